	.target	sm_100a

	.elftype	@"ET_EXEC"


//--------------------- .note.nv.tkinfo           --------------------------
	.section	.note.nv.tkinfo,"",@"SHT_NOTE"
	.sectionflags	@"SHF_NOTE_NV_TKINFO"
	.tkinfo
        /*0018*/ 	.word	0x00000002
        /*0030*/ 	.string	""
        /*0030*/ 	.string	"ptxas"
        /*0030*/ 	.string	"Cuda compilation tools, release 13.0, V13.0.88"
        /*0030*/ 	.string	"Build cuda_13.0.r13.0/compiler.36424714_0"
        /*0030*/ 	.string	"-arch sm_100a -m 64 "



//--------------------- .note.nv.cuinfo           --------------------------
	.section	.note.nv.cuinfo,"",@"SHT_NOTE"
	.sectionflags	@"SHF_NOTE_NV_CUINFO"
        /*0018*/ 	.short	0x0002
        /*001a*/ 	.short	0x0064
        /*001c*/ 	.short	0x0082
	.zero		2


//--------------------- .nv.info                  --------------------------
	.section	.nv.info,"",@"SHT_CUDA_INFO"
	.align	4


	//----- nvinfo : EIATTR_REGCOUNT
	.align		4
        /*0000*/ 	.byte	0x04, 0x2f
        /*0002*/ 	.short	(.L_34 - .L_33)
	.align		4
.L_33:
        /*0004*/ 	.word	index@(_ZN7cutlass13device_kernelINS_4fmha6kernel36Sm100FmhaFwdKernelTmaWarpspecializedIN4cute5tupleIJiiiNS5_IJNS5_IJiiEEEiEEEEEENS1_10collective38Sm100FmhaFwdMainloopTmaWarpspecializedINS_6half_tEffNS5_IJNS4_1CILi256EEENSC_ILi128EEESE_EEENS5_IJiNSC_ILi1EEES7_EEENS5_IJiSG_NS5_IJNS5_IJNSC_ILi0EEEiEEEiEEEEEESL_NS9_12ResidualMaskENS5_IJNSC_ILi2EEESG_SG_EEENSC_ILb0EEEEENS9_38Sm100FmhaFwdEpilogueTmaWarpspecializedISB_fNS5_IJSE_SE_SE_EEESH_NS5_IJSG_S7_EEESP_EENS2_23PersistentTileSchedulerENS2_41Sm100FmhaCtxKernelWarpspecializedScheduleEEEEEvNT_6ParamsE)
        /*0008*/ 	.word	0x00000080


	//----- nvinfo : EIATTR_FRAME_SIZE
	.align		4
.L_34:
        /*000c*/ 	.byte	0x04, 0x11
        /*000e*/ 	.short	(.L_36 - .L_35)
	.align		4
.L_35:
        /*0010*/ 	.word	index@($__internal_3_$__cuda_sm3x_div_rn_noftz_f32_slowpath)
        /*0014*/ 	.word	0x000000c0


	//----- nvinfo : EIATTR_FRAME_SIZE
	.align		4
.L_36:
        /*0018*/ 	.byte	0x04, 0x11
        /*001a*/ 	.short	(.L_38 - .L_37)
	.align		4
.L_37:
        /*001c*/ 	.word	index@($__internal_2_$__cuda_sm10x_tcgen05_guardrail_trap_unallocated_columns_being_dealloced)
        /*0020*/ 	.word	0x000000c0


	//----- nvinfo : EIATTR_FRAME_SIZE
	.align		4
.L_38:
        /*0024*/ 	.byte	0x04, 0x11
        /*0026*/ 	.short	(.L_40 - .L_39)
	.align		4
.L_39:
        /*0028*/ 	.word	index@($__internal_1_$__cuda_sm10x_tcgen05_guardrail_trap_phase_invalid_during_alloc)
        /*002c*/ 	.word	0x000000c0


	//----- nvinfo : EIATTR_FRAME_SIZE
	.align		4
.L_40:
        /*0030*/ 	.byte	0x04, 0x11
        /*0032*/ 	.short	(.L_42 - .L_41)
	.align		4
.L_41:
        /*0034*/ 	.word	index@($__internal_0_$__cuda_sm10x_tcgen05_guardrail_trap_col_being_dealloced_not_returned_by_alloc)
        /*0038*/ 	.word	0x000000c0


	//----- nvinfo : EIATTR_FRAME_SIZE
	.align		4
.L_42:
        /*003c*/ 	.byte	0x04, 0x11
        /*003e*/ 	.short	(.L_44 - .L_43)
	.align		4
.L_43:
        /*0040*/ 	.word	index@(_ZN7cutlass13device_kernelINS_4fmha6kernel36Sm100FmhaFwdKernelTmaWarpspecializedIN4cute5tupleIJiiiNS5_IJNS5_IJiiEEEiEEEEEENS1_10collective38Sm100FmhaFwdMainloopTmaWarpspecializedINS_6half_tEffNS5_IJNS4_1CILi256EEENSC_ILi128EEESE_EEENS5_IJiNSC_ILi1EEES7_EEENS5_IJiSG_NS5_IJNS5_IJNSC_ILi0EEEiEEEiEEEEEESL_NS9_12ResidualMaskENS5_IJNSC_ILi2EEESG_SG_EEENSC_ILb0EEEEENS9_38Sm100FmhaFwdEpilogueTmaWarpspecializedISB_fNS5_IJSE_SE_SE_EEESH_NS5_IJSG_S7_EEESP_EENS2_23PersistentTileSchedulerENS2_41Sm100FmhaCtxKernelWarpspecializedScheduleEEEEEvNT_6ParamsE)
        /*0044*/ 	.word	0x000000c0


	//----- nvinfo : EIATTR_MIN_STACK_SIZE
	.align		4
.L_44:
        /*0048*/ 	.byte	0x04, 0x12
        /*004a*/ 	.short	(.L_46 - .L_45)
	.align		4
.L_45:
        /*004c*/ 	.word	index@(_ZN7cutlass13device_kernelINS_4fmha6kernel36Sm100FmhaFwdKernelTmaWarpspecializedIN4cute5tupleIJiiiNS5_IJNS5_IJiiEEEiEEEEEENS1_10collective38Sm100FmhaFwdMainloopTmaWarpspecializedINS_6half_tEffNS5_IJNS4_1CILi256EEENSC_ILi128EEESE_EEENS5_IJiNSC_ILi1EEES7_EEENS5_IJiSG_NS5_IJNS5_IJNSC_ILi0EEEiEEEiEEEEEESL_NS9_12ResidualMaskENS5_IJNSC_ILi2EEESG_SG_EEENSC_ILb0EEEEENS9_38Sm100FmhaFwdEpilogueTmaWarpspecializedISB_fNS5_IJSE_SE_SE_EEESH_NS5_IJSG_S7_EEESP_EENS2_23PersistentTileSchedulerENS2_41Sm100FmhaCtxKernelWarpspecializedScheduleEEEEEvNT_6ParamsE)
        /*0050*/ 	.word	0x000000c0
.L_46:


//--------------------- .nv.compat                --------------------------
	.section	.nv.compat,"",@"SHT_CUDA_COMPAT_INFO"
	.align	4
        /*0000*/ 	.byte	0x02, 0x09, 0x01, 0x00, 0x02, 0x02, 0x02, 0x00, 0x02, 0x05, 0x05, 0x00, 0x03, 0x07, 0x01, 0x01
        /*0010*/ 	.byte	0x02, 0x03, 0x01, 0x00, 0x02, 0x06, 0x01, 0x00, 0x04, 0x0b, 0x08, 0x00, 0x01, 0x00, 0x00, 0x00
        /*0020*/ 	.byte	0x00, 0x00, 0x00, 0x00


//--------------------- .nv.info._ZN7cutlass13device_kernelINS_4fmha6kernel36Sm100FmhaFwdKernelTmaWarpspecializedIN4cute5tupleIJiiiNS5_IJNS5_IJiiEEEiEEEEEENS1_10collective38Sm100FmhaFwdMainloopTmaWarpspecializedINS_6half_tEffNS5_IJNS4_1CILi256EEENSC_ILi128EEESE_EEENS5_IJiNSC_ILi1EEES7_EEENS5_IJiSG_NS5_IJNS5_IJNSC_ILi0EEEiEEEiEEEEEESL_NS9_12ResidualMaskENS5_IJNSC_ILi2EEESG_SG_EEENSC_ILb0EEEEENS9_38Sm100FmhaFwdEpilogueTmaWarpspecializedISB_fNS5_IJSE_SE_SE_EEESH_NS5_IJSG_S7_EEESP_EENS2_23PersistentTileSchedulerENS2_41Sm100FmhaCtxKernelWarpspecializedScheduleEEEEEvNT_6ParamsE --------------------------
	.section	.nv.info._ZN7cutlass13device_kernelINS_4fmha6kernel36Sm100FmhaFwdKernelTmaWarpspecializedIN4cute5tupleIJiiiNS5_IJNS5_IJiiEEEiEEEEEENS1_10collective38Sm100FmhaFwdMainloopTmaWarpspecializedINS_6half_tEffNS5_IJNS4_1CILi256EEENSC_ILi128EEESE_EEENS5_IJiNSC_ILi1EEES7_EEENS5_IJiSG_NS5_IJNS5_IJNSC_ILi0EEEiEEEiEEEEEESL_NS9_12ResidualMaskENS5_IJNSC_ILi2EEESG_SG_EEENSC_ILb0EEEEENS9_38Sm100FmhaFwdEpilogueTmaWarpspecializedISB_fNS5_IJSE_SE_SE_EEESH_NS5_IJSG_S7_EEESP_EENS2_23PersistentTileSchedulerENS2_41Sm100FmhaCtxKernelWarpspecializedScheduleEEEEEvNT_6ParamsE,"",@"SHT_CUDA_INFO"
	.sectionflags	@""
	.align	4


	//----- nvinfo : EIATTR_CUDA_API_VERSION
	.align		4
        /*0000*/ 	.byte	0x04, 0x37
        /*0002*/ 	.short	(.L_48 - .L_47)
.L_47:
        /*0004*/ 	.word	0x00000082


	//----- nvinfo : EIATTR_KPARAM_INFO
	.align		4
.L_48:
        /*0008*/ 	.byte	0x04, 0x17
        /*000a*/ 	.short	(.L_50 - .L_49)
.L_49:
        /*000c*/ 	.word	0x00000000
        /*0010*/ 	.short	0x0000
        /*0012*/ 	.short	0x0000
        /*0014*/ 	.byte	0x00, 0xf0, 0x01, 0x18


	//----- nvinfo : EIATTR_AT_ENTRY_FRAGMENTS
	.align		4
.L_50:
        /*0018*/ 	.byte	0x04, 0x4f
        /*001a*/ 	.short	(.L_52 - .L_51)


	//   ....[0]....
.L_51:
        /*001c*/ 	.word	0x00000006


	//----- nvinfo : EIATTR_RESERVED_SMEM_USED
	.align		4
.L_52:
        /*0020*/ 	.byte	0x01, 0x41
	.zero		2


	//----- nvinfo : EIATTR_SPARSE_MMA_MASK
	.align		4
        /*0024*/ 	.byte	0x03, 0x50
        /*0026*/ 	.short	0x0000


	//----- nvinfo : EIATTR_TCGEN05_1CTA_USED
	.align		4
        /*0028*/ 	.byte	0x01, 0x51
	.zero		2


	//----- nvinfo : EIATTR_MAXREG_COUNT
	.align		4
        /*002c*/ 	.byte	0x03, 0x1b
        /*002e*/ 	.short	0x0080


	//----- nvinfo : EIATTR_NUM_BARRIERS
	.align		4
        /*0030*/ 	.byte	0x02, 0x4c
        /*0032*/ 	.byte	0x01
	.zero		1


	//----- nvinfo : EIATTR_EXTERNS
	.align		4
        /*0034*/ 	.byte	0x04, 0x0f
        /*0036*/ 	.short	(.L_54 - .L_53)


	//   ....[0]....
	.align		4
.L_53:
        /*0038*/ 	.word	index@(vprintf)


	//   ....[1]....
	.align		4
        /*003c*/ 	.word	index@(__assertfail)


	//----- nvinfo : EIATTR_ANNOTATIONS
	.align		4
.L_54:
        /*0040*/ 	.byte	0x04, 0x55
        /*0042*/ 	.short	(.L_56 - .L_55)


	//   ....[0]....
.L_55:
        /*0044*/ 	.word	0x00000001
        /*0048*/ 	.byte	0x30, 0x91, 0x00, 0x00, 0x01, 0x00, 0x00, 0x00, 0x80, 0x91, 0x00, 0x00, 0x01, 0x00, 0x00, 0x00
        /* <DEDUP_REMOVED lines=64> */
        /*0458*/ 	.byte	0x80, 0x07, 0x02, 0x00, 0x01, 0x00, 0x00, 0x00, 0x90, 0x07, 0x02, 0x00


	//----- nvinfo : EIATTR_MERCURY_ISA_VERSION
	.align		4
.L_56:
        /*0464*/ 	.byte	0x03, 0x5f
        /*0466*/ 	.short	0x0101


	//----- nvinfo : EIATTR_INT_WARP_WIDE_INSTR_OFFSETS
	.align		4
        /*0468*/ 	.byte	0x04, 0x31
        /*046a*/ 	.short	(.L_58 - .L_57)


	//   ....[0]....
.L_57:
        /*046c*/ 	.word	0x00021f60


	//   ....[1]....
        /*0470*/ 	.word	0x00021f80


	//   ....[2]....
        /*0474*/ 	.word	0x00021fb0


	//----- nvinfo : EIATTR_COOP_GROUP_MASK_REGIDS
	.align		4
.L_58:
        /*0478*/ 	.byte	0x04, 0x29
        /*047a*/ 	.short	(.L_60 - .L_59)


	//   ....[0]....
.L_59:
        /*047c*/ 	.word	0xffffffff


	//   ....[1]....
        /*0480*/ 	.word	0xffffffff


	//   ....[2]....
        /*0484*/ 	.word	0xffffffff


	//   ....[3]....
        /*0488*/ 	.word	0xffffffff


	//   ....[4]....
        /*048c*/ 	.word	0xffffffff


	//   ....[5]....
        /*0490*/ 	.word	0xffffffff


	//   ....[6]....
        /*0494*/ 	.word	0xffffffff


	//   ....[7]....
        /*0498*/ 	.word	0xffffffff


	//   ....[8]....
        /*049c*/ 	.word	0xffffffff


	//   ....[9]....
        /*04a0*/ 	.word	0xffffffff


	//   ....[10]....
        /*04a4*/ 	.word	0xffffffff


	//   ....[11]....
        /*04a8*/ 	.word	0xffffffff


	//   ....[12]....
        /*04ac*/ 	.word	0xffffffff


	//   ....[13]....
        /*04b0*/ 	.word	0xffffffff


	//   ....[14]....
        /*04b4*/ 	.word	0xffffffff


	//   ....[15]....
        /*04b8*/ 	.word	0xffffffff


	//   ....[16]....
        /*04bc*/ 	.word	0xffffffff


	//   ....[17]....
        /*04c0*/ 	.word	0xffffffff


	//   ....[18]....
        /*04c4*/ 	.word	0xffffffff


	//----- nvinfo : EIATTR_COOP_GROUP_INSTR_OFFSETS
	.align		4
.L_60:
        /*04c8*/ 	.byte	0x04, 0x28
        /*04ca*/ 	.short	(.L_62 - .L_61)


	//   ....[0]....
.L_61:
        /*04cc*/ 	.word	0x00000120


	//   ....[1]....
        /*04d0*/ 	.word	0x000008e0


	//   ....[2]....
        /*04d4*/ 	.word	0x00000b10


	//   ....[3]....
        /*04d8*/ 	.word	0x00000c40


	//   ....[4]....
        /*04dc*/ 	.word	0x00000d80


	//   ....[5]....
        /*04e0*/ 	.word	0x00001040


	//   ....[6]....
        /*04e4*/ 	.word	0x00001230


	//   ....[7]....
        /*04e8*/ 	.word	0x00001340


	//   ....[8]....
        /*04ec*/ 	.word	0x000014a0


	//   ....[9]....
        /*04f0*/ 	.word	0x00001600


	//   ....[10]....
        /*04f4*/ 	.word	0x00001a50


	//   ....[11]....
        /*04f8*/ 	.word	0x00001c60


	//   ....[12]....
        /*04fc*/ 	.word	0x00001c70


	//   ....[13]....
        /*0500*/ 	.word	0x0000b250


	//   ....[14]....
        /*0504*/ 	.word	0x0000c590


	//   ....[15]....
        /*0508*/ 	.word	0x00012140


	//   ....[16]....
        /*050c*/ 	.word	0x000166d0


	//   ....[17]....
        /*0510*/ 	.word	0x00021e60


	//   ....[18]....
        /*0514*/ 	.word	0x00022080


	//----- nvinfo : EIATTR_REG_RECONFIG
	.align		4
.L_62:
        /*0518*/ 	.byte	0x01, 0x54
	.zero		2


	//----- nvinfo : EIATTR_VRC_CTA_INIT_COUNT
	.align		4
        /*051c*/ 	.byte	0x02, 0x4a
        /*051e*/ 	.byte	0x80
	.zero		1


	//----- nvinfo : EIATTR_SYSCALL_OFFSETS
	.align		4
        /*0520*/ 	.byte	0x04, 0x46
        /*0522*/ 	.short	(.L_64 - .L_63)


	//   ....[0]....
.L_63:
        /*0524*/ 	.word	0x00005630


	//   ....[1]....
        /*0528*/ 	.word	0x000056f0


	//   ....[2]....
        /*052c*/ 	.word	0x00005760


	//   ....[3]....
        /*0530*/ 	.word	0x000057d0


	//   ....[4]....
        /*0534*/ 	.word	0x00005840


	//   ....[5]....
        /*0538*/ 	.word	0x000058e0


	//   ....[6]....
        /*053c*/ 	.word	0x000059c0


	//   ....[7]....
        /*0540*/ 	.word	0x00005a60


	//   ....[8]....
        /*0544*/ 	.word	0x00005b00


	//   ....[9]....
        /*0548*/ 	.word	0x00005ba0


	//   ....[10]....
        /*054c*/ 	.word	0x00005c10


	//   ....[11]....
        /*0550*/ 	.word	0x00005cb0


	//   ....[12]....
        /*0554*/ 	.word	0x00005d50


	//   ....[13]....
        /*0558*/ 	.word	0x00005dc0


	//   ....[14]....
        /*055c*/ 	.word	0x00005e60


	//   ....[15]....
        /*0560*/ 	.word	0x00005f00


	//   ....[16]....
        /*0564*/ 	.word	0x00005fa0


	//   ....[17]....
        /*0568*/ 	.word	0x00006040


	//   ....[18]....
        /*056c*/ 	.word	0x000060b0


	//   ....[19]....
        /*0570*/ 	.word	0x00006150


	//   ....[20]....
        /*0574*/ 	.word	0x000061f0


	//   ....[21]....
        /*0578*/ 	.word	0x00006260


	//   ....[22]....
        /*057c*/ 	.word	0x00006300


	//   ....[23]....
        /*0580*/ 	.word	0x000063a0


	//   ....[24]....
        /*0584*/ 	.word	0x00006440


	//   ....[25]....
        /*0588*/ 	.word	0x000064e0


	//   ....[26]....
        /*058c*/ 	.word	0x00006550


	//   ....[27]....
        /*0590*/ 	.word	0x000065f0


	//   ....[28]....
        /*0594*/ 	.word	0x00006690


	//   ....[29]....
        /*0598*/ 	.word	0x00006700


	//   ....[30]....
        /*059c*/ 	.word	0x000067a0


	//   ....[31]....
        /*05a0*/ 	.word	0x00006840


	//   ....[32]....
        /*05a4*/ 	.word	0x000068e0


	//   ....[33]....
        /*05a8*/ 	.word	0x00006980


	//   ....[34]....
        /*05ac*/ 	.word	0x00006a20


	//   ....[35]....
        /*05b0*/ 	.word	0x00006ac0


	//   ....[36]....
        /*05b4*/ 	.word	0x00006b30


	//   ....[37]....
        /*05b8*/ 	.word	0x00006bd0


	//   ....[38]....
        /*05bc*/ 	.word	0x00006c70


	//   ....[39]....
        /*05c0*/ 	.word	0x00006ce0


	//   ....[40]....
        /*05c4*/ 	.word	0x00006d80


	//   ....[41]....
        /*05c8*/ 	.word	0x00006e20


	//   ....[42]....
        /*05cc*/ 	.word	0x00006ec0


	//   ....[43]....
        /*05d0*/ 	.word	0x00006f60


	//   ....[44]....
        /*05d4*/ 	.word	0x00006fd0


	//   ....[45]....
        /*05d8*/ 	.word	0x00007070


	//   ....[46]....
        /*05dc*/ 	.word	0x00007110


	//   ....[47]....
        /*05e0*/ 	.word	0x00007180


	//   ....[48]....
        /*05e4*/ 	.word	0x00007220


	//   ....[49]....
        /*05e8*/ 	.word	0x000072c0


	//   ....[50]....
        /*05ec*/ 	.word	0x00007360


	//   ....[51]....
        /*05f0*/ 	.word	0x00007400


	//   ....[52]....
        /*05f4*/ 	.word	0x00007470


	//   ....[53]....
        /*05f8*/ 	.word	0x00007500


	//   ....[54]....
        /*05fc*/ 	.word	0x000075a0


	//   ....[55]....
        /*0600*/ 	.word	0x00007610


	//   ....[56]....
        /*0604*/ 	.word	0x000076b0


	//   ....[57]....
        /*0608*/ 	.word	0x00007750


	//   ....[58]....
        /*060c*/ 	.word	0x000077f0


	//   ....[59]....
        /*0610*/ 	.word	0x00007890


	//   ....[60]....
        /*0614*/ 	.word	0x0000b3f0


	//   ....[61]....
        /*0618*/ 	.word	0x0000b620


	//   ....[62]....
        /*061c*/ 	.word	0x0000b850


	//   ....[63]....
        /*0620*/ 	.word	0x0000ba80


	//   ....[64]....
        /*0624*/ 	.word	0x0000bcb0


	//   ....[65]....
        /*0628*/ 	.word	0x0000bee0


	//   ....[66]....
        /*062c*/ 	.word	0x0000c110


	//   ....[67]....
        /*0630*/ 	.word	0x0000c730


	//   ....[68]....
        /*0634*/ 	.word	0x0000c960


	//   ....[69]....
        /*0638*/ 	.word	0x0000cb90


	//   ....[70]....
        /*063c*/ 	.word	0x0000cdc0


	//   ....[71]....
        /*0640*/ 	.word	0x0000cff0


	//   ....[72]....
        /*0644*/ 	.word	0x0000d220


	//   ....[73]....
        /*0648*/ 	.word	0x0000d450


	//   ....[74]....
        /*064c*/ 	.word	0x0000dde0


	//   ....[75]....
        /*0650*/ 	.word	0x0000e120


	//   ....[76]....
        /*0654*/ 	.word	0x0000e460


	//   ....[77]....
        /*0658*/ 	.word	0x0000e7a0


	//   ....[78]....
        /*065c*/ 	.word	0x0000eae0


	//   ....[79]....
        /*0660*/ 	.word	0x0000ee20


	//   ....[80]....
        /*0664*/ 	.word	0x0000f160


	//   ....[81]....
        /*0668*/ 	.word	0x0000ffc0


	//   ....[82]....
        /*066c*/ 	.word	0x00010300


	//   ....[83]....
        /*0670*/ 	.word	0x00010640


	//   ....[84]....
        /*0674*/ 	.word	0x00010980


	//   ....[85]....
        /*0678*/ 	.word	0x00010cc0


	//   ....[86]....
        /*067c*/ 	.word	0x00011000


	//   ....[87]....
        /*0680*/ 	.word	0x00011340


	//   ....[88]....
        /*0684*/ 	.word	0x00012380


	//   ....[89]....
        /*0688*/ 	.word	0x000124f0


	//   ....[90]....
        /*068c*/ 	.word	0x00012660


	//   ....[91]....
        /*0690*/ 	.word	0x000127d0


	//   ....[92]....
        /*0694*/ 	.word	0x00012d60


	//   ....[93]....
        /*0698*/ 	.word	0x00015860


	//   ....[94]....
        /*069c*/ 	.word	0x00015b60


	//   ....[95]....
        /*06a0*/ 	.word	0x00016570


	//   ....[96]....
        /*06a4*/ 	.word	0x00016910


	//   ....[97]....
        /*06a8*/ 	.word	0x00016a80


	//   ....[98]....
        /*06ac*/ 	.word	0x00016bf0


	//   ....[99]....
        /*06b0*/ 	.word	0x00016d60


	//   ....[100]....
        /*06b4*/ 	.word	0x00018b00


	//   ....[101]....
        /*06b8*/ 	.word	0x0001b5a0


	//   ....[102]....
        /*06bc*/ 	.word	0x0001b8c0


	//   ....[103]....
        /*06c0*/ 	.word	0x0001c2b0


	//----- nvinfo : EIATTR_MBARRIER_INSTR_OFFSETS
	.align		4
.L_64:
        /*06c4*/ 	.byte	0x04, 0x39
        /*06c6*/ 	.short	(.L_66 - .L_65)


	//   ....[0]....
.L_65:
        /*06c8*/ 	.word	0x000009c0
        /*06cc*/ 	.word	0x000000ff
        /*06d0*/ 	.word	0x00038000
        /*06d4*/ 	.short	0x0100
        /*06d6*/ 	.byte	0x04
	.zero		1


	//   ....[1]....
        /*06d8*/ 	.word	0x000009d0
        /*06dc*/ 	.word	0x000000ff
        /*06e0*/ 	.word	0x00038010
        /*06e4*/ 	.short	0x0100
        /*06e6*/ 	.byte	0x04
	.zero		1


	//   ....[2]....
        /*06e8*/ 	.word	0x000009e0
        /*06ec*/ 	.word	0x000000ff
        /*06f0*/ 	.word	0x00038008
        /*06f4*/ 	.short	0x0100
        /*06f6*/ 	.byte	0x04
	.zero		1


	//   ....[3]....
        /*06f8*/ 	.word	0x000009f0
        /*06fc*/ 	.word	0x000000ff
        /*0700*/ 	.word	0x00038018
        /*0704*/ 	.short	0x0100
        /*0706*/ 	.byte	0x04
	.zero		1


	//   ....[4]....
        /*0708*/ 	.word	0x00000bd0
        /*070c*/ 	.word	0x000000ff
        /*0710*/ 	.word	0x00038020
        /*0714*/ 	.short	0x0100
        /*0716*/ 	.byte	0x04
	.zero		1


	//   ....[5]....
        /*0718*/ 	.word	0x00000be0
        /*071c*/ 	.word	0x000000ff
        /*0720*/ 	.word	0x00038038
        /*0724*/ 	.short	0x0100
        /*0726*/ 	.byte	0x04
	.zero		1


	//   ....[6]....
        /*0728*/ 	.word	0x00000bf0
        /*072c*/ 	.word	0x000000ff
        /*0730*/ 	.word	0x00038028
        /*0734*/ 	.short	0x0100
        /*0736*/ 	.byte	0x04
	.zero		1


	//   ....[7]....
        /*0738*/ 	.word	0x00000c00
        /*073c*/ 	.word	0x000000ff
        /*0740*/ 	.word	0x00038040
        /*0744*/ 	.short	0x0100
        /*0746*/ 	.byte	0x04
	.zero		1


	//   ....[8]....
        /*0748*/ 	.word	0x00000c10
        /*074c*/ 	.word	0x000000ff
        /*0750*/ 	.word	0x00038030
        /*0754*/ 	.short	0x0100
        /*0756*/ 	.byte	0x04
	.zero		1


	//   ....[9]....
        /*0758*/ 	.word	0x00000c20
        /*075c*/ 	.word	0x000000ff
        /*0760*/ 	.word	0x00038048
        /*0764*/ 	.short	0x0100
        /*0766*/ 	.byte	0x04
	.zero		1


	//   ....[10]....
        /*0768*/ 	.word	0x00000d50
        /*076c*/ 	.word	0x000000ff
        /*0770*/ 	.word	0x00038050
        /*0774*/ 	.short	0x0100
        /*0776*/ 	.byte	0x04
	.zero		1


	//   ....[11]....
        /*0778*/ 	.word	0x00000d60
        /*077c*/ 	.word	0x000000ff
        /*0780*/ 	.word	0x00038058
        /*0784*/ 	.short	0x0100
        /*0786*/ 	.byte	0x04
	.zero		1


	//   ....[12]....
        /*0788*/ 	.word	0x00000f10
        /*078c*/ 	.word	0x000000ff
        /*0790*/ 	.word	0x00038060
        /*0794*/ 	.short	0x0100
        /*0796*/ 	.byte	0x04
	.zero		1


	//   ....[13]....
        /*0798*/ 	.word	0x00000f20
        /*079c*/ 	.word	0x000000ff
        /*07a0*/ 	.word	0x00038068
        /*07a4*/ 	.short	0x0100
        /*07a6*/ 	.byte	0x04
	.zero		1


	//   ....[14]....
        /*07a8*/ 	.word	0x00001100
        /*07ac*/ 	.word	0x000000ff
        /*07b0*/ 	.word	0x00038070
        /*07b4*/ 	.short	0x0100
        /*07b6*/ 	.byte	0x04
	.zero		1


	//   ....[15]....
        /*07b8*/ 	.word	0x00001110
        /*07bc*/ 	.word	0x000000ff
        /*07c0*/ 	.word	0x00038078
        /*07c4*/ 	.short	0x0100
        /*07c6*/ 	.byte	0x04
	.zero		1


	//   ....[16]....
        /*07c8*/ 	.word	0x00001310
        /*07cc*/ 	.word	0x000000ff
        /*07d0*/ 	.word	0x00038080
        /*07d4*/ 	.short	0x0100
        /*07d6*/ 	.byte	0x04
	.zero		1


	//   ....[17]....
        /*07d8*/ 	.word	0x00001320
        /*07dc*/ 	.word	0x000000ff
        /*07e0*/ 	.word	0x00038088
        /*07e4*/ 	.short	0x0100
        /*07e6*/ 	.byte	0x04
	.zero		1


	//   ....[18]....
        /*07e8*/ 	.word	0x00001450
        /*07ec*/ 	.word	0x000000ff
        /*07f0*/ 	.word	0x00038090
        /*07f4*/ 	.short	0x0100
        /*07f6*/ 	.byte	0x04
	.zero		1


	//   ....[19]....
        /*07f8*/ 	.word	0x00001460
        /*07fc*/ 	.word	0x000000ff
        /*0800*/ 	.word	0x000380a0
        /*0804*/ 	.short	0x0100
        /*0806*/ 	.byte	0x04
	.zero		1


	//   ....[20]....
        /*0808*/ 	.word	0x00001470
        /*080c*/ 	.word	0x000000ff
        /*0810*/ 	.word	0x00038098
        /*0814*/ 	.short	0x0100
        /*0816*/ 	.byte	0x04
	.zero		1


	//   ....[21]....
        /*0818*/ 	.word	0x00001480
        /*081c*/ 	.word	0x000000ff
        /*0820*/ 	.word	0x000380a8
        /*0824*/ 	.short	0x0100
        /*0826*/ 	.byte	0x04
	.zero		1


	//   ....[22]....
        /*0828*/ 	.word	0x000015b0
        /*082c*/ 	.word	0x000000ff
        /*0830*/ 	.word	0x000380b0
        /*0834*/ 	.short	0x0100
        /*0836*/ 	.byte	0x04
	.zero		1


	//   ....[23]....
        /*0838*/ 	.word	0x000015c0
        /*083c*/ 	.word	0x000000ff
        /*0840*/ 	.word	0x000380c0
        /*0844*/ 	.short	0x0100
        /*0846*/ 	.byte	0x04
	.zero		1


	//   ....[24]....
        /*0848*/ 	.word	0x000015d0
        /*084c*/ 	.word	0x000000ff
        /*0850*/ 	.word	0x000380b8
        /*0854*/ 	.short	0x0100
        /*0856*/ 	.byte	0x04
	.zero		1


	//   ....[25]....
        /*0858*/ 	.word	0x000015e0
        /*085c*/ 	.word	0x000000ff
        /*0860*/ 	.word	0x000380c8
        /*0864*/ 	.short	0x0100
        /*0866*/ 	.byte	0x04
	.zero		1


	//   ....[26]....
        /*0868*/ 	.word	0x000016e0
        /*086c*/ 	.word	0x000000ff
        /*0870*/ 	.word	0x000380d0
        /*0874*/ 	.short	0x0100
        /*0876*/ 	.byte	0x04
	.zero		1


	//   ....[27]....
        /*0878*/ 	.word	0x000016f0
        /*087c*/ 	.word	0x000000ff
        /*0880*/ 	.word	0x000380d8
        /*0884*/ 	.short	0x0100
        /*0886*/ 	.byte	0x04
	.zero		1


	//   ....[28]....
        /*0888*/ 	.word	0x00001d40
        /*088c*/ 	.word	0x000000ff
        /*0890*/ 	.word	0x00038000
        /*0894*/ 	.short	0x010a
        /*0896*/ 	.byte	0x16
	.zero		1


	//   ....[29]....
        /*0898*/ 	.word	0x00001dc0
        /*089c*/ 	.word	0x000000ff
        /*08a0*/ 	.word	0x00038020
        /*08a4*/ 	.short	0x010a
        /*08a6*/ 	.byte	0x17
	.zero		1


	//   ....[30]....
        /*08a8*/ 	.word	0x00001ec0
        /*08ac*/ 	.word	0x000000ff
        /*08b0*/ 	.word	0x00038058
        /*08b4*/ 	.short	0x010a
        /*08b6*/ 	.byte	0x16
	.zero		1


	//   ....[31]....
        /*08b8*/ 	.word	0x00002380
        /*08bc*/ 	.word	0x000000ff
        /*08c0*/ 	.word	0x00038008
        /*08c4*/ 	.short	0x010a
        /*08c6*/ 	.byte	0x16
	.zero		1


	//   ....[32]....
        /*08c8*/ 	.word	0x00002420
        /*08cc*/ 	.word	0x000000ff
        /*08d0*/ 	.word	0x00038068
        /*08d4*/ 	.short	0x010a
        /*08d6*/ 	.byte	0x16
	.zero		1


	//   ....[33]....
        /*08d8*/ 	.word	0x00002910
        /*08dc*/ 	.word	0x000000ff
        /*08e0*/ 	.word	0x00038020
        /*08e4*/ 	.short	0x010a
        /*08e6*/ 	.byte	0x04
	.zero		1


	//   ....[34]....
        /*08e8*/ 	.word	0x000029c0
        /*08ec*/ 	.word	0x000000ff
        /*08f0*/ 	.word	0x000380a0
        /*08f4*/ 	.short	0x010a
        /*08f6*/ 	.byte	0x16
	.zero		1


	//   ....[35]....
        /*08f8*/ 	.word	0x00002a60
        /*08fc*/ 	.word	0x000000ff
        /*0900*/ 	.word	0x00038058
        /*0904*/ 	.short	0x010a
        /*0906*/ 	.byte	0x16
	.zero		1


	//   ....[36]....
        /*0908*/ 	.word	0x000030e0
        /*090c*/ 	.word	0x000000ff
        /*0910*/ 	.word	0x00038020
        /*0914*/ 	.short	0x010a
        /*0916*/ 	.byte	0x04
	.zero		1


	//   ....[37]....
        /*0918*/ 	.word	0x00003790
        /*091c*/ 	.word	0x000000ff
        /*0920*/ 	.word	0x000380a8
        /*0924*/ 	.short	0x010a
        /*0926*/ 	.byte	0x16
	.zero		1


	//   ....[38]....
        /*0928*/ 	.word	0x00003820
        /*092c*/ 	.word	0x000000ff
        /*0930*/ 	.word	0x00038068
        /*0934*/ 	.short	0x010a
        /*0936*/ 	.byte	0x16
	.zero		1


	//   ....[39]....
        /*0938*/ 	.word	0x000043a0
        /*093c*/ 	.word	0x000000ff
        /*0940*/ 	.word	0x00038020
        /*0944*/ 	.short	0x010a
        /*0946*/ 	.byte	0x04
	.zero		1


	//   ....[40]....
        /*0948*/ 	.word	0x00004450
        /*094c*/ 	.word	0x000000ff
        /*0950*/ 	.word	0x000380a0
        /*0954*/ 	.short	0x010a
        /*0956*/ 	.byte	0x16
	.zero		1


	//   ....[41]....
        /*0958*/ 	.word	0x00004500
        /*095c*/ 	.word	0x000000ff
        /*0960*/ 	.word	0x00038058
        /*0964*/ 	.short	0x010a
        /*0966*/ 	.byte	0x16
	.zero		1


	//   ....[42]....
        /*0968*/ 	.word	0x00004aa0
        /*096c*/ 	.word	0x000000ff
        /*0970*/ 	.word	0x000380a8
        /*0974*/ 	.short	0x010a
        /*0976*/ 	.byte	0x16
	.zero		1


	//   ....[43]....
        /*0978*/ 	.word	0x00004b20
        /*097c*/ 	.word	0x000000ff
        /*0980*/ 	.word	0x00038068
        /*0984*/ 	.short	0x010a
        /*0986*/ 	.byte	0x16
	.zero		1


	//   ....[44]....
        /*0988*/ 	.word	0x00005530
        /*098c*/ 	.word	0x00000010
        /*0990*/ 	.word	0x000380c0
        /*0994*/ 	.short	0x010a
        /*0996*/ 	.byte	0xff
	.zero		1


	//   ....[45]....
        /*0998*/ 	.word	0x000092d0
        /*099c*/ 	.word	0x000000ff
        /*09a0*/ 	.word	0x000380b0
        /*09a4*/ 	.short	0x0101
        /*09a6*/ 	.byte	0x04
	.zero		1


	//   ....[46]....
        /*09a8*/ 	.word	0x0000a990
        /*09ac*/ 	.word	0x00000000
        /*09b0*/ 	.word	0x000380c8
        /*09b4*/ 	.short	0x010a
        /*09b6*/ 	.byte	0xff
	.zero		1


	//   ....[47]....
        /*09b8*/ 	.word	0x0000ada0
        /*09bc*/ 	.word	0x00000000
        /*09c0*/ 	.word	0x000380b8
        /*09c4*/ 	.short	0x0101
        /*09c6*/ 	.byte	0xff
	.zero		1


	//   ....[48]....
        /*09c8*/ 	.word	0x0000ae50
        /*09cc*/ 	.word	0x0000003b
        /*09d0*/ 	.word	0x00038070
        /*09d4*/ 	.short	0x010a
        /*09d6*/ 	.byte	0xff
	.zero		1


	//   ....[49]....
        /*09d8*/ 	.word	0x0000aee0
        /*09dc*/ 	.word	0x00000000
        /*09e0*/ 	.word	0x00000000
        /*09e4*/ 	.short	0x0101
        /*09e6*/ 	.byte	0xff
	.zero		1


	//   ....[50]....
        /*09e8*/ 	.word	0x0000af40
        /*09ec*/ 	.word	0x0000003b
        /*09f0*/ 	.word	0x00038080
        /*09f4*/ 	.short	0x010a
        /*09f6*/ 	.byte	0xff
	.zero		1


	//   ....[51]....
        /*09f8*/ 	.word	0x0000b0a0
        /*09fc*/ 	.word	0x0000003b
        /*0a00*/ 	.word	0x00038070
        /*0a04*/ 	.short	0x010a
        /*0a06*/ 	.byte	0xff
	.zero		1


	//   ....[52]....
        /*0a08*/ 	.word	0x0000b230
        /*0a0c*/ 	.word	0x0000003b
        /*0a10*/ 	.word	0x00038090
        /*0a14*/ 	.short	0x010a
        /*0a16*/ 	.byte	0xff
	.zero		1


	//   ....[53]....
        /*0a18*/ 	.word	0x0000c330
        /*0a1c*/ 	.word	0x00000000
        /*0a20*/ 	.word	0x00000000
        /*0a24*/ 	.short	0x0101
        /*0a26*/ 	.byte	0xff
	.zero		1


	//   ....[54]....
        /*0a28*/ 	.word	0x0000c3b0
        /*0a2c*/ 	.word	0x00000000
        /*0a30*/ 	.word	0x00000000
        /*0a34*/ 	.short	0x0101
        /*0a36*/ 	.byte	0xff
	.zero		1


	//   ....[55]....
        /*0a38*/ 	.word	0x0000c410
        /*0a3c*/ 	.word	0x0000003b
        /*0a40*/ 	.word	0x00038080
        /*0a44*/ 	.short	0x010a
        /*0a46*/ 	.byte	0xff
	.zero		1


	//   ....[56]....
        /*0a48*/ 	.word	0x0000c570
        /*0a4c*/ 	.word	0x0000003b
        /*0a50*/ 	.word	0x00038098
        /*0a54*/ 	.short	0x010a
        /*0a56*/ 	.byte	0xff
	.zero		1


	//   ....[57]....
        /*0a58*/ 	.word	0x0000d650
        /*0a5c*/ 	.word	0x00000000
        /*0a60*/ 	.word	0x00000000
        /*0a64*/ 	.short	0x0101
        /*0a66*/ 	.byte	0xff
	.zero		1


	//   ....[58]....
        /*0a68*/ 	.word	0x0000d6e0
        /*0a6c*/ 	.word	0x00000003
        /*0a70*/ 	.word	0x00000000
        /*0a74*/ 	.short	0x0101
        /*0a76*/ 	.byte	0xff
	.zero		1


	//   ....[59]....
        /*0a78*/ 	.word	0x0000d770
        /*0a7c*/ 	.word	0x00000004
        /*0a80*/ 	.word	0x00000000
        /*0a84*/ 	.short	0x0101
        /*0a86*/ 	.byte	0xff
	.zero		1


	//   ....[60]....
        /*0a88*/ 	.word	0x0000d7c0
        /*0a8c*/ 	.word	0x0000003b
        /*0a90*/ 	.word	0x00038070
        /*0a94*/ 	.short	0x010a
        /*0a96*/ 	.byte	0xff
	.zero		1


	//   ....[61]....
        /*0a98*/ 	.word	0x0000d860
        /*0a9c*/ 	.word	0x00000000
        /*0aa0*/ 	.word	0x00000000
        /*0aa4*/ 	.short	0x0101
        /*0aa6*/ 	.byte	0xff
	.zero		1


	//   ....[62]....
        /*0aa8*/ 	.word	0x0000d8c0
        /*0aac*/ 	.word	0x0000003b
        /*0ab0*/ 	.word	0x00038090
        /*0ab4*/ 	.short	0x010a
        /*0ab6*/ 	.byte	0xff
	.zero		1


	//   ....[63]....
        /*0ab8*/ 	.word	0x0000d940
        /*0abc*/ 	.word	0x0000003b
        /*0ac0*/ 	.word	0x000380c0
        /*0ac4*/ 	.short	0x010a
        /*0ac6*/ 	.byte	0xff
	.zero		1


	//   ....[64]....
        /*0ac8*/ 	.word	0x0000f990
        /*0acc*/ 	.word	0x00000000
        /*0ad0*/ 	.word	0x00000000
        /*0ad4*/ 	.short	0x0101
        /*0ad6*/ 	.byte	0xff
	.zero		1


	//   ....[65]....
        /*0ad8*/ 	.word	0x0000f9c0
        /*0adc*/ 	.word	0x0000003b
        /*0ae0*/ 	.word	0x000380b0
        /*0ae4*/ 	.short	0x0101
        /*0ae6*/ 	.byte	0xff
	.zero		1


	//   ....[66]....
        /*0ae8*/ 	.word	0x0000fa40
        /*0aec*/ 	.word	0x0000003b
        /*0af0*/ 	.word	0x00038080
        /*0af4*/ 	.short	0x010a
        /*0af6*/ 	.byte	0xff
	.zero		1


	//   ....[67]....
        /*0af8*/ 	.word	0x0000fad0
        /*0afc*/ 	.word	0x0000001f
        /*0b00*/ 	.word	0x00000000
        /*0b04*/ 	.short	0x0101
        /*0b06*/ 	.byte	0xff
	.zero		1


	//   ....[68]....
        /*0b08*/ 	.word	0x0000fb20
        /*0b0c*/ 	.word	0x0000003b
        /*0b10*/ 	.word	0x00038098
        /*0b14*/ 	.short	0x010a
        /*0b16*/ 	.byte	0xff
	.zero		1


	//   ....[69]....
        /*0b18*/ 	.word	0x0000fba0
        /*0b1c*/ 	.word	0x0000003b
        /*0b20*/ 	.word	0x000380c8
        /*0b24*/ 	.short	0x010a
        /*0b26*/ 	.byte	0xff
	.zero		1


	//   ....[70]....
        /*0b28*/ 	.word	0x00011b80
        /*0b2c*/ 	.word	0x00000003
        /*0b30*/ 	.word	0x00000000
        /*0b34*/ 	.short	0x0101
        /*0b36*/ 	.byte	0xff
	.zero		1


	//   ....[71]....
        /*0b38*/ 	.word	0x00011bb0
        /*0b3c*/ 	.word	0x0000003b
        /*0b40*/ 	.word	0x000380b8
        /*0b44*/ 	.short	0x0101
        /*0b46*/ 	.byte	0xff
	.zero		1


	//   ....[72]....
        /*0b48*/ 	.word	0x00011fe0
        /*0b4c*/ 	.word	0x000000ff
        /*0b50*/ 	.word	0x00000000
        /*0b54*/ 	.short	0x010a
        /*0b56*/ 	.byte	0x04
	.zero		1


	//   ....[73]....
        /*0b58*/ 	.word	0x00012260
        /*0b5c*/ 	.word	0x000000ff
        /*0b60*/ 	.word	0x00000000
        /*0b64*/ 	.short	0x010a
        /*0b66*/ 	.byte	0x04
	.zero		1


	//   ....[74]....
        /*0b68*/ 	.word	0x00012e70
        /*0b6c*/ 	.word	0x000000ff
        /*0b70*/ 	.word	0x00000000
        /*0b74*/ 	.short	0x0101
        /*0b76*/ 	.byte	0x04
	.zero		1


	//   ....[75]....
        /*0b78*/ 	.word	0x00012ef0
        /*0b7c*/ 	.word	0x000000ff
        /*0b80*/ 	.word	0x00000000
        /*0b84*/ 	.short	0x010a
        /*0b86*/ 	.byte	0x31
	.zero		1


	//   ....[76]....
        /*0b88*/ 	.word	0x00013260
        /*0b8c*/ 	.word	0x000000ff
        /*0b90*/ 	.word	0x00000000
        /*0b94*/ 	.short	0x0101
        /*0b96*/ 	.byte	0x32
	.zero		1


	//   ....[77]....
        /*0b98*/ 	.word	0x00015c70
        /*0b9c*/ 	.word	0x000000ff
        /*0ba0*/ 	.word	0x00000000
        /*0ba4*/ 	.short	0x0101
        /*0ba6*/ 	.byte	0x04
	.zero		1


	//   ....[78]....
        /*0ba8*/ 	.word	0x00015df0
        /*0bac*/ 	.word	0x000000ff
        /*0bb0*/ 	.word	0x00000000
        /*0bb4*/ 	.short	0x010a
        /*0bb6*/ 	.byte	0x04
	.zero		1


	//   ....[79]....
        /*0bb8*/ 	.word	0x00016450
        /*0bbc*/ 	.word	0x000000ff
        /*0bc0*/ 	.word	0x00000000
        /*0bc4*/ 	.short	0x010a
        /*0bc6*/ 	.byte	0x04
	.zero		1


	//   ....[80]....
        /*0bc8*/ 	.word	0x000167f0
        /*0bcc*/ 	.word	0x000000ff
        /*0bd0*/ 	.word	0x00000000
        /*0bd4*/ 	.short	0x010a
        /*0bd6*/ 	.byte	0x04
	.zero		1


	//   ....[81]....
        /*0bd8*/ 	.word	0x00018bf0
        /*0bdc*/ 	.word	0x000000ff
        /*0be0*/ 	.word	0x00000000
        /*0be4*/ 	.short	0x0101
        /*0be6*/ 	.byte	0x04
	.zero		1


	//   ....[82]....
        /*0be8*/ 	.word	0x00018c10
        /*0bec*/ 	.word	0x000000ff
        /*0bf0*/ 	.word	0x00000000
        /*0bf4*/ 	.short	0x010a
        /*0bf6*/ 	.byte	0x31
	.zero		1


	//   ....[83]....
        /*0bf8*/ 	.word	0x00018e70
        /*0bfc*/ 	.word	0x000000ff
        /*0c00*/ 	.word	0x00000000
        /*0c04*/ 	.short	0x0101
        /*0c06*/ 	.byte	0x32
	.zero		1


	//   ....[84]....
        /*0c08*/ 	.word	0x0001b9d0
        /*0c0c*/ 	.word	0x000000ff
        /*0c10*/ 	.word	0x00000000
        /*0c14*/ 	.short	0x0101
        /*0c16*/ 	.byte	0x04
	.zero		1


	//   ....[85]....
        /*0c18*/ 	.word	0x0001bb80
        /*0c1c*/ 	.word	0x000000ff
        /*0c20*/ 	.word	0x00000000
        /*0c24*/ 	.short	0x010a
        /*0c26*/ 	.byte	0x04
	.zero		1


	//   ....[86]....
        /*0c28*/ 	.word	0x0001c190
        /*0c2c*/ 	.word	0x000000ff
        /*0c30*/ 	.word	0x00000000
        /*0c34*/ 	.short	0x010a
        /*0c36*/ 	.byte	0x04
	.zero		1


	//   ....[87]....
        /*0c38*/ 	.word	0x0001c410
        /*0c3c*/ 	.word	0x000000ff
        /*0c40*/ 	.word	0x00000000
        /*0c44*/ 	.short	0x0101
        /*0c46*/ 	.byte	0x05
	.zero		1


	//   ....[88]....
        /*0c48*/ 	.word	0x0001c4a0
        /*0c4c*/ 	.word	0x000000ff
        /*0c50*/ 	.word	0x00000000
        /*0c54*/ 	.short	0x010a
        /*0c56*/ 	.byte	0x05
	.zero		1


	//   ....[89]....
        /*0c58*/ 	.word	0x0001c5a0
        /*0c5c*/ 	.word	0x000000ff
        /*0c60*/ 	.word	0x00000000
        /*0c64*/ 	.short	0x0101
        /*0c66*/ 	.byte	0x05
	.zero		1


	//   ....[90]....
        /*0c68*/ 	.word	0x0001cbf0
        /*0c6c*/ 	.word	0x000000ff
        /*0c70*/ 	.word	0x00038010
        /*0c74*/ 	.short	0x010a
        /*0c76*/ 	.byte	0x08
	.zero		1


	//   ....[91]....
        /*0c78*/ 	.word	0x0001ce20
        /*0c7c*/ 	.word	0x000000ff
        /*0c80*/ 	.word	0x00038038
        /*0c84*/ 	.short	0x010a
        /*0c86*/ 	.byte	0x19
	.zero		1


	//   ....[92]....
        /*0c88*/ 	.word	0x0001d070
        /*0c8c*/ 	.word	0x000000ff
        /*0c90*/ 	.word	0x00038018
        /*0c94*/ 	.short	0x010a
        /*0c96*/ 	.byte	0x08
	.zero		1


	//   ....[93]....
        /*0c98*/ 	.word	0x0001d2d0
        /*0c9c*/ 	.word	0x000000ff
        /*0ca0*/ 	.word	0x00038038
        /*0ca4*/ 	.short	0x010a
        /*0ca6*/ 	.byte	0x19
	.zero		1


	//   ....[94]....
        /*0ca8*/ 	.word	0x0001d680
        /*0cac*/ 	.word	0x000000ff
        /*0cb0*/ 	.word	0x00038038
        /*0cb4*/ 	.short	0x010a
        /*0cb6*/ 	.byte	0x19
	.zero		1


	//   ....[95]....
        /*0cb8*/ 	.word	0x0001d920
        /*0cbc*/ 	.word	0x000000ff
        /*0cc0*/ 	.word	0x00038038
        /*0cc4*/ 	.short	0x010a
        /*0cc6*/ 	.byte	0x19
	.zero		1


	//   ....[96]....
        /*0cc8*/ 	.word	0x0001db90
        /*0ccc*/ 	.word	0x000000ff
        /*0cd0*/ 	.word	0x00038038
        /*0cd4*/ 	.short	0x010a
        /*0cd6*/ 	.byte	0x19
	.zero		1


	//   ....[97]....
        /*0cd8*/ 	.word	0x0001de00
        /*0cdc*/ 	.word	0x000000ff
        /*0ce0*/ 	.word	0x00038038
        /*0ce4*/ 	.short	0x010a
        /*0ce6*/ 	.byte	0x19
	.zero		1


	//   ....[98]....
        /*0ce8*/ 	.word	0x0001e070
        /*0cec*/ 	.word	0x000000ff
        /*0cf0*/ 	.word	0x00038038
        /*0cf4*/ 	.short	0x010a
        /*0cf6*/ 	.byte	0x19
	.zero		1


	//   ....[99]....
        /*0cf8*/ 	.word	0x0001e2e0
        /*0cfc*/ 	.word	0x000000ff
        /*0d00*/ 	.word	0x00038038
        /*0d04*/ 	.short	0x010a
        /*0d06*/ 	.byte	0x19
	.zero		1


	//   ....[100]....
        /*0d08*/ 	.word	0x0001e560
        /*0d0c*/ 	.word	0x000000ff
        /*0d10*/ 	.word	0x00038038
        /*0d14*/ 	.short	0x010a
        /*0d16*/ 	.byte	0x19
	.zero		1


	//   ....[101]....
        /*0d18*/ 	.word	0x0001e7d0
        /*0d1c*/ 	.word	0x000000ff
        /*0d20*/ 	.word	0x00038038
        /*0d24*/ 	.short	0x010a
        /*0d26*/ 	.byte	0x19
	.zero		1


	//   ....[102]....
        /*0d28*/ 	.word	0x0001ea90
        /*0d2c*/ 	.word	0x000000ff
        /*0d30*/ 	.word	0x00038038
        /*0d34*/ 	.short	0x010a
        /*0d36*/ 	.byte	0x19
	.zero		1


	//   ....[103]....
        /*0d38*/ 	.word	0x0001ed00
        /*0d3c*/ 	.word	0x000000ff
        /*0d40*/ 	.word	0x00038038
        /*0d44*/ 	.short	0x010a
        /*0d46*/ 	.byte	0x19
	.zero		1


	//   ....[104]....
        /*0d48*/ 	.word	0x0001ef90
        /*0d4c*/ 	.word	0x000000ff
        /*0d50*/ 	.word	0x00038038
        /*0d54*/ 	.short	0x010a
        /*0d56*/ 	.byte	0x19
	.zero		1


	//   ....[105]....
        /*0d58*/ 	.word	0x0001f200
        /*0d5c*/ 	.word	0x000000ff
        /*0d60*/ 	.word	0x00038038
        /*0d64*/ 	.short	0x010a
        /*0d66*/ 	.byte	0x19
	.zero		1


	//   ....[106]....
        /*0d68*/ 	.word	0x0001f4a0
        /*0d6c*/ 	.word	0x000000ff
        /*0d70*/ 	.word	0x00038038
        /*0d74*/ 	.short	0x010a
        /*0d76*/ 	.byte	0x19
	.zero		1


	//   ....[107]....
        /*0d78*/ 	.word	0x0001f710
        /*0d7c*/ 	.word	0x000000ff
        /*0d80*/ 	.word	0x00038038
        /*0d84*/ 	.short	0x010a
        /*0d86*/ 	.byte	0x11
	.zero		1


	//   ....[108]....
        /*0d88*/ 	.word	0x0001fec0
        /*0d8c*/ 	.word	0x000000ff
        /*0d90*/ 	.word	0x000380b0
        /*0d94*/ 	.short	0x010a
        /*0d96*/ 	.byte	0x05
	.zero		1


	//   ....[109]....
        /*0d98*/ 	.word	0x00021050
        /*0d9c*/ 	.word	0x000000ff
        /*0da0*/ 	.word	0x000380b8
        /*0da4*/ 	.short	0x010a
        /*0da6*/ 	.byte	0x05
	.zero		1


	//   ....[110]....
        /*0da8*/ 	.word	0x00021cd0
        /*0dac*/ 	.word	0x000000ff
        /*0db0*/ 	.word	0x00000000
        /*0db4*/ 	.short	0x0101
        /*0db6*/ 	.byte	0x04
	.zero		1


	//   ....[111]....
        /*0db8*/ 	.word	0x00021d50
        /*0dbc*/ 	.word	0x000000ff
        /*0dc0*/ 	.word	0x00000000
        /*0dc4*/ 	.short	0x0101
        /*0dc6*/ 	.byte	0x04
	.zero		1


	//   ....[112]....
        /*0dc8*/ 	.word	0x000220b0
        /*0dcc*/ 	.word	0x00000000
        /*0dd0*/ 	.word	0x00038000
        /*0dd4*/ 	.short	0x010a
        /*0dd6*/ 	.byte	0xff
	.zero		1


	//   ....[113]....
        /*0dd8*/ 	.word	0x00022110
        /*0ddc*/ 	.word	0x00000000
        /*0de0*/ 	.word	0x00038020
        /*0de4*/ 	.short	0x010a
        /*0de6*/ 	.byte	0xff
	.zero		1


	//   ....[114]....
        /*0de8*/ 	.word	0x00022170
        /*0dec*/ 	.word	0x00000000
        /*0df0*/ 	.word	0x00038058
        /*0df4*/ 	.short	0x010a
        /*0df6*/ 	.byte	0xff
	.zero		1


	//   ....[115]....
        /*0df8*/ 	.word	0x000221d0
        /*0dfc*/ 	.word	0x00000000
        /*0e00*/ 	.word	0x00038008
        /*0e04*/ 	.short	0x010a
        /*0e06*/ 	.byte	0xff
	.zero		1


	//   ....[116]....
        /*0e08*/ 	.word	0x00022230
        /*0e0c*/ 	.word	0x00000000
        /*0e10*/ 	.word	0x00038068
        /*0e14*/ 	.short	0x010a
        /*0e16*/ 	.byte	0xff
	.zero		1


	//   ....[117]....
        /*0e18*/ 	.word	0x00022290
        /*0e1c*/ 	.word	0x00000000
        /*0e20*/ 	.word	0x00038020
        /*0e24*/ 	.short	0x010a
        /*0e26*/ 	.byte	0xff
	.zero		1


	//   ....[118]....
        /*0e28*/ 	.word	0x000222f0
        /*0e2c*/ 	.word	0x00000000
        /*0e30*/ 	.word	0x000380a0
        /*0e34*/ 	.short	0x010a
        /*0e36*/ 	.byte	0xff
	.zero		1


	//   ....[119]....
        /*0e38*/ 	.word	0x00022370
        /*0e3c*/ 	.word	0x00000005
        /*0e40*/ 	.word	0x00038058
        /*0e44*/ 	.short	0x010a
        /*0e46*/ 	.byte	0xff
	.zero		1


	//   ....[120]....
        /*0e48*/ 	.word	0x000223d0
        /*0e4c*/ 	.word	0x00000000
        /*0e50*/ 	.word	0x00038020
        /*0e54*/ 	.short	0x010a
        /*0e56*/ 	.byte	0xff
	.zero		1


	//   ....[121]....
        /*0e58*/ 	.word	0x00022430
        /*0e5c*/ 	.word	0x00000000
        /*0e60*/ 	.word	0x000380a8
        /*0e64*/ 	.short	0x010a
        /*0e66*/ 	.byte	0xff
	.zero		1


	//   ....[122]....
        /*0e68*/ 	.word	0x00022490
        /*0e6c*/ 	.word	0x00000003
        /*0e70*/ 	.word	0x00038068
        /*0e74*/ 	.short	0x010a
        /*0e76*/ 	.byte	0xff
	.zero		1


	//   ....[123]....
        /*0e78*/ 	.word	0x000224f0
        /*0e7c*/ 	.word	0x00000000
        /*0e80*/ 	.word	0x00038020
        /*0e84*/ 	.short	0x010a
        /*0e86*/ 	.byte	0xff
	.zero		1


	//   ....[124]....
        /*0e88*/ 	.word	0x00022550
        /*0e8c*/ 	.word	0x00000000
        /*0e90*/ 	.word	0x000380a0
        /*0e94*/ 	.short	0x010a
        /*0e96*/ 	.byte	0xff
	.zero		1


	//   ....[125]....
        /*0e98*/ 	.word	0x000225d0
        /*0e9c*/ 	.word	0x00000006
        /*0ea0*/ 	.word	0x00038058
        /*0ea4*/ 	.short	0x010a
        /*0ea6*/ 	.byte	0xff
	.zero		1


	//   ....[126]....
        /*0ea8*/ 	.word	0x00022630
        /*0eac*/ 	.word	0x00000000
        /*0eb0*/ 	.word	0x000380a8
        /*0eb4*/ 	.short	0x010a
        /*0eb6*/ 	.byte	0xff
	.zero		1


	//   ....[127]....
        /*0eb8*/ 	.word	0x00022690
        /*0ebc*/ 	.word	0x00000000
        /*0ec0*/ 	.word	0x00038068
        /*0ec4*/ 	.short	0x010a
        /*0ec6*/ 	.byte	0xff
	.zero		1


	//   ....[128]....
        /*0ec8*/ 	.word	0x000226e0
        /*0ecc*/ 	.word	0x00000010
        /*0ed0*/ 	.word	0x000380c0
        /*0ed4*/ 	.short	0x010a
        /*0ed6*/ 	.byte	0xff
	.zero		1


	//   ....[129]....
        /*0ed8*/ 	.word	0x00022730
        /*0edc*/ 	.word	0x00000000
        /*0ee0*/ 	.word	0x000380c8
        /*0ee4*/ 	.short	0x010a
        /*0ee6*/ 	.byte	0xff
	.zero		1


	//   ....[130]....
        /*0ee8*/ 	.word	0x00022780
        /*0eec*/ 	.word	0x0000003b
        /*0ef0*/ 	.word	0x00038070
        /*0ef4*/ 	.short	0x010a
        /*0ef6*/ 	.byte	0xff
	.zero		1


	//   ....[131]....
        /*0ef8*/ 	.word	0x000227d0
        /*0efc*/ 	.word	0x0000003b
        /*0f00*/ 	.word	0x00038080
        /*0f04*/ 	.short	0x010a
        /*0f06*/ 	.byte	0xff
	.zero		1


	//   ....[132]....
        /*0f08*/ 	.word	0x00022820
        /*0f0c*/ 	.word	0x0000003b
        /*0f10*/ 	.word	0x00038070
        /*0f14*/ 	.short	0x010a
        /*0f16*/ 	.byte	0xff
	.zero		1


	//   ....[133]....
        /*0f18*/ 	.word	0x00022870
        /*0f1c*/ 	.word	0x0000003b
        /*0f20*/ 	.word	0x00038090
        /*0f24*/ 	.short	0x010a
        /*0f26*/ 	.byte	0xff
	.zero		1


	//   ....[134]....
        /*0f28*/ 	.word	0x000228c0
        /*0f2c*/ 	.word	0x0000003b
        /*0f30*/ 	.word	0x00038080
        /*0f34*/ 	.short	0x010a
        /*0f36*/ 	.byte	0xff
	.zero		1


	//   ....[135]....
        /*0f38*/ 	.word	0x00022910
        /*0f3c*/ 	.word	0x0000003b
        /*0f40*/ 	.word	0x00038098
        /*0f44*/ 	.short	0x010a
        /*0f46*/ 	.byte	0xff
	.zero		1


	//   ....[136]....
        /*0f48*/ 	.word	0x00022960
        /*0f4c*/ 	.word	0x0000003b
        /*0f50*/ 	.word	0x00038070
        /*0f54*/ 	.short	0x010a
        /*0f56*/ 	.byte	0xff
	.zero		1


	//   ....[137]....
        /*0f58*/ 	.word	0x000229b0
        /*0f5c*/ 	.word	0x0000003b
        /*0f60*/ 	.word	0x00038090
        /*0f64*/ 	.short	0x010a
        /*0f66*/ 	.byte	0xff
	.zero		1


	//   ....[138]....
        /*0f68*/ 	.word	0x00022a00
        /*0f6c*/ 	.word	0x0000003b
        /*0f70*/ 	.word	0x000380c0
        /*0f74*/ 	.short	0x010a
        /*0f76*/ 	.byte	0xff
	.zero		1


	//   ....[139]....
        /*0f78*/ 	.word	0x00022a50
        /*0f7c*/ 	.word	0x0000003b
        /*0f80*/ 	.word	0x00038080
        /*0f84*/ 	.short	0x010a
        /*0f86*/ 	.byte	0xff
	.zero		1


	//   ....[140]....
        /*0f88*/ 	.word	0x00022aa0
        /*0f8c*/ 	.word	0x0000003b
        /*0f90*/ 	.word	0x00038098
        /*0f94*/ 	.short	0x010a
        /*0f96*/ 	.byte	0xff
	.zero		1


	//   ....[141]....
        /*0f98*/ 	.word	0x00022af0
        /*0f9c*/ 	.word	0x0000003b
        /*0fa0*/ 	.word	0x000380c8
        /*0fa4*/ 	.short	0x010a
        /*0fa6*/ 	.byte	0xff
	.zero		1


	//   ....[142]....
        /*0fa8*/ 	.word	0x00022b50
        /*0fac*/ 	.word	0x00000000
        /*0fb0*/ 	.word	0x00000000
        /*0fb4*/ 	.short	0x010a
        /*0fb6*/ 	.byte	0xff
	.zero		1


	//   ....[143]....
        /*0fb8*/ 	.word	0x00022bb0
        /*0fbc*/ 	.word	0x00000000
        /*0fc0*/ 	.word	0x00000000
        /*0fc4*/ 	.short	0x010a
        /*0fc6*/ 	.byte	0xff
	.zero		1


	//   ....[144]....
        /*0fc8*/ 	.word	0x00022c10
        /*0fcc*/ 	.word	0x00000004
        /*0fd0*/ 	.word	0x00000000
        /*0fd4*/ 	.short	0x010a
        /*0fd6*/ 	.byte	0xff
	.zero		1


	//   ....[145]....
        /*0fd8*/ 	.word	0x00022c70
        /*0fdc*/ 	.word	0x00000005
        /*0fe0*/ 	.word	0x00000000
        /*0fe4*/ 	.short	0x010a
        /*0fe6*/ 	.byte	0xff
	.zero		1


	//   ....[146]....
        /*0fe8*/ 	.word	0x00022cd0
        /*0fec*/ 	.word	0x00000003
        /*0ff0*/ 	.word	0x00000000
        /*0ff4*/ 	.short	0x010a
        /*0ff6*/ 	.byte	0xff
	.zero		1


	//   ....[147]....
        /*0ff8*/ 	.word	0x00022d30
        /*0ffc*/ 	.word	0x00000000
        /*1000*/ 	.word	0x00000000
        /*1004*/ 	.short	0x010a
        /*1006*/ 	.byte	0xff
	.zero		1


	//   ....[148]....
        /*1008*/ 	.word	0x00022d90
        /*100c*/ 	.word	0x00000004
        /*1010*/ 	.word	0x00000000
        /*1014*/ 	.short	0x010a
        /*1016*/ 	.byte	0xff
	.zero		1


	//   ....[149]....
        /*1018*/ 	.word	0x00022df0
        /*101c*/ 	.word	0x00000003
        /*1020*/ 	.word	0x00000000
        /*1024*/ 	.short	0x010a
        /*1026*/ 	.byte	0xff
	.zero		1


	//   ....[150]....
        /*1028*/ 	.word	0x00022e50
        /*102c*/ 	.word	0x00000003
        /*1030*/ 	.word	0x00000000
        /*1034*/ 	.short	0x010a
        /*1036*/ 	.byte	0xff
	.zero		1


	//   ....[151]....
        /*1038*/ 	.word	0x00022eb0
        /*103c*/ 	.word	0x00000000
        /*1040*/ 	.word	0x00000000
        /*1044*/ 	.short	0x010a
        /*1046*/ 	.byte	0xff
	.zero		1


	//   ....[152]....
        /*1048*/ 	.word	0x00022f10
        /*104c*/ 	.word	0x00000003
        /*1050*/ 	.word	0x00038010
        /*1054*/ 	.short	0x010a
        /*1056*/ 	.byte	0xff
	.zero		1


	//   ....[153]....
        /*1058*/ 	.word	0x00022f70
        /*105c*/ 	.word	0x00000000
        /*1060*/ 	.word	0x00038038
        /*1064*/ 	.short	0x010a
        /*1066*/ 	.byte	0xff
	.zero		1


	//   ....[154]....
        /*1068*/ 	.word	0x00022fd0
        /*106c*/ 	.word	0x00000003
        /*1070*/ 	.word	0x00038018
        /*1074*/ 	.short	0x010a
        /*1076*/ 	.byte	0xff
	.zero		1


	//   ....[155]....
        /*1078*/ 	.word	0x00023030
        /*107c*/ 	.word	0x00000000
        /*1080*/ 	.word	0x00038038
        /*1084*/ 	.short	0x010a
        /*1086*/ 	.byte	0xff
	.zero		1


	//   ....[156]....
        /*1088*/ 	.word	0x00023090
        /*108c*/ 	.word	0x00000000
        /*1090*/ 	.word	0x00038038
        /*1094*/ 	.short	0x010a
        /*1096*/ 	.byte	0xff
	.zero		1


	//   ....[157]....
        /*1098*/ 	.word	0x000230f0
        /*109c*/ 	.word	0x00000000
        /*10a0*/ 	.word	0x00038038
        /*10a4*/ 	.short	0x010a
        /*10a6*/ 	.byte	0xff
	.zero		1


	//   ....[158]....
        /*10a8*/ 	.word	0x00023150
        /*10ac*/ 	.word	0x00000000
        /*10b0*/ 	.word	0x00038038
        /*10b4*/ 	.short	0x010a
        /*10b6*/ 	.byte	0xff
	.zero		1


	//   ....[159]....
        /*10b8*/ 	.word	0x000231b0
        /*10bc*/ 	.word	0x00000000
        /*10c0*/ 	.word	0x00038038
        /*10c4*/ 	.short	0x010a
        /*10c6*/ 	.byte	0xff
	.zero		1


	//   ....[160]....
        /*10c8*/ 	.word	0x00023210
        /*10cc*/ 	.word	0x00000000
        /*10d0*/ 	.word	0x00038038
        /*10d4*/ 	.short	0x010a
        /*10d6*/ 	.byte	0xff
	.zero		1


	//   ....[161]....
        /*10d8*/ 	.word	0x00023270
        /*10dc*/ 	.word	0x00000000
        /*10e0*/ 	.word	0x00038038
        /*10e4*/ 	.short	0x010a
        /*10e6*/ 	.byte	0xff
	.zero		1


	//   ....[162]....
        /*10e8*/ 	.word	0x000232d0
        /*10ec*/ 	.word	0x00000000
        /*10f0*/ 	.word	0x00038038
        /*10f4*/ 	.short	0x010a
        /*10f6*/ 	.byte	0xff
	.zero		1


	//   ....[163]....
        /*10f8*/ 	.word	0x00023330
        /*10fc*/ 	.word	0x00000000
        /*1100*/ 	.word	0x00038038
        /*1104*/ 	.short	0x010a
        /*1106*/ 	.byte	0xff
	.zero		1


	//   ....[164]....
        /*1108*/ 	.word	0x00023390
        /*110c*/ 	.word	0x00000000
        /*1110*/ 	.word	0x00038038
        /*1114*/ 	.short	0x010a
        /*1116*/ 	.byte	0xff
	.zero		1


	//   ....[165]....
        /*1118*/ 	.word	0x000233f0
        /*111c*/ 	.word	0x00000000
        /*1120*/ 	.word	0x00038038
        /*1124*/ 	.short	0x010a
        /*1126*/ 	.byte	0xff
	.zero		1


	//   ....[166]....
        /*1128*/ 	.word	0x00023450
        /*112c*/ 	.word	0x00000000
        /*1130*/ 	.word	0x00038038
        /*1134*/ 	.short	0x010a
        /*1136*/ 	.byte	0xff
	.zero		1


	//   ....[167]....
        /*1138*/ 	.word	0x000234b0
        /*113c*/ 	.word	0x00000000
        /*1140*/ 	.word	0x00038038
        /*1144*/ 	.short	0x010a
        /*1146*/ 	.byte	0xff
	.zero		1


	//   ....[168]....
        /*1148*/ 	.word	0x00023510
        /*114c*/ 	.word	0x00000000
        /*1150*/ 	.word	0x00038038
        /*1154*/ 	.short	0x010a
        /*1156*/ 	.byte	0xff
	.zero		1


	//   ....[169]....
        /*1158*/ 	.word	0x00023570
        /*115c*/ 	.word	0x00000000
        /*1160*/ 	.word	0x00038038
        /*1164*/ 	.short	0x010a
        /*1166*/ 	.byte	0xff
	.zero		1


	//   ....[170]....
        /*1168*/ 	.word	0x000235d0
        /*116c*/ 	.word	0x00000005
        /*1170*/ 	.word	0x000380b0
        /*1174*/ 	.short	0x010a
        /*1176*/ 	.byte	0xff
	.zero		1


	//   ....[171]....
        /*1178*/ 	.word	0x00023630
        /*117c*/ 	.word	0x00000005
        /*1180*/ 	.word	0x000380b8
        /*1184*/ 	.short	0x010a
        /*1186*/ 	.byte	0xff
	.zero		1


	//----- nvinfo : EIATTR_NUM_MBARRIERS
	.align		4
.L_66:
        /*1188*/ 	.byte	0x03, 0x38
        /*118a*/ 	.short	0x001c


	//----- nvinfo : EIATTR_EXIT_INSTR_OFFSETS
	.align		4
        /*118c*/ 	.byte	0x04, 0x1c
        /*118e*/ 	.short	(.L_68 - .L_67)


	//   ....[0]....
.L_67:
        /*1190*/ 	.word	0x000017e0


	//   ....[1]....
        /*1194*/ 	.word	0x00005120


	//   ....[2]....
        /*1198*/ 	.word	0x00005180


	//   ....[3]....
        /*119c*/ 	.word	0x00011c60


	//   ....[4]....
        /*11a0*/ 	.word	0x00011cd0


	//   ....[5]....
        /*11a4*/ 	.word	0x0001c620


	//   ....[6]....
        /*11a8*/ 	.word	0x0001c6b0


	//   ....[7]....
        /*11ac*/ 	.word	0x0001c710


	//   ....[8]....
        /*11b0*/ 	.word	0x0001f990


	//   ....[9]....
        /*11b4*/ 	.word	0x0001f9f0


	//   ....[10]....
        /*11b8*/ 	.word	0x00021dd0


	//   ....[11]....
        /*11bc*/ 	.word	0x00022090


	//----- nvinfo : EIATTR_INDIRECT_BRANCH_TARGETS
	.align		4
.L_68:
        /*11c0*/ 	.byte	0x04, 0x34
        /*11c2*/ 	.short	(.L_70 - .L_69)


	//   ....[0]....
.L_69:
        /*11c4*/ 	.word	.L_x_538@srel
        /*11c8*/ 	.short	0x0
        /*11ca*/ 	.short	0x0
        /*11cc*/ 	.word	0x3
        /*11d0*/ 	.word	.L_x_539@srel
        /*11d4*/ 	.word	.L_x_540@srel
        /*11d8*/ 	.word	.L_x_541@srel


	//----- nvinfo : EIATTR_MAX_THREADS
	.align		4
.L_70:
        /*11dc*/ 	.byte	0x04, 0x05
        /*11de*/ 	.short	(.L_72 - .L_71)
.L_71:
        /*11e0*/ 	.word	0x00000200
        /*11e4*/ 	.word	0x00000001
        /*11e8*/ 	.word	0x00000001


	//----- nvinfo : EIATTR_CRS_STACK_SIZE
	.align		4
.L_72:
        /*11ec*/ 	.byte	0x04, 0x1e
        /*11ee*/ 	.short	(.L_74 - .L_73)
.L_73:
        /*11f0*/ 	.word	0x00000000


	//----- nvinfo : EIATTR_CBANK_PARAM_SIZE
	.align		4
.L_74:
        /*11f4*/ 	.byte	0x03, 0x19
        /*11f6*/ 	.short	0x0600


	//----- nvinfo : EIATTR_PARAM_CBANK
	.align		4
        /*11f8*/ 	.byte	0x04, 0x0a
        /*11fa*/ 	.short	(.L_76 - .L_75)
	.align		4
.L_75:
        /*11fc*/ 	.word	index@(.nv.constant0._ZN7cutlass13device_kernelINS_4fmha6kernel36Sm100FmhaFwdKernelTmaWarpspecializedIN4cute5tupleIJiiiNS5_IJNS5_IJiiEEEiEEEEEENS1_10collective38Sm100FmhaFwdMainloopTmaWarpspecializedINS_6half_tEffNS5_IJNS4_1CILi256EEENSC_ILi128EEESE_EEENS5_IJiNSC_ILi1EEES7_EEENS5_IJiSG_NS5_IJNS5_IJNSC_ILi0EEEiEEEiEEEEEESL_NS9_12ResidualMaskENS5_IJNSC_ILi2EEESG_SG_EEENSC_ILb0EEEEENS9_38Sm100FmhaFwdEpilogueTmaWarpspecializedISB_fNS5_IJSE_SE_SE_EEESH_NS5_IJSG_S7_EEESP_EENS2_23PersistentTileSchedulerENS2_41Sm100FmhaCtxKernelWarpspecializedScheduleEEEEEvNT_6ParamsE)
        /*1200*/ 	.short	0x0380
        /*1202*/ 	.short	0x0600


	//----- nvinfo : EIATTR_SW_WAR
	.align		4
.L_76:
        /*1204*/ 	.byte	0x04, 0x36
        /*1206*/ 	.short	(.L_78 - .L_77)
.L_77:
        /*1208*/ 	.word	0x00000008
.L_78:


//--------------------- .nv.callgraph             --------------------------
	.section	.nv.callgraph,"",@"SHT_CUDA_CALLGRAPH"
	.align	4
	.sectionentsize	8
	.align		4
        /*0000*/ 	.word	0x00000000
	.align		4
        /*0004*/ 	.word	0xffffffff
	.align		4
        /*0008*/ 	.word	index@(_ZN7cutlass13device_kernelINS_4fmha6kernel36Sm100FmhaFwdKernelTmaWarpspecializedIN4cute5tupleIJiiiNS5_IJNS5_IJiiEEEiEEEEEENS1_10collective38Sm100FmhaFwdMainloopTmaWarpspecializedINS_6half_tEffNS5_IJNS4_1CILi256EEENSC_ILi128EEESE_EEENS5_IJiNSC_ILi1EEES7_EEENS5_IJiSG_NS5_IJNS5_IJNSC_ILi0EEEiEEEiEEEEEESL_NS9_12ResidualMaskENS5_IJNSC_ILi2EEESG_SG_EEENSC_ILb0EEEEENS9_38Sm100FmhaFwdEpilogueTmaWarpspecializedISB_fNS5_IJSE_SE_SE_EEESH_NS5_IJSG_S7_EEESP_EENS2_23PersistentTileSchedulerENS2_41Sm100FmhaCtxKernelWarpspecializedScheduleEEEEEvNT_6ParamsE)
	.align		4
        /*000c*/ 	.word	index@(__assertfail)
	.align		4
        /*0010*/ 	.word	index@(_ZN7cutlass13device_kernelINS_4fmha6kernel36Sm100FmhaFwdKernelTmaWarpspecializedIN4cute5tupleIJiiiNS5_IJNS5_IJiiEEEiEEEEEENS1_10collective38Sm100FmhaFwdMainloopTmaWarpspecializedINS_6half_tEffNS5_IJNS4_1CILi256EEENSC_ILi128EEESE_EEENS5_IJiNSC_ILi1EEES7_EEENS5_IJiSG_NS5_IJNS5_IJNSC_ILi0EEEiEEEiEEEEEESL_NS9_12ResidualMaskENS5_IJNSC_ILi2EEESG_SG_EEENSC_ILb0EEEEENS9_38Sm100FmhaFwdEpilogueTmaWarpspecializedISB_fNS5_IJSE_SE_SE_EEESH_NS5_IJSG_S7_EEESP_EENS2_23PersistentTileSchedulerENS2_41Sm100FmhaCtxKernelWarpspecializedScheduleEEEEEvNT_6ParamsE)
	.align		4
        /*0014*/ 	.word	index@(vprintf)
	.align		4
        /*0018*/ 	.word	0x00000000
	.align		4
        /*001c*/ 	.word	0xfffffffe
	.align		4
        /*0020*/ 	.word	0x00000000
	.align		4
        /*0024*/ 	.word	0xfffffffd
	.align		4
        /*0028*/ 	.word	0x00000000
	.align		4
        /*002c*/ 	.word	0xfffffffc


//--------------------- .nv.constant4             --------------------------
	.section	.nv.constant4,"a",@progbits
	.align	8
	.align		8
.nv.constant4:
        /*0000*/ 	.dword	vprintf
	.align		8
        /*0008*/ 	.dword	__assertfail
	.align		8
        /*0010*/ 	.dword	__unnamed_1
	.align		8
        /*0018*/ 	.dword	__unnamed_2
	.align		8
        /*0020*/ 	.dword	__unnamed_3
	.align		8
        /*0028*/ 	.dword	__unnamed_4
	.align		8
        /*0030*/ 	.dword	__unnamed_5
	.align		8
        /*0038*/ 	.dword	__unnamed_6
	.align		8
        /*0040*/ 	.dword	__unnamed_7
	.align		8
        /*0048*/ 	.dword	_ZN39_INTERNAL_87e5971e_4_k_cu_027e3880_29174cuda3std3__45__cpo5beginE
	.align		8
        /*0050*/ 	.dword	_ZN39_INTERNAL_87e5971e_4_k_cu_027e3880_29174cuda3std3__45__cpo3endE
	.align		8
        /*0058*/ 	.dword	_ZN39_INTERNAL_87e5971e_4_k_cu_027e3880_29174cuda3std3__45__cpo6cbeginE
	.align		8
        /*0060*/ 	.dword	_ZN39_INTERNAL_87e5971e_4_k_cu_027e3880_29174cuda3std3__45__cpo4cendE
	.align		8
        /*0068*/ 	.dword	_ZN39_INTERNAL_87e5971e_4_k_cu_027e3880_29174cuda3std3__441_GLOBAL__N__87e5971e_4_k_cu_027e3880_29176ignoreE
	.align		8
        /*0070*/ 	.dword	_ZN39_INTERNAL_87e5971e_4_k_cu_027e3880_29174cuda3std3__419piecewise_constructE
	.align		8
        /*0078*/ 	.dword	_ZN39_INTERNAL_87e5971e_4_k_cu_027e3880_29174cuda3std3__48in_placeE
	.align		8
        /*0080*/ 	.dword	_ZN39_INTERNAL_87e5971e_4_k_cu_027e3880_29174cuda3std6ranges3__45__cpo4swapE
	.align		8
        /*0088*/ 	.dword	_ZN39_INTERNAL_87e5971e_4_k_cu_027e3880_29174cuda3std6ranges3__45__cpo9iter_moveE
	.align		8
        /*0090*/ 	.dword	_ZN39_INTERNAL_87e5971e_4_k_cu_027e3880_29174cute7productE
	.align		8
        /*0098*/ 	.dword	_ZN39_INTERNAL_87e5971e_4_k_cu_027e3880_29174cute1_E
	.align		8
        /*00a0*/ 	.dword	$str$22
	.align		8
        /*00a8*/ 	.dword	$str$23
	.align		8
        /*00b0*/ 	.dword	$str$26
	.align		8
        /*00b8*/ 	.dword	$str$27
	.align		8
        /*00c0*/ 	.dword	$str$28
	.align		8
        /*00c8*/ 	.dword	$str$29
	.align		8
        /*00d0*/ 	.dword	$str$30
	.align		8
        /*00d8*/ 	.dword	$str$31
	.align		8
        /*00e0*/ 	.dword	$str$32
	.align		8
        /*00e8*/ 	.dword	$str$33
	.align		8
        /*00f0*/ 	.dword	$str$34
	.align		8
        /*00f8*/ 	.dword	$str$35
	.align		8
        /*0100*/ 	.dword	$str$36
	.align		8
        /*0108*/ 	.dword	$str$37


//--------------------- .nv.constant2._ZN7cutlass13device_kernelINS_4fmha6kernel36Sm100FmhaFwdKernelTmaWarpspecializedIN4cute5tupleIJiiiNS5_IJNS5_IJiiEEEiEEEEEENS1_10collective38Sm100FmhaFwdMainloopTmaWarpspecializedINS_6half_tEffNS5_IJNS4_1CILi256EEENSC_ILi128EEESE_EEENS5_IJiNSC_ILi1EEES7_EEENS5_IJiSG_NS5_IJNS5_IJNSC_ILi0EEEiEEEiEEEEEESL_NS9_12ResidualMaskENS5_IJNSC_ILi2EEESG_SG_EEENSC_ILb0EEEEENS9_38Sm100FmhaFwdEpilogueTmaWarpspecializedISB_fNS5_IJSE_SE_SE_EEESH_NS5_IJSG_S7_EEESP_EENS2_23PersistentTileSchedulerENS2_41Sm100FmhaCtxKernelWarpspecializedScheduleEEEEEvNT_6ParamsE --------------------------
	.section	.nv.constant2._ZN7cutlass13device_kernelINS_4fmha6kernel36Sm100FmhaFwdKernelTmaWarpspecializedIN4cute5tupleIJiiiNS5_IJNS5_IJiiEEEiEEEEEENS1_10collective38Sm100FmhaFwdMainloopTmaWarpspecializedINS_6half_tEffNS5_IJNS4_1CILi256EEENSC_ILi128EEESE_EEENS5_IJiNSC_ILi1EEES7_EEENS5_IJiSG_NS5_IJNS5_IJNSC_ILi0EEEiEEEiEEEEEESL_NS9_12ResidualMaskENS5_IJNSC_ILi2EEESG_SG_EEENSC_ILb0EEEEENS9_38Sm100FmhaFwdEpilogueTmaWarpspecializedISB_fNS5_IJSE_SE_SE_EEESH_NS5_IJSG_S7_EEESP_EENS2_23PersistentTileSchedulerENS2_41Sm100FmhaCtxKernelWarpspecializedScheduleEEEEEvNT_6ParamsE,"a",@progbits
	.sectionflags	@""
	.align	4
.nv.constant2._ZN7cutlass13device_kernelINS_4fmha6kernel36Sm100FmhaFwdKernelTmaWarpspecializedIN4cute5tupleIJiiiNS5_IJNS5_IJiiEEEiEEEEEENS1_10collective38Sm100FmhaFwdMainloopTmaWarpspecializedINS_6half_tEffNS5_IJNS4_1CILi256EEENSC_ILi128EEESE_EEENS5_IJiNSC_ILi1EEES7_EEENS5_IJiSG_NS5_IJNS5_IJNSC_ILi0EEEiEEEiEEEEEESL_NS9_12ResidualMaskENS5_IJNSC_ILi2EEESG_SG_EEENSC_ILb0EEEEENS9_38Sm100FmhaFwdEpilogueTmaWarpspecializedISB_fNS5_IJSE_SE_SE_EEESH_NS5_IJSG_S7_EEESP_EENS2_23PersistentTileSchedulerENS2_41Sm100FmhaCtxKernelWarpspecializedScheduleEEEEEvNT_6ParamsE:
        /*0000*/ 	.byte	0xc0, 0xc6, 0x01, 0x00, 0xa0, 0xf9, 0x01, 0x00, 0x90, 0xc6, 0x01, 0x00


//--------------------- .text._ZN7cutlass13device_kernelINS_4fmha6kernel36Sm100FmhaFwdKernelTmaWarpspecializedIN4cute5tupleIJiiiNS5_IJNS5_IJiiEEEiEEEEEENS1_10collective38Sm100FmhaFwdMainloopTmaWarpspecializedINS_6half_tEffNS5_IJNS4_1CILi256EEENSC_ILi128EEESE_EEENS5_IJiNSC_ILi1EEES7_EEENS5_IJiSG_NS5_IJNS5_IJNSC_ILi0EEEiEEEiEEEEEESL_NS9_12ResidualMaskENS5_IJNSC_ILi2EEESG_SG_EEENSC_ILb0EEEEENS9_38Sm100FmhaFwdEpilogueTmaWarpspecializedISB_fNS5_IJSE_SE_SE_EEESH_NS5_IJSG_S7_EEESP_EENS2_23PersistentTileSchedulerENS2_41Sm100FmhaCtxKernelWarpspecializedScheduleEEEEEvNT_6ParamsE --------------------------
	.section	.text._ZN7cutlass13device_kernelINS_4fmha6kernel36Sm100FmhaFwdKernelTmaWarpspecializedIN4cute5tupleIJiiiNS5_IJNS5_IJiiEEEiEEEEEENS1_10collective38Sm100FmhaFwdMainloopTmaWarpspecializedINS_6half_tEffNS5_IJNS4_1CILi256EEENSC_ILi128EEESE_EEENS5_IJiNSC_ILi1EEES7_EEENS5_IJiSG_NS5_IJNS5_IJNSC_ILi0EEEiEEEiEEEEEESL_NS9_12ResidualMaskENS5_IJNSC_ILi2EEESG_SG_EEENSC_ILb0EEEEENS9_38Sm100FmhaFwdEpilogueTmaWarpspecializedISB_fNS5_IJSE_SE_SE_EEESH_NS5_IJSG_S7_EEESP_EENS2_23PersistentTileSchedulerENS2_41Sm100FmhaCtxKernelWarpspecializedScheduleEEEEEvNT_6ParamsE,"ax",@progbits
	.align	128
.text._ZN7cutlass13device_kernelINS_4fmha6kernel36Sm100FmhaFwdKernelTmaWarpspecializedIN4cute5tupleIJiiiNS5_IJNS5_IJiiEEEiEEEEEENS1_10collective38Sm100FmhaFwdMainloopTmaWarpspecializedINS_6half_tEffNS5_IJNS4_1CILi256EEENSC_ILi128EEESE_EEENS5_IJiNSC_ILi1EEES7_EEENS5_IJiSG_NS5_IJNS5_IJNSC_ILi0EEEiEEEiEEEEEESL_NS9_12ResidualMaskENS5_IJNSC_ILi2EEESG_SG_EEENSC_ILb0EEEEENS9_38Sm100FmhaFwdEpilogueTmaWarpspecializedISB_fNS5_IJSE_SE_SE_EEESH_NS5_IJSG_S7_EEESP_EENS2_23PersistentTileSchedulerENS2_41Sm100FmhaCtxKernelWarpspecializedScheduleEEEEEvNT_6ParamsE:
        .type           _ZN7cutlass13device_kernelINS_4fmha6kernel36Sm100FmhaFwdKernelTmaWarpspecializedIN4cute5tupleIJiiiNS5_IJNS5_IJiiEEEiEEEEEENS1_10collective38Sm100FmhaFwdMainloopTmaWarpspecializedINS_6half_tEffNS5_IJNS4_1CILi256EEENSC_ILi128EEESE_EEENS5_IJiNSC_ILi1EEES7_EEENS5_IJiSG_NS5_IJNS5_IJNSC_ILi0EEEiEEEiEEEEEESL_NS9_12ResidualMaskENS5_IJNSC_ILi2EEESG_SG_EEENSC_ILb0EEEEENS9_38Sm100FmhaFwdEpilogueTmaWarpspecializedISB_fNS5_IJSE_SE_SE_EEESH_NS5_IJSG_S7_EEESP_EENS2_23PersistentTileSchedulerENS2_41Sm100FmhaCtxKernelWarpspecializedScheduleEEEEEvNT_6ParamsE,@function
        .size           _ZN7cutlass13device_kernelINS_4fmha6kernel36Sm100FmhaFwdKernelTmaWarpspecializedIN4cute5tupleIJiiiNS5_IJNS5_IJiiEEEiEEEEEENS1_10collective38Sm100FmhaFwdMainloopTmaWarpspecializedINS_6half_tEffNS5_IJNS4_1CILi256EEENSC_ILi128EEESE_EEENS5_IJiNSC_ILi1EEES7_EEENS5_IJiSG_NS5_IJNS5_IJNSC_ILi0EEEiEEEiEEEEEESL_NS9_12ResidualMaskENS5_IJNSC_ILi2EEESG_SG_EEENSC_ILb0EEEEENS9_38Sm100FmhaFwdEpilogueTmaWarpspecializedISB_fNS5_IJSE_SE_SE_EEESH_NS5_IJSG_S7_EEESP_EENS2_23PersistentTileSchedulerENS2_41Sm100FmhaCtxKernelWarpspecializedScheduleEEEEEvNT_6ParamsE,(.L_x_542 - _ZN7cutlass13device_kernelINS_4fmha6kernel36Sm100FmhaFwdKernelTmaWarpspecializedIN4cute5tupleIJiiiNS5_IJNS5_IJiiEEEiEEEEEENS1_10collective38Sm100FmhaFwdMainloopTmaWarpspecializedINS_6half_tEffNS5_IJNS4_1CILi256EEENSC_ILi128EEESE_EEENS5_IJiNSC_ILi1EEES7_EEENS5_IJiSG_NS5_IJNS5_IJNSC_ILi0EEEiEEEiEEEEEESL_NS9_12ResidualMaskENS5_IJNSC_ILi2EEESG_SG_EEENSC_ILb0EEEEENS9_38Sm100FmhaFwdEpilogueTmaWarpspecializedISB_fNS5_IJSE_SE_SE_EEESH_NS5_IJSG_S7_EEESP_EENS2_23PersistentTileSchedulerENS2_41Sm100FmhaCtxKernelWarpspecializedScheduleEEEEEvNT_6ParamsE)
        .other          _ZN7cutlass13device_kernelINS_4fmha6kernel36Sm100FmhaFwdKernelTmaWarpspecializedIN4cute5tupleIJiiiNS5_IJNS5_IJiiEEEiEEEEEENS1_10collective38Sm100FmhaFwdMainloopTmaWarpspecializedINS_6half_tEffNS5_IJNS4_1CILi256EEENSC_ILi128EEESE_EEENS5_IJiNSC_ILi1EEES7_EEENS5_IJiSG_NS5_IJNS5_IJNSC_ILi0EEEiEEEiEEEEEESL_NS9_12ResidualMaskENS5_IJNSC_ILi2EEESG_SG_EEENSC_ILb0EEEEENS9_38Sm100FmhaFwdEpilogueTmaWarpspecializedISB_fNS5_IJSE_SE_SE_EEESH_NS5_IJSG_S7_EEESP_EENS2_23PersistentTileSchedulerENS2_41Sm100FmhaCtxKernelWarpspecializedScheduleEEEEEvNT_6ParamsE,@"STO_CUDA_ENTRY STV_DEFAULT"
_ZN7cutlass13device_kernelINS_4fmha6kernel36Sm100FmhaFwdKernelTmaWarpspecializedIN4cute5tupleIJiiiNS5_IJNS5_IJiiEEEiEEEEEENS1_10collective38Sm100FmhaFwdMainloopTmaWarpspecializedINS_6half_tEffNS5_IJNS4_1CILi256EEENSC_ILi128EEESE_EEENS5_IJiNSC_ILi1EEES7_EEENS5_IJiSG_NS5_IJNS5_IJNSC_ILi0EEEiEEEiEEEEEESL_NS9_12ResidualMaskENS5_IJNSC_ILi2EEESG_SG_EEENSC_ILb0EEEEENS9_38Sm100FmhaFwdEpilogueTmaWarpspecializedISB_fNS5_IJSE_SE_SE_EEESH_NS5_IJSG_S7_EEESP_EENS2_23PersistentTileSchedulerENS2_41Sm100FmhaCtxKernelWarpspecializedScheduleEEEEEvNT_6ParamsE:
[----:B------:R-:W1:Y:S02]  /*0000*/  LDC R1, c[0x0][0x37c] ;  /* 0x0000df00ff017b82 */ /* 0x000e640000000800 */
[----:B-1----:R-:W-:-:S04]  /*0010*/  IADD3 R1, PT, PT, R1, -0xc0, RZ ;  /* 0xffffff4001017810 */ /* 0x002fc80007ffe0ff */
[----:B------:R-:W-:Y:S01]  /*0020*/  R2UR UR41, R1 ;  /* 0x00000000012972ca */ /* 0x000fe200000e0000 */
[----:B------:R-:W1:Y:S01]  /*0030*/  S2R R0, SR_TID.X ;  /* 0x0000000000007919 */ /* 0x000e620000002100 */
[----:B------:R-:W2:Y:S01]  /*0040*/  LDCU UR4, c[0x0][0x2f8] ;  /* 0x00005f00ff0477ac */ /* 0x000ea20008000800 */
[----:B------:R-:W3:Y:S01]  /*0050*/  LDCU UR39, c[0x0][0x2fc] ;  /* 0x00005f80ff2777ac */ /* 0x000ee20008000800 */
[----:B------:R-:W-:Y:S02]  /*0060*/  UPLOP3.LUT UP3, UPT, UPT, UPT, UPT, 0x40, 0x4 ;  /* 0x000000000004789c */ /* 0x000fe40003f6e870 */
[----:B------:R-:W-:Y:S02]  /*0070*/  UPLOP3.LUT UP1, UPT, UPT, UPT, UPT, 0x80, 0x8 ;  /* 0x000000000008789c */ /* 0x000fe40003f2f070 */
[----:B------:R-:W-:Y:S02]  /*0080*/  UPLOP3.LUT UP0, UPT, UPT, UPT, UPT, 0x40, 0x4 ;  /* 0x000000000004789c */ /* 0x000fe40003f0e870 */
[----:B------:R-:W-:-:S02]  /*0090*/  UPLOP3.LUT UP6, UPT, UPT, UPT, UPT, 0x40, 0x4 ;  /* 0x000000000004789c */ /* 0x000fc40003fce870 */
[----:B------:R-:W-:Y:S02]  /*00a0*/  UPLOP3.LUT UP5, UPT, UPT, UPT, UPT, 0x40, 0x4 ;  /* 0x000000000004789c */ /* 0x000fe40003fae870 */
[----:B--2---:R-:W-:Y:S02]  /*00b0*/  UIADD3 UR41, UP2, UPT, UR41, UR4, URZ ;  /* 0x0000000429297290 */ /* 0x004fe4000ff5e0ff */
[----:B------:R-:W-:Y:S02]  /*00c0*/  UP2UR UR37, UPR, URZ, 0x8 ;  /* 0x00000008ff257883 */ /* 0x000fe40008000000 */
[----:B---3--:R-:W-:Y:S02]  /*00d0*/  UIADD3.X UR39, UPT, UPT, URZ, UR39, URZ, UP2, !UPT ;  /* 0x00000027ff277290 */ /* 0x008fe400097fe4ff */
[----:B------:R-:W-:Y:S02]  /*00e0*/  UPLOP3.LUT UP2, UPT, UPT, UPT, UPT, 0x80, 0x8 ;  /* 0x000000000008789c */ /* 0x000fe40003f4f070 */
[----:B------:R-:W-:-:S02]  /*00f0*/  UPLOP3.LUT UP4, UPT, UPT, UPT, UPT, 0x40, 0x4 ;  /* 0x000000000004789c */ /* 0x000fc40003f8e870 */
[----:B------:R-:W-:Y:S01]  /*0100*/  UP2UR UR40, UPR, URZ, 0x4 ;  /* 0x00000004ff287883 */ /* 0x000fe20008000000 */
[----:B-1----:R-:W-:-:S05]  /*0110*/  SHF.R.U32.HI R4, RZ, 0x5, R0 ;  /* 0x00000005ff047819 */ /* 0x002fca0000011600 */
[----:B------:R-:W1:Y:S02]  /*0120*/  SHFL.IDX PT, R2, R4, RZ, 0x1f ;  /* 0x00001fff04027589 */ /* 0x000e6400000e0000 */
[----:B-1----:R-:W-:-:S04]  /*0130*/  SHF.R.S32.HI R3, RZ, 0x1f, R2 ;  /* 0x0000001fff037819 */ /* 0x002fc80000011402 */
[----:B------:R-:W-:-:S04]  /*0140*/  LEA.HI R3, R3, R2, RZ, 0x2 ;  /* 0x0000000203037211 */ /* 0x000fc800078f10ff */
[----:B------:R-:W-:-:S04]  /*0150*/  SHF.R.S32.HI R3, RZ, 0x2, R3 ;  /* 0x00000002ff037819 */ /* 0x000fc80000011403 */
[----:B------:R-:W-:-:S13]  /*0160*/  ISETP.NE.AND P0, PT, R3, RZ, PT ;  /* 0x000000ff0300720c */ /* 0x000fda0003f05270 */
[----:B------:R-:W-:Y:S05]  /*0170*/  @!P0 BRA `(.L_x_0) ;  /* 0x0000000400248947 */ /* 0x000fea0003800000 */
[----:B------:R-:W-:-:S13]  /*0180*/  ISETP.NE.AND P0, PT, R3, 0x2, PT ;  /* 0x000000020300780c */ /* 0x000fda0003f05270 */
[----:B------:R-:W-:Y:S05]  /*0190*/  @!P0 BRA `(.L_x_1) ;  /* 0x0000000000f48947 */ /* 0x000fea0003800000 */
[----:B------:R-:W-:-:S13]  /*01a0*/  ISETP.NE.AND P0, PT, R3, 0x1, PT ;  /* 0x000000010300780c */ /* 0x000fda0003f05270 */
[----:B------:R-:W-:Y:S05]  /*01b0*/  @P0 BRA `(.L_x_2) ;  /* 0x00000000002c0947 */ /* 0x000fea0003800000 */
[----:B------:R-:W-:Y:S01]  /*01c0*/  HFMA2 R3, -RZ, RZ, 0, 5.9604644775390625e-08 ;  /* 0x00000001ff037431 */ /* 0x000fe200000001ff */
[----:B------:R-:W-:Y:S02]  /*01d0*/  UPLOP3.LUT UP3, UPT, UPT, UPT, UPT, 0x40, 0x4 ;  /* 0x000000000004789c */ /* 0x000fe40003f6e870 */
[----:B------:R-:W-:Y:S02]  /*01e0*/  UPLOP3.LUT UP2, UPT, UPT, UPT, UPT, 0x40, 0x4 ;  /* 0x000000000004789c */ /* 0x000fe40003f4e870 */
[----:B------:R-:W-:Y:S02]  /*01f0*/  UPLOP3.LUT UP1, UPT, UPT, UPT, UPT, 0x80, 0x8 ;  /* 0x000000000008789c */ /* 0x000fe40003f2f070 */
[----:B------:R-:W-:Y:S02]  /*0200*/  UPLOP3.LUT UP0, UPT, UPT, UPT, UPT, 0x40, 0x4 ;  /* 0x000000000004789c */ /* 0x000fe40003f0e870 */
[----:B------:R-:W-:Y:S02]  /*0210*/  UPLOP3.LUT UP6, UPT, UPT, UPT, UPT, 0x40, 0x4 ;  /* 0x000000000004789c */ /* 0x000fe40003fce870 */
[----:B------:R-:W-:-:S02]  /*0220*/  UPLOP3.LUT UP5, UPT, UPT, UPT, UPT, 0x40, 0x4 ;  /* 0x000000000004789c */ /* 0x000fc40003fae870 */
[----:B------:R-:W-:Y:S02]  /*0230*/  UPLOP3.LUT UP4, UPT, UPT, UPT, UPT, 0x80, 0x8 ;  /* 0x000000000008789c */ /* 0x000fe40003f8f070 */
[----:B------:R-:W-:Y:S02]  /*0240*/  UP2UR UR37, UPR, URZ, 0x8 ;  /* 0x00000008ff257883 */ /* 0x000fe40008000000 */
[----:B------:R-:W-:Y:S01]  /*0250*/  UP2UR UR40, UPR, URZ, 0x4 ;  /* 0x00000004ff287883 */ /* 0x000fe20008000000 */
[----:B------:R-:W-:Y:S11]  /*0260*/  BRA `(.L_x_0) ;  /* 0x0000000000e87947 */ /* 0x000ff60003800000 */
.L_x_2:
[----:B------:R-:W-:Y:S01]  /*0270*/  ISETP.NE.AND P0, PT, R2, 0xc, PT ;  /* 0x0000000c0200780c */ /* 0x000fe20003f05270 */
[----:B------:R-:W-:Y:S01]  /*0280*/  UPLOP3.LUT UP2, UPT, UPT, UPT, UPT, 0x40, 0x4 ;  /* 0x000000000004789c */ /* 0x000fe20003f4e870 */
[----:B------:R-:W-:Y:S01]  /*0290*/  HFMA2 R3, -RZ, RZ, 0, 1.78813934326171875e-07 ;  /* 0x00000003ff037431 */ /* 0x000fe200000001ff */
[----:B------:R-:W-:Y:S02]  /*02a0*/  UPLOP3.LUT UP1, UPT, UPT, UPT, UPT, 0x80, 0x8 ;  /* 0x000000000008789c */ /* 0x000fe40003f2f070 */
[----:B------:R-:W-:Y:S02]  /*02b0*/  UP2UR UR37, UPR, URZ, 0x4 ;  /* 0x00000004ff257883 */ /* 0x000fe40008000000 */
[----:B------:R-:W-:Y:S02]  /*02c0*/  UPLOP3.LUT UP2, UPT, UPT, UPT, UPT, 0x40, 0x4 ;  /* 0x000000000004789c */ /* 0x000fe40003f4e870 */
[----:B------:R-:W-:Y:S02]  /*02d0*/  UPLOP3.LUT UP0, UPT, UPT, UPT, UPT, 0x40, 0x4 ;  /* 0x000000000004789c */ /* 0x000fe40003f0e870 */
[----:B------:R-:W-:-:S02]  /*02e0*/  UPLOP3.LUT UP6, UPT, UPT, UPT, UPT, 0x40, 0x4 ;  /* 0x000000000004789c */ /* 0x000fc40003fce870 */
[----:B------:R-:W-:Y:S02]  /*02f0*/  UPLOP3.LUT UP5, UPT, UPT, UPT, UPT, 0x80, 0x8 ;  /* 0x000000000008789c */ /* 0x000fe40003faf070 */
[----:B------:R-:W-:Y:S02]  /*0300*/  UPLOP3.LUT UP4, UPT, UPT, UPT, UPT, 0x40, 0x4 ;  /* 0x000000000004789c */ /* 0x000fe40003f8e870 */
[----:B------:R-:W-:Y:S01]  /*0310*/  UP2UR UR40, UPR, URZ, 0x4 ;  /* 0x00000004ff287883 */ /* 0x000fe20008000000 */
[----:B------:R-:W-:Y:S11]  /*0320*/  @!P0 BRA `(.L_x_0) ;  /* 0x0000000000b88947 */ /* 0x000ff60003800000 */
[----:B------:R-:W-:-:S13]  /*0330*/  ISETP.NE.AND P0, PT, R2, 0xe, PT ;  /* 0x0000000e0200780c */ /* 0x000fda0003f05270 */
[----:B------:R-:W-:Y:S05]  /*0340*/  @!P0 BRA `(.L_x_3) ;  /* 0x00000000005c8947 */ /* 0x000fea0003800000 */
[----:B------:R-:W-:-:S13]  /*0350*/  ISETP.NE.AND P0, PT, R2, 0xd, PT ;  /* 0x0000000d0200780c */ /* 0x000fda0003f05270 */
[----:B------:R-:W-:Y:S05]  /*0360*/  @P0 BRA `(.L_x_4) ;  /* 0x00000000002c0947 */ /* 0x000fea0003800000 */
[----:B------:R-:W-:Y:S01]  /*0370*/  HFMA2 R3, -RZ, RZ, 0, 2.384185791015625e-07 ;  /* 0x00000004ff037431 */ /* 0x000fe200000001ff */
        /* <DEDUP_REMOVED lines=10> */
.L_x_4:
[----:B------:R-:W-:Y:S01]  /*0420*/  HFMA2 R3, -RZ, RZ, 0, 3.5762786865234375e-07 ;  /* 0x00000006ff037431 */ /* 0x000fe200000001ff */
[----:B------:R-:W-:Y:S02]  /*0430*/  UPLOP3.LUT UP3, UPT, UPT, UPT, UPT, 0x40, 0x4 ;  /* 0x000000000004789c */ /* 0x000fe40003f6e870 */
[----:B------:R-:W-:Y:S02]  /*0440*/  UPLOP3.LUT UP2, UPT, UPT, UPT, UPT, 0x40, 0x4 ;  /* 0x000000000004789c */ /* 0x000fe40003f4e870 */
[----:B------:R-:W-:Y:S02]  /*0450*/  UPLOP3.LUT UP0, UPT, UPT, UPT, UPT, 0x40, 0x4 ;  /* 0x000000000004789c */ /* 0x000fe40003f0e870 */
[----:B------:R-:W-:Y:S02]  /*0460*/  UPLOP3.LUT UP6, UPT, UPT, UPT, UPT, 0x40, 0x4 ;  /* 0x000000000004789c */ /* 0x000fe40003fce870 */
[----:B------:R-:W-:Y:S02]  /*0470*/  UPLOP3.LUT UP5, UPT, UPT, UPT, UPT, 0x40, 0x4 ;  /* 0x000000000004789c */ /* 0x000fe40003fae870 */
[----:B------:R-:W-:-:S02]  /*0480*/  UPLOP3.LUT UP4, UPT, UPT, UPT, UPT, 0x40, 0x4 ;  /* 0x000000000004789c */ /* 0x000fc40003f8e870 */
[----:B------:R-:W-:Y:S02]  /*0490*/  UP2UR UR37, UPR, URZ, 0x8 ;  /* 0x00000008ff257883 */ /* 0x000fe40008000000 */
[----:B------:R-:W-:Y:S01]  /*04a0*/  UP2UR UR40, UPR, URZ, 0x4 ;  /* 0x00000004ff287883 */ /* 0x000fe20008000000 */
[----:B------:R-:W-:Y:S11]  /*04b0*/  BRA `(.L_x_0) ;  /* 0x0000000000547947 */ /* 0x000ff60003800000 */
.L_x_3:
[----:B------:R-:W-:Y:S01]  /*04c0*/  HFMA2 R3, -RZ, RZ, 0, 2.98023223876953125e-07 ;  /* 0x00000005ff037431 */ /* 0x000fe200000001ff */
        /* <DEDUP_REMOVED lines=10> */
.L_x_1:
[----:B------:R-:W-:Y:S01]  /*0570*/  HFMA2 R3, -RZ, RZ, 0, 1.1920928955078125e-07 ;  /* 0x00000002ff037431 */ /* 0x000fe200000001ff */
        /* <DEDUP_REMOVED lines=8> */
[----:B------:R-:W-:-:S12]  /*0600*/  UP2UR UR40, UPR, URZ, 0x4 ;  /* 0x00000004ff287883 */ /* 0x000fd80008000000 */
.L_x_0:
[----:B------:R-:W-:Y:S01]  /*0610*/  ELECT P0, URZ, PT ;  /* 0x0000000000ff782f */ /* 0x000fe20003800000 */
[----:B------:R-:W-:Y:S03]  /*0620*/  BSSY.RECONVERGENT B0, `(.L_x_5) ;  /* 0x000000f000007945 */ /* 0x000fe60003800200 */
[----:B------:R-:W-:Y:S02]  /*0630*/  PLOP3.LUT P2, PT, P0, PT, UP0, 0x5d, 0xd5 ;  /* 0x0000000000d5781c */ /* 0x000fe4000074eb0d */
[----:B------:R-:W-:-:S11]  /*0640*/  PLOP3.LUT P1, PT, P0, PT, UP6, 0x5d, 0xd5 ;  /* 0x0000000000d5781c */ /* 0x000fd6000072eb6d */
[----:B------:R-:W-:Y:S05]  /*0650*/  @P2 BRA `(.L_x_6) ;  /* 0x00000000002c2947 */ /* 0x000fea0003800000 */
[----:B------:R-:W1:Y:S02]  /*0660*/  LDCU.64 UR4, c[0x0][0x348] ;  /* 0x00006900ff0477ac */ /* 0x000e640008000a00 */
[----:B-1----:R-:W-:-:S04]  /*0670*/  UIADD3 UR8, UP0, UPT, UR4, 0x80, URZ ;  /* 0x0000008004087890 */ /* 0x002fc8000ff1e0ff */
[----:B------:R-:W-:Y:S02]  /*0680*/  UIADD3.X UR9, UPT, UPT, URZ, UR5, URZ, UP0, !UPT ;  /* 0x00000005ff097290 */ /* 0x000fe400087fe4ff */
[----:B------:R-:W-:-:S04]  /*0690*/  UIADD3 UR6, UP0, UPT, UR4, 0x180, URZ ;  /* 0x0000018004067890 */ /* 0x000fc8000ff1e0ff */
[----:B------:R-:W-:Y:S02]  /*06a0*/  UIADD3.X UR7, UPT, UPT, URZ, UR5, URZ, UP0, !UPT ;  /* 0x00000005ff077290 */ /* 0x000fe400087fe4ff */
[----:B------:R-:W-:Y:S01]  /*06b0*/  UIADD3 UR4, UP0, UPT, UR4, 0x280, URZ ;  /* 0x0000028004047890 */ /* 0x000fe2000ff1e0ff */
[----:B------:R1:W-:Y:S03]  /*06c0*/  UTMACCTL.PF [UR8] ;  /* 0x00000000080079b9 */ /* 0x0003e60008040000 */
[----:B------:R-:W-:-:S03]  /*06d0*/  UIADD3.X UR5, UPT, UPT, URZ, UR5, URZ, UP0, !UPT ;  /* 0x00000005ff057290 */ /* 0x000fc600087fe4ff */
[----:B------:R1:W-:Y:S06]  /*06e0*/  UTMACCTL.PF [UR6] ;  /* 0x00000000060079b9 */ /* 0x0003ec0008040000 */
[----:B------:R1:W-:Y:S02]  /*06f0*/  UTMACCTL.PF [UR4] ;  /* 0x00000000040079b9 */ /* 0x0003e40008040000 */
[----:B-1----:R-:W-:Y:S01]  /*0700*/  NOP ;  /* 0x0000000000007918 */ /* 0x002fe20000000000 */
.L_x_6:
[----:B------:R-:W-:Y:S05]  /*0710*/  BSYNC.RECONVERGENT B0 ;  /* 0x0000000000007941 */ /* 0x000fea0003800200 */
.L_x_5:
[----:B------:R-:W-:Y:S04]  /*0720*/  BSSY.RECONVERGENT B0, `(.L_x_7) ;  /* 0x000001b000007945 */ /* 0x000fe80003800200 */
[----:B------:R-:W-:Y:S05]  /*0730*/  @P1 BRA `(.L_x_8) ;  /* 0x0000000000241947 */ /* 0x000fea0003800000 */
[----:B------:R-:W1:Y:S01]  /*0740*/  LDCU.64 UR4, c[0x0][0x348] ;  /* 0x00006900ff0477ac */ /* 0x000e620008000a00 */
[----:B------:R-:W-:Y:S02]  /*0750*/  PLOP3.LUT P6, PT, PT, PT, PT, 0x80, 0x8 ;  /* 0x000000000008781c */ /* 0x000fe40003fcf070 */
[----:B------:R-:W-:Y:S02]  /*0760*/  PLOP3.LUT P5, PT, PT, PT, PT, 0x8, 0x80 ;  /* 0x000000000080781c */ /* 0x000fe40003fae170 */
[----:B------:R-:W-:Y:S02]  /*0770*/  PLOP3.LUT P4, PT, PT, PT, PT, 0x80, 0x8 ;  /* 0x000000000008781c */ /* 0x000fe40003f8f070 */
[----:B------:R-:W-:Y:S01]  /*0780*/  PLOP3.LUT P3, PT, PT, PT, PT, 0x80, 0x8 ;  /* 0x000000000008781c */ /* 0x000fe20003f6f070 */
[----:B-1----:R-:W-:-:S04]  /*0790*/  UIADD3 UR4, UP0, UPT, UR4, 0x400, URZ ;  /* 0x0000040004047890 */ /* 0x002fc8000ff1e0ff */
[----:B------:R-:W-:-:S09]  /*07a0*/  UIADD3.X UR5, UPT, UPT, URZ, UR5, URZ, UP0, !UPT ;  /* 0x00000005ff057290 */ /* 0x000fd200087fe4ff */
[----:B------:R1:W-:Y:S02]  /*07b0*/  UTMACCTL.PF [UR4] ;  /* 0x00000000040079b9 */ /* 0x0003e40008040000 */
[----:B-1----:R-:W-:Y:S05]  /*07c0*/  BRA `(.L_x_9) ;  /* 0x0000000000407947 */ /* 0x002fea0003800000 */
.L_x_8:
[----:B------:R-:W-:-:S13]  /*07d0*/  ISETP.NE.AND P1, PT, R3, 0x3, PT ;  /* 0x000000030300780c */ /* 0x000fda0003f25270 */
[----:B------:R-:W-:Y:S05]  /*07e0*/  @!P1 BRA `(.L_x_10) ;  /* 0x0000000000289947 */ /* 0x000fea0003800000 */
[----:B------:R-:W-:Y:S02]  /*07f0*/  ISETP.NE.AND P1, PT, R3, 0x4, PT ;  /* 0x000000040300780c */ /* 0x000fe40003f25270 */
[----:B------:R-:W-:Y:S02]  /*0800*/  PLOP3.LUT P4, PT, PT, PT, PT, 0x80, 0x8 ;  /* 0x000000000008781c */ /* 0x000fe40003f8f070 */
[----:B------:R-:W-:Y:S02]  /*0810*/  PLOP3.LUT P5, PT, PT, PT, PT, 0x8, 0x80 ;  /* 0x000000000080781c */ /* 0x000fe40003fae170 */
[----:B------:R-:W-:Y:S02]  /*0820*/  PLOP3.LUT P6, PT, PT, PT, PT, 0x80, 0x8 ;  /* 0x000000000008781c */ /* 0x000fe40003fcf070 */
[----:B------:R-:W-:-:S05]  /*0830*/  PLOP3.LUT P3, PT, PT, PT, PT, 0x80, 0x8 ;  /* 0x000000000008781c */ /* 0x000fca0003f6f070 */
[----:B------:R-:W-:Y:S08]  /*0840*/  @P1 BRA `(.L_x_9) ;  /* 0x0000000000201947 */ /* 0x000ff00003800000 */
[----:B------:R-:W-:Y:S02]  /*0850*/  PLOP3.LUT P5, PT, PT, PT, PT, 0x8, 0x80 ;  /* 0x000000000080781c */ /* 0x000fe40003fae170 */
[----:B------:R-:W-:Y:S02]  /*0860*/  PLOP3.LUT P6, PT, PT, PT, PT, 0x8, 0x80 ;  /* 0x000000000080781c */ /* 0x000fe40003fce170 */
[----:B------:R-:W-:Y:S01]  /*0870*/  PLOP3.LUT P3, PT, PT, PT, PT, 0x8, 0x80 ;  /* 0x000000000080781c */ /* 0x000fe20003f6e170 */
[----:B------:R-:W-:-:S12]  /*0880*/  BRA `(.L_x_9) ;  /* 0x0000000000107947 */ /* 0x000fd80003800000 */
.L_x_10:
[----:B------:R-:W-:Y:S02]  /*0890*/  PLOP3.LUT P6, PT, PT, PT, PT, 0x8, 0x80 ;  /* 0x000000000080781c */ /* 0x000fe40003fce170 */
[----:B------:R-:W-:Y:S02]  /*08a0*/  PLOP3.LUT P5, PT, PT, PT, PT, 0x80, 0x8 ;  /* 0x000000000008781c */ /* 0x000fe40003faf070 */
[----:B------:R-:W-:Y:S02]  /*08b0*/  PLOP3.LUT P4, PT, PT, PT, PT, 0x8, 0x80 ;  /* 0x000000000080781c */ /* 0x000fe40003f8e170 */
[----:B------:R-:W-:-:S13]  /*08c0*/  PLOP3.LUT P3, PT, PT, PT, PT, 0x80, 0x8 ;  /* 0x000000000008781c */ /* 0x000fda0003f6f070 */
.L_x_9:
[----:B------:R-:W-:Y:S05]  /*08d0*/  BSYNC.RECONVERGENT B0 ;  /* 0x0000000000007941 */ /* 0x000fea0003800200 */
.L_x_7:
[----:B------:R-:W1:Y:S01]  /*08e0*/  SHFL.IDX PT, R2, R4, RZ, 0x1f ;  /* 0x00001fff04027589 */ /* 0x000e6200000e0000 */
[----:B------:R-:W-:Y:S02]  /*08f0*/  ISETP.NE.AND P1, PT, R3, 0x3, PT ;  /* 0x000000030300780c */ /* 0x000fe40003f25270 */
[----:B------:R-:W-:Y:S02]  /*0900*/  PLOP3.LUT P0, PT, P0, PT, UP1, 0xae, 0xea ;  /* 0x0000000000ea781c */ /* 0x000fe4000070f51e */
[----:B-1----:R-:W-:-:S13]  /*0910*/  ISETP.NE.AND P2, PT, R2, RZ, PT ;  /* 0x000000ff0200720c */ /* 0x002fda0003f45270 */
[----:B------:R-:W-:Y:S05]  /*0920*/  @P2 BRA `(.L_x_11) ;  /* 0x0000000000382947 */ /* 0x000fea0003800000 */
[----:B------:R-:W1:Y:S01]  /*0930*/  S2UR UR4, SR_CgaCtaId ;  /* 0x00000000000479c3 */ /* 0x000e620000008800 */
[----:B------:R-:W-:Y:S01]  /*0940*/  UMOV UR5, 0x400 ;  /* 0x0000040000057882 */ /* 0x000fe20000000000 */
[----:B------:R-:W-:Y:S01]  /*0950*/  UMOV UR6, 0x1 ;  /* 0x0000000100067882 */ /* 0x000fe20000000000 */
[----:B------:R-:W-:Y:S01]  /*0960*/  ELECT P2, URZ, PT ;  /* 0x0000000000ff782f */ /* 0x000fe20003840000 */
[----:B------:R-:W-:-:S04]  /*0970*/  UIADD3 UR6, UPT, UPT, -UR6, 0x100000, URZ ;  /* 0x0010000006067890 */ /* 0x000fc8000fffe1ff */
[----:B------:R-:W-:Y:S02]  /*0980*/  USHF.L.U32 UR7, UR6, 0xb, URZ ;  /* 0x0000000b06077899 */ /* 0x000fe400080006ff */
[----:B------:R-:W-:Y:S02]  /*0990*/  USHF.L.U32 UR6, UR6, 0x1, URZ ;  /* 0x0000000106067899 */ /* 0x000fe400080006ff */
[----:B-1----:R-:W-:Y:S01]  /*09a0*/  ULEA UR4, UR4, UR5, 0x18 ;  /* 0x0000000504047291 */ /* 0x002fe2000f8ec0ff */
[----:B------:R-:W1:Y:S11]  /*09b0*/  FENCE.VIEW.ASYNC.S ;  /* 0x00000000000073c6 */ /* 0x000e760000000000 */
[----:B-1----:R1:W2:Y:S01]  /*09c0*/  SYNCS.EXCH.64 URZ, [UR4+0x38000], UR6 ;  /* 0x0380000604ff75b2 */ /* 0x0022a20008000100 */
[----:B------:R1:W3:Y:S01]  /*09d0*/  SYNCS.EXCH.64 URZ, [UR4+0x38010], UR6 ;  /* 0x0380100604ff75b2 */ /* 0x0002e20008000100 */
[----:B------:R1:W4:Y:S01]  /*09e0*/  SYNCS.EXCH.64 URZ, [UR4+0x38008], UR6 ;  /* 0x0380080604ff75b2 */ /* 0x0003220008000100 */
[----:B------:R1:W1:Y:S01]  /*09f0*/  SYNCS.EXCH.64 URZ, [UR4+0x38018], UR6 ;  /* 0x0380180604ff75b2 */ /* 0x0002620008000100 */
[----:B------:R-:W-:Y:S01]  /*0a00*/  NOP ;  /* 0x0000000000007918 */ /* 0x000fe20000000000 */
.L_x_11:
[----:B------:R-:W-:Y:S01]  /*0a10*/  NOP ;  /* 0x0000000000007918 */ /* 0x000fe20000000000 */
[----:B------:R-:W-:Y:S05]  /*0a20*/  @!P1 BRA `(.L_x_12) ;  /* 0x0000000000289947 */ /* 0x000fea0003800000 */
[----:B------:R-:W-:Y:S01]  /*0a30*/  ISETP.NE.AND P1, PT, R3, 0x4, PT ;  /* 0x000000040300780c */ /* 0x000fe20003f25270 */
[----:B------:R-:W-:Y:S02]  /*0a40*/  UPLOP3.LUT UP3, UPT, UPT, UPT, UPT, 0x80, 0x8 ;  /* 0x000000000008789c */ /* 0x000fe40003f6f070 */
[----:B------:R-:W-:Y:S02]  /*0a50*/  UPLOP3.LUT UP2, UPT, UPT, UPT, UPT, 0x40, 0x4 ;  /* 0x000000000004789c */ /* 0x000fe40003f4e870 */
[----:B------:R-:W-:Y:S02]  /*0a60*/  UPLOP3.LUT UP1, UPT, UPT, UPT, UPT, 0x80, 0x8 ;  /* 0x000000000008789c */ /* 0x000fe40003f2f070 */
[----:B------:R-:W-:-:S06]  /*0a70*/  UPLOP3.LUT UP0, UPT, UPT, UPT, UPT, 0x80, 0x8 ;  /* 0x000000000008789c */ /* 0x000fcc0003f0f070 */
[----:B------:R-:W-:Y:S05]  /*0a80*/  @P1 BRA `(.L_x_13) ;  /* 0x0000000000201947 */ /* 0x000fea0003800000 */
[----:B------:R-:W-:Y:S02]  /*0a90*/  UPLOP3.LUT UP2, UPT, UPT, UPT, UPT, 0x40, 0x4 ;  /* 0x000000000004789c */ /* 0x000fe40003f4e870 */
[----:B------:R-:W-:Y:S02]  /*0aa0*/  UPLOP3.LUT UP3, UPT, UPT, UPT, UPT, 0x40, 0x4 ;  /* 0x000000000004789c */ /* 0x000fe40003f6e870 */
[----:B------:R-:W-:Y:S01]  /*0ab0*/  UPLOP3.LUT UP0, UPT, UPT, UPT, UPT, 0x40, 0x4 ;  /* 0x000000000004789c */ /* 0x000fe20003f0e870 */
[----:B------:R-:W-:Y:S05]  /*0ac0*/  BRA `(.L_x_13) ;  /* 0x0000000000107947 */ /* 0x000fea0003800000 */
.L_x_12:
[----:B------:R-:W-:Y:S02]  /*0ad0*/  UPLOP3.LUT UP3, UPT, UPT, UPT, UPT, 0x40, 0x4 ;  /* 0x000000000004789c */ /* 0x000fe40003f6e870 */
[----:B------:R-:W-:Y:S02]  /*0ae0*/  UPLOP3.LUT UP2, UPT, UPT, UPT, UPT, 0x80, 0x8 ;  /* 0x000000000008789c */ /* 0x000fe40003f4f070 */
[----:B------:R-:W-:Y:S02]  /*0af0*/  UPLOP3.LUT UP1, UPT, UPT, UPT, UPT, 0x40, 0x4 ;  /* 0x000000000004789c */ /* 0x000fe40003f2e870 */
[----:B------:R-:W-:Y:S02]  /*0b00*/  UPLOP3.LUT UP0, UPT, UPT, UPT, UPT, 0x80, 0x8 ;  /* 0x000000000008789c */ /* 0x000fe40003f0f070 */
.L_x_13:
[----:B------:R-:W5:Y:S02]  /*0b10*/  SHFL.IDX PT, R2, R4, RZ, 0x1f ;  /* 0x00001fff04027589 */ /* 0x000f6400000e0000 */
[----:B-----5:R-:W-:-:S13]  /*0b20*/  ISETP.NE.AND P1, PT, R2, RZ, PT ;  /* 0x000000ff0200720c */ /* 0x020fda0003f25270 */
[----:B------:R-:W-:Y:S05]  /*0b30*/  @P1 BRA `(.L_x_14) ;  /* 0x0000000000401947 */ /* 0x000fea0003800000 */
[----:B-1----:R-:W1:Y:S01]  /*0b40*/  S2UR UR4, SR_CgaCtaId ;  /* 0x00000000000479c3 */ /* 0x002e620000008800 */
        /* <DEDUP_REMOVED lines=8> */
[----:B-1----:R1:W1:Y:S01]  /*0bd0*/  SYNCS.EXCH.64 URZ, [UR4+0x38020], UR6 ;  /* 0x0380200604ff75b2 */ /* 0x0022620008000100 */
[----:B------:R1:W1:Y:S01]  /*0be0*/  SYNCS.EXCH.64 URZ, [UR4+0x38038], UR6 ;  /* 0x0380380604ff75b2 */ /* 0x0002620008000100 */
[----:B------:R1:W1:Y:S01]  /*0bf0*/  SYNCS.EXCH.64 URZ, [UR4+0x38028], UR6 ;  /* 0x0380280604ff75b2 */ /* 0x0002620008000100 */
[----:B------:R1:W1:Y:S01]  /*0c00*/  SYNCS.EXCH.64 URZ, [UR4+0x38040], UR6 ;  /* 0x0380400604ff75b2 */ /* 0x0002620008000100 */
[----:B------:R1:W1:Y:S01]  /*0c10*/  SYNCS.EXCH.64 URZ, [UR4+0x38030], UR6 ;  /* 0x0380300604ff75b2 */ /* 0x0002620008000100 */
[----:B------:R1:W1:Y:S01]  /*0c20*/  SYNCS.EXCH.64 URZ, [UR4+0x38048], UR6 ;  /* 0x0380480604ff75b2 */ /* 0x0002620008000100 */
[----:B------:R-:W-:Y:S01]  /*0c30*/  NOP ;  /* 0x0000000000007918 */ /* 0x000fe20000000000 */
.L_x_14:
[----:B------:R-:W5:Y:S01]  /*0c40*/  SHFL.IDX PT, R2, R4, RZ, 0x1f ;  /* 0x00001fff04027589 */ /* 0x000f6200000e0000 */
[----:B------:R-:W-:Y:S01]  /*0c50*/  NOP ;  /* 0x0000000000007918 */ /* 0x000fe20000000000 */
[----:B-----5:R-:W-:-:S13]  /*0c60*/  ISETP.NE.AND P1, PT, R2, RZ, PT ;  /* 0x000000ff0200720c */ /* 0x020fda0003f25270 */
[----:B------:R-:W-:Y:S05]  /*0c70*/  @P1 BRA `(.L_x_15) ;  /* 0x0000000000401947 */ /* 0x000fea0003800000 */
[----:B-1----:R-:W1:Y:S01]  /*0c80*/  S2UR UR4, SR_CgaCtaId ;  /* 0x00000000000479c3 */ /* 0x002e620000008800 */
[----:B------:R-:W-:Y:S01]  /*0c90*/  UMOV UR5, 0x400 ;  /* 0x0000040000057882 */ /* 0x000fe20000000000 */
[----:B------:R-:W-:Y:S01]  /*0ca0*/  UMOV UR6, 0x1 ;  /* 0x0000000100067882 */ /* 0x000fe20000000000 */
[----:B------:R-:W-:Y:S01]  /*0cb0*/  UMOV UR8, 0x80 ;  /* 0x0000008000087882 */ /* 0x000fe20000000000 */
[----:B------:R-:W-:-:S04]  /*0cc0*/  UIADD3 UR6, UPT, UPT, -UR6, 0x100000, URZ ;  /* 0x0010000006067890 */ /* 0x000fc8000fffe1ff */
[----:B------:R-:W-:Y:S02]  /*0cd0*/  USHF.L.U32 UR7, UR6, 0xb, URZ ;  /* 0x0000000b06077899 */ /* 0x000fe400080006ff */
[----:B------:R-:W-:Y:S02]  /*0ce0*/  USHF.L.U32 UR6, UR6, 0x1, URZ ;  /* 0x0000000106067899 */ /* 0x000fe400080006ff */
[----:B------:R-:W-:-:S04]  /*0cf0*/  UIADD3 UR8, UPT, UPT, -UR8, 0x100000, URZ ;  /* 0x0010000008087890 */ /* 0x000fc8000fffe1ff */
[----:B------:R-:W-:Y:S02]  /*0d00*/  USHF.L.U32 UR9, UR8, 0xb, URZ ;  /* 0x0000000b08097899 */ /* 0x000fe400080006ff */
[----:B------:R-:W-:Y:S01]  /*0d10*/  USHF.L.U32 UR8, UR8, 0x1, URZ ;  /* 0x0000000108087899 */ /* 0x000fe200080006ff */
[----:B------:R-:W-:Y:S01]  /*0d20*/  ELECT P1, URZ, PT ;  /* 0x0000000000ff782f */ /* 0x000fe20003820000 */
[----:B-1----:R-:W-:Y:S01]  /*0d30*/  ULEA UR4, UR4, UR5, 0x18 ;  /* 0x0000000504047291 */ /* 0x002fe2000f8ec0ff */
[----:B------:R-:W1:Y:S11]  /*0d40*/  FENCE.VIEW.ASYNC.S ;  /* 0x00000000000073c6 */ /* 0x000e760000000000 */
[----:B-1----:R1:W1:Y:S01]  /*0d50*/  SYNCS.EXCH.64 URZ, [UR4+0x38050], UR6 ;  /* 0x0380500604ff75b2 */ /* 0x0022620008000100 */
[----:B------:R1:W1:Y:S01]  /*0d60*/  SYNCS.EXCH.64 URZ, [UR4+0x38058], UR8 ;  /* 0x0380580804ff75b2 */ /* 0x0002620008000100 */
[----:B------:R-:W-:Y:S01]  /*0d70*/  NOP ;  /* 0x0000000000007918 */ /* 0x000fe20000000000 */
.L_x_15:
[----:B------:R-:W5:Y:S01]  /*0d80*/  SHFL.IDX PT, R2, R4, RZ, 0x1f ;  /* 0x00001fff04027589 */ /* 0x000f6200000e0000 */
[----:B-1----:R-:W-:Y:S01]  /*0d90*/  UP2UR UR4, UPR, URZ, 0x1 ;  /* 0x00000001ff047883 */ /* 0x002fe20008000000 */
[----:B------:R-:W-:Y:S01]  /*0da0*/  ISETP.NE.AND P2, PT, R3, 0x2, PT ;  /* 0x000000020300780c */ /* 0x000fe20003f45270 */
[----:B------:R-:W-:Y:S01]  /*0db0*/  UISETP.NE.AND UP0, UPT, UR40, URZ, UPT ;  /* 0x000000ff2800728c */ /* 0x000fe2000bf05270 */
[----:B------:R-:W-:-:S03]  /*0dc0*/  NOP ;  /* 0x0000000000007918 */ /* 0x000fc60000000000 */
[----:B------:R-:W-:Y:S02]  /*0dd0*/  USEL UR5, URZ, 0x2, !UP0 ;  /* 0x00000002ff057887 */ /* 0x000fe4000c000000 */
[----:B------:R-:W-:Y:S02]  /*0de0*/  UISETP.NE.AND UP0, UPT, UR4, URZ, UPT ;  /* 0x000000ff0400728c */ /* 0x000fe4000bf05270 */
[----:B------:R-:W-:Y:S02]  /*0df0*/  USEL UR4, URZ, 0x2, !UP4 ;  /* 0x00000002ff047887 */ /* 0x000fe4000e000000 */
[----:B------:R-:W-:Y:S02]  /*0e00*/  USEL UR13, UR5, 0x1, !UP5 ;  /* 0x00000001050d7887 */ /* 0x000fe4000e800000 */
[----:B------:R-:W-:Y:S01]  /*0e10*/  USEL UR12, UR4, 0x1, !UP5 ;  /* 0x00000001040c7887 */ /* 0x000fe2000e800000 */
[----:B-----5:R-:W-:-:S13]  /*0e20*/  ISETP.NE.AND P1, PT, R2, RZ, PT ;  /* 0x000000ff0200720c */ /* 0x020fda0003f25270 */
[----:B------:R-:W-:Y:S05]  /*0e30*/  @P1 BRA `(.L_x_16) ;  /* 0x0000000000401947 */ /* 0x000fea0003800000 */
[----:B------:R-:W1:Y:S01]  /*0e40*/  S2UR UR4, SR_CgaCtaId ;  /* 0x00000000000479c3 */ /* 0x000e620000008800 */
        /* <DEDUP_REMOVED lines=15> */
.L_x_16:
[----:B------:R-:W-:Y:S01]  /*0f40*/  NOP ;  /* 0x0000000000007918 */ /* 0x000fe20000000000 */
[----:B------:R-:W-:Y:S05]  /*0f50*/  @!P2 BRA `(.L_x_17) ;  /* 0x000000000024a947 */ /* 0x000fea0003800000 */
[----:B------:R-:W-:Y:S01]  /*0f60*/  ISETP.NE.AND P1, PT, R3, RZ, PT ;  /* 0x000000ff0300720c */ /* 0x000fe20003f25270 */
[----:B-1----:R-:W-:Y:S02]  /*0f70*/  UP2UR UR4, UPR, URZ, 0x1 ;  /* 0x00000001ff047883 */ /* 0x002fe40008000000 */
[----:B------:R-:W-:Y:S01]  /*0f80*/  UPLOP3.LUT UP0, UPT, UPT, UPT, UPT, 0x80, 0x8 ;  /* 0x000000000008789c */ /* 0x000fe20003f0f070 */
[----:B------:R-:W-:-:S03]  /*0f90*/  UMOV UR10, URZ ;  /* 0x000000ff000a7c82 */ /* 0x000fc60008000000 */
[----:B------:R-:W-:Y:S02]  /*0fa0*/  UP2UR UR43, UPR, URZ, 0x1 ;  /* 0x00000001ff2b7883 */ /* 0x000fe40008000000 */
[----:B------:R-:W-:-:S04]  /*0fb0*/  UISETP.NE.AND UP0, UPT, UR4, URZ, UPT ;  /* 0x000000ff0400728c */ /* 0x000fc8000bf05270 */
[----:B------:R-:W-:Y:S07]  /*0fc0*/  @P1 BRA `(.L_x_18) ;  /* 0x00000000001c1947 */ /* 0x000fee0003800000 */
[----:B------:R-:W-:Y:S01]  /*0fd0*/  UMOV UR10, 0x1 ;  /* 0x00000001000a7882 */ /* 0x000fe20000000000 */
[----:B------:R-:W-:Y:S05]  /*0fe0*/  BRA `(.L_x_18) ;  /* 0x0000000000147947 */ /* 0x000fea0003800000 */
.L_x_17:
[----:B-1----:R-:W-:Y:S02]  /*0ff0*/  UP2UR UR4, UPR, URZ, 0x1 ;  /* 0x00000001ff047883 */ /* 0x002fe40008000000 */
[----:B------:R-:W-:Y:S01]  /*1000*/  UPLOP3.LUT UP0, UPT, UPT, UPT, UPT, 0x40, 0x4 ;  /* 0x000000000004789c */ /* 0x000fe20003f0e870 */
[----:B------:R-:W-:-:S03]  /*1010*/  UMOV UR10, 0x2 ;  /* 0x00000002000a7882 */ /* 0x000fc60000000000 */
[----:B------:R-:W-:Y:S02]  /*1020*/  UP2UR UR43, UPR, URZ, 0x1 ;  /* 0x00000001ff2b7883 */ /* 0x000fe40008000000 */
[----:B------:R-:W-:Y:S02]  /*1030*/  UISETP.NE.AND UP0, UPT, UR4, URZ, UPT ;  /* 0x000000ff0400728c */ /* 0x000fe4000bf05270 */
.L_x_18:
[----:B------:R-:W1:Y:S02]  /*1040*/  SHFL.IDX PT, R2, R4, RZ, 0x1f ;  /* 0x00001fff04027589 */ /* 0x000e6400000e0000 */
        /* <DEDUP_REMOVED lines=13> */
[----:B------:R-:W-:Y:S01]  /*1120*/  NOP ;  /* 0x0000000000007918 */ /* 0x000fe20000000000 */
.L_x_19:
[----:B------:R-:W-:Y:S01]  /*1130*/  NOP ;  /* 0x0000000000007918 */ /* 0x000fe20000000000 */
[----:B------:R-:W-:Y:S05]  /*1140*/  @!P2 BRA `(.L_x_20) ;  /* 0x000000000024a947 */ /* 0x000fea0003800000 */
[----:B------:R-:W-:Y:S01]  /*1150*/  ISETP.NE.AND P1, PT, R3, 0x1, PT ;  /* 0x000000010300780c */ /* 0x000fe20003f25270 */
        /* <DEDUP_REMOVED lines=8> */
.L_x_20:
[----:B-1----:R-:W-:Y:S02]  /*11e0*/  UP2UR UR4, UPR, URZ, 0x1 ;  /* 0x00000001ff047883 */ /* 0x002fe40008000000 */
[----:B------:R-:W-:Y:S01]  /*11f0*/  UPLOP3.LUT UP0, UPT, UPT, UPT, UPT, 0x40, 0x4 ;  /* 0x000000000004789c */ /* 0x000fe20003f0e870 */
[----:B------:R-:W-:-:S03]  /*1200*/  UMOV UR5, 0x2 ;  /* 0x0000000200057882 */ /* 0x000fc60000000000 */
[----:B------:R-:W-:Y:S02]  /*1210*/  UP2UR UR42, UPR, URZ, 0x1 ;  /* 0x00000001ff2a7883 */ /* 0x000fe40008000000 */
[----:B------:R-:W-:Y:S02]  /*1220*/  UISETP.NE.AND UP0, UPT, UR4, URZ, UPT ;  /* 0x000000ff0400728c */ /* 0x000fe4000bf05270 */
.L_x_21:
[----:B------:R-:W1:Y:S01]  /*1230*/  SHFL.IDX PT, R2, R4, RZ, 0x1f ;  /* 0x00001fff04027589 */ /* 0x000e6200000e0000 */
[----:B------:R-:W-:Y:S02]  /*1240*/  USEL UR11, URZ, 0x1, !UP4 ;  /* 0x00000001ff0b7887 */ /* 0x000fe4000e000000 */
[----:B------:R-:W-:Y:S01]  /*1250*/  USEL UR44, URZ, 0x1, UP4 ;  /* 0x00000001ff2c7887 */ /* 0x000fe2000a000000 */
[----:B-1----:R-:W-:-:S13]  /*1260*/  ISETP.NE.AND P1, PT, R2, RZ, PT ;  /* 0x000000ff0200720c */ /* 0x002fda0003f25270 */
[----:B------:R-:W-:Y:S05]  /*1270*/  @P1 BRA `(.L_x_22) ;  /* 0x0000000000301947 */ /* 0x000fea0003800000 */
[----:B------:R-:W1:Y:S01]  /*1280*/  S2UR UR4, SR_CgaCtaId ;  /* 0x00000000000479c3 */ /* 0x000e620000008800 */
[----:B------:R-:W-:Y:S01]  /*1290*/  UMOV UR6, 0x400 ;  /* 0x0000040000067882 */ /* 0x000fe20000000000 */
[----:B------:R-:W-:Y:S01]  /*12a0*/  UMOV UR7, 0x80 ;  /* 0x0000008000077882 */ /* 0x000fe20000000000 */
[----:B------:R-:W-:Y:S01]  /*12b0*/  ELECT P1, URZ, PT ;  /* 0x0000000000ff782f */ /* 0x000fe20003820000 */
[----:B-1----:R-:W-:Y:S02]  /*12c0*/  ULEA UR4, UR4, UR6, 0x18 ;  /* 0x0000000604047291 */ /* 0x002fe4000f8ec0ff */
[----:B------:R-:W-:-:S04]  /*12d0*/  UIADD3 UR6, UPT, UPT, -UR7, 0x100000, URZ ;  /* 0x0010000007067890 */ /* 0x000fc8000fffe1ff */
[----:B------:R-:W-:Y:S02]  /*12e0*/  USHF.L.U32 UR7, UR6, 0xb, URZ ;  /* 0x0000000b06077899 */ /* 0x000fe400080006ff */
[----:B------:R-:W-:Y:S01]  /*12f0*/  USHF.L.U32 UR6, UR6, 0x1, URZ ;  /* 0x0000000106067899 */ /* 0x000fe200080006ff */
[----:B------:R-:W1:Y:S11]  /*1300*/  FENCE.VIEW.ASYNC.S ;  /* 0x00000000000073c6 */ /* 0x000e760000000000 */
[----:B-1----:R1:W1:Y:S01]  /*1310*/  SYNCS.EXCH.64 URZ, [UR4+0x38080], UR6 ;  /* 0x0380800604ff75b2 */ /* 0x0022620008000100 */
[----:B------:R1:W1:Y:S01]  /*1320*/  SYNCS.EXCH.64 URZ, [UR4+0x38088], UR6 ;  /* 0x0380880604ff75b2 */ /* 0x0002620008000100 */
[----:B------:R-:W-:Y:S01]  /*1330*/  NOP ;  /* 0x0000000000007918 */ /* 0x000fe20000000000 */
.L_x_22:
        /* <DEDUP_REMOVED lines=10> */
[----:B------:R-:W-:Y:S01]  /*13e0*/  USHF.L.U32 UR8, UR8, 0x1, URZ ;  /* 0x0000000108087899 */ /* 0x000fe200080006ff */
[----:B------:R-:W-:Y:S01]  /*13f0*/  ELECT P1, URZ, PT ;  /* 0x0000000000ff782f */ /* 0x000fe20003820000 */
[----:B-1----:R-:W-:Y:S02]  /*1400*/  ULEA UR4, UR4, UR6, 0x18 ;  /* 0x0000000604047291 */ /* 0x002fe4000f8ec0ff */
[----:B------:R-:W-:-:S04]  /*1410*/  UIADD3 UR6, UPT, UPT, -UR7, 0x100000, URZ ;  /* 0x0010000007067890 */ /* 0x000fc8000fffe1ff */
[----:B------:R-:W-:Y:S02]  /*1420*/  USHF.L.U32 UR7, UR6, 0xb, URZ ;  /* 0x0000000b06077899 */ /* 0x000fe400080006ff */
[----:B------:R-:W-:Y:S01]  /*1430*/  USHF.L.U32 UR6, UR6, 0x1, URZ ;  /* 0x0000000106067899 */ /* 0x000fe200080006ff */
[----:B------:R-:W1:Y:S03]  /*1440*/  FENCE.VIEW.ASYNC.S ;  /* 0x00000000000073c6 */ /* 0x000e660000000000 */
[----:B-1----:R1:W1:Y:S08]  /*1450*/  SYNCS.EXCH.64 URZ, [UR4+0x38090], UR8 ;  /* 0x0380900804ff75b2 */ /* 0x0022700008000100 */
[----:B------:R1:W1:Y:S01]  /*1460*/  SYNCS.EXCH.64 URZ, [UR4+0x380a0], UR6 ;  /* 0x0380a00604ff75b2 */ /* 0x0002620008000100 */
[----:B------:R1:W1:Y:S01]  /*1470*/  SYNCS.EXCH.64 URZ, [UR4+0x38098], UR8 ;  /* 0x0380980804ff75b2 */ /* 0x0002620008000100 */
[----:B------:R1:W1:Y:S01]  /*1480*/  SYNCS.EXCH.64 URZ, [UR4+0x380a8], UR6 ;  /* 0x0380a80604ff75b2 */ /* 0x0002620008000100 */
[----:B------:R-:W-:Y:S01]  /*1490*/  NOP ;  /* 0x0000000000007918 */ /* 0x000fe20000000000 */
.L_x_23:
        /* <DEDUP_REMOVED lines=8> */
[----:B------:R-:W-:Y:S01]  /*1520*/  ELECT P1, URZ, PT ;  /* 0x0000000000ff782f */ /* 0x000fe20003820000 */
[----:B------:R-:W-:-:S04]  /*1530*/  UIADD3 UR8, UPT, UPT, -UR8, 0x100000, URZ ;  /* 0x0010000008087890 */ /* 0x000fc8000fffe1ff */
[----:B------:R-:W-:Y:S02]  /*1540*/  USHF.L.U32 UR9, UR8, 0xb, URZ ;  /* 0x0000000b08097899 */ /* 0x000fe400080006ff */
[----:B------:R-:W-:Y:S02]  /*1550*/  USHF.L.U32 UR8, UR8, 0x1, URZ ;  /* 0x0000000108087899 */ /* 0x000fe400080006ff */
[----:B-1----:R-:W-:Y:S02]  /*1560*/  ULEA UR4, UR4, UR6, 0x18 ;  /* 0x0000000604047291 */ /* 0x002fe4000f8ec0ff */
[----:B------:R-:W-:-:S04]  /*1570*/  UIADD3 UR6, UPT, UPT, -UR7, 0x100000, URZ ;  /* 0x0010000007067890 */ /* 0x000fc8000fffe1ff */
[----:B------:R-:W-:Y:S02]  /*1580*/  USHF.L.U32 UR7, UR6, 0xb, URZ ;  /* 0x0000000b06077899 */ /* 0x000fe400080006ff */
[----:B------:R-:W-:Y:S01]  /*1590*/  USHF.L.U32 UR6, UR6, 0x1, URZ ;  /* 0x0000000106067899 */ /* 0x000fe200080006ff */
[----:B------:R-:W1:Y:S11]  /*15a0*/  FENCE.VIEW.ASYNC.S ;  /* 0x00000000000073c6 */ /* 0x000e760000000000 */
[----:B-1----:R1:W1:Y:S01]  /*15b0*/  SYNCS.EXCH.64 URZ, [UR4+0x380b0], UR6 ;  /* 0x0380b00604ff75b2 */ /* 0x0022620008000100 */
[----:B------:R1:W1:Y:S01]  /*15c0*/  SYNCS.EXCH.64 URZ, [UR4+0x380c0], UR8 ;  /* 0x0380c00804ff75b2 */ /* 0x0002620008000100 */
[----:B------:R1:W1:Y:S01]  /*15d0*/  SYNCS.EXCH.64 URZ, [UR4+0x380b8], UR6 ;  /* 0x0380b80604ff75b2 */ /* 0x0002620008000100 */
[----:B------:R1:W1:Y:S01]  /*15e0*/  SYNCS.EXCH.64 URZ, [UR4+0x380c8], UR8 ;  /* 0x0380c80804ff75b2 */ /* 0x0002620008000100 */
[----:B------:R-:W-:Y:S01]  /*15f0*/  NOP ;  /* 0x0000000000007918 */ /* 0x000fe20000000000 */
.L_x_24:
[----:B------:R-:W5:Y:S01]  /*1600*/  SHFL.IDX PT, R4, R4, RZ, 0x1f ;  /* 0x00001fff04047589 */ /* 0x000f6200000e0000 */
[----:B-1----:R-:W1:Y:S01]  /*1610*/  S2UR UR8, SR_CTAID.X ;  /* 0x00000000000879c3 */ /* 0x002e620000002500 */
[----:B------:R-:W-:Y:S01]  /*1620*/  NOP ;  /* 0x0000000000007918 */ /* 0x000fe20000000000 */
[----:B-----5:R-:W-:-:S13]  /*1630*/  ISETP.NE.AND P1, PT, R4, RZ, PT ;  /* 0x000000ff0400720c */ /* 0x020fda0003f25270 */
[----:B-1----:R-:W-:Y:S05]  /*1640*/  @P1 BRA `(.L_x_25) ;  /* 0x0000000000301947 */ /* 0x002fea0003800000 */
        /* <DEDUP_REMOVED lines=12> */
.L_x_25:
[----:B------:R-:W-:Y:S01]  /*1710*/  ISETP.GT.AND P1, PT, R3, 0x3, PT ;  /* 0x000000030300780c */ /* 0x000fe20003f24270 */
[----:B------:R-:W-:Y:S01]  /*1720*/  NOP ;  /* 0x0000000000007918 */ /* 0x000fe20000000000 */
[----:B------:R-:W-:Y:S01]  /*1730*/  MOV R2, UR8 ;  /* 0x0000000800027c02 */ /* 0x000fe20008000f00 */
[----:B-1234-:R-:W-:Y:S10]  /*1740*/  BAR.SYNC.DEFER_BLOCKING 0x0 ;  /* 0x0000000000007b1d */ /* 0x01eff40000010000 */
[----:B------:R-:W-:Y:S05]  /*1750*/  @P1 BRA `(.L_x_26) ;  /* 0x000001ac00b41947 */ /* 0x000fea0003800000 */
[----:B------:R-:W-:-:S13]  /*1760*/  ISETP.GE.U32.AND P0, PT, R3, 0x2, PT ;  /* 0x000000020300780c */ /* 0x000fda0003f06070 */
[----:B------:R-:W-:Y:S05]  /*1770*/  @!P0 BRA `(.L_x_27) ;  /* 0x00000104003c8947 */ /* 0x000fea0003800000 */
[----:B------:R-:W-:Y:S05]  /*1780*/  @!P2 BRA `(.L_x_28) ;  /* 0x000000380068a947 */ /* 0x000fea0003800000 */
[----:B------:R-:W-:-:S08]  /*1790*/  NOP ;  /* 0x0000000000007918 */ /* 0x000fd00000000000 */
[----:B------:R-:W1:-:S00]  /*17a0*/  USETMAXREG.DEALLOC.CTAPOOL 0x20 ;  /* 0x00000020000079c8 */ /* 0x000e4000080e0500 */
[----:B-1----:R-:W1:Y:S01]  /*17b0*/  LDC R0, c[0x0][0x900] ;  /* 0x00024000ff007b82 */ /* 0x002e620000000800 */
[----:B------:R-:W-:-:S13]  /*17c0*/  R2UR UR4, R2 ;  /* 0x00000000020472ca */ /* 0x000fda00000e0000 */
[----:B-1----:R-:W-:-:S13]  /*17d0*/  ISETP.LE.AND P0, PT, R0, UR4, PT ;  /* 0x0000000400007c0c */ /* 0x002fda000bf03270 */
[----:B------:R-:W-:Y:S05]  /*17e0*/  @P0 EXIT ;  /* 0x000000000000094d */ /* 0x000fea0003800000 */
[----:B------:R-:W1:Y:S01]  /*17f0*/  S2UR UR4, SR_CgaCtaId ;  /* 0x00000000000479c3 */ /* 0x000e620000008800 */
[----:B------:R-:W-:Y:S01]  /*1800*/  UMOV UR5, 0x400 ;  /* 0x0000040000057882 */ /* 0x000fe20000000000 */
[----:B------:R-:W-:Y:S01]  /*1810*/  ULOP3.LUT UR6, UR13, 0x1, URZ, 0xc0, !UPT ;  /* 0x000000010d067892 */ /* 0x000fe2000f8ec0ff */
[----:B------:R-:W-:Y:S02]  /*1820*/  HFMA2 R7, -RZ, RZ, 0, 0 ;  /* 0x00000000ff077431 */ /* 0x000fe400000001ff */
[----:B------:R-:W-:Y:S01]  /*1830*/  IMAD.U32 R11, RZ, RZ, UR8 ;  /* 0x00000008ff0b7e24 */ /* 0x000fe2000f8e00ff */
[----:B------:R-:W-:Y:S01]  /*1840*/  PRMT R8, RZ, 0x7610, R8 ;  /* 0x00007610ff087816 */ /* 0x000fe20000000008 */
[----:B------:R-:W-:Y:S01]  /*1850*/  UMOV UR60, URZ ;  /* 0x000000ff003c7c82 */ /* 0x000fe20008000000 */
[----:B------:R-:W-:Y:S01]  /*1860*/  UMOV UR58, 0x1 ;  /* 0x00000001003a7882 */ /* 0x000fe20000000000 */
[----:B------:R-:W-:Y:S01]  /*1870*/  IMAD.U32 R10, RZ, RZ, UR6 ;  /* 0x00000006ff0a7e24 */ /* 0x000fe2000f8e00ff */
[----:B------:R-:W-:Y:S01]  /*1880*/  UMOV UR59, 0x1 ;  /* 0x00000001003b7882 */ /* 0x000fe20000000000 */
[----:B------:R-:W-:Y:S01]  /*1890*/  UMOV UR61, 0x1 ;  /* 0x00000001003d7882 */ /* 0x000fe20000000000 */
[----:B------:R-:W-:Y:S01]  /*18a0*/  UMOV UR21, URZ ;  /* 0x000000ff00157c82 */ /* 0x000fe20008000000 */
[----:B------:R-:W-:Y:S01]  /*18b0*/  UMOV UR47, URZ ;  /* 0x000000ff002f7c82 */ /* 0x000fe20008000000 */
[----:B-1----:R-:W-:-:S02]  /*18c0*/  ULEA UR4, UR4, UR5, 0x18 ;  /* 0x0000000504047291 */ /* 0x002fc4000f8ec0ff */
[----:B------:R-:W-:Y:S02]  /*18d0*/  ULOP3.LUT UR5, UR12, 0x1, URZ, 0xc0, !UPT ;  /* 0x000000010c057892 */ /* 0x000fe4000f8ec0ff */
[----:B------:R-:W-:-:S04]  /*18e0*/  UIADD3 UR4, UPT, UPT, UR4, 0x10000, URZ ;  /* 0x0001000004047890 */ /* 0x000fc8000fffe0ff */
[----:B------:R-:W-:Y:S01]  /*18f0*/  USHF.R.U32.HI UR4, URZ, 0x4, UR4 ;  /* 0x00000004ff047899 */ /* 0x000fe20008011604 */
[----:B------:R-:W-:-:S03]  /*1900*/  MOV R9, UR5 ;  /* 0x0000000500097c02 */ /* 0x000fc60008000f00 */
[----:B------:R-:W-:-:S04]  /*1910*/  ULOP3.LUT UR4, UR4, 0x3fff, URZ, 0xc0, !UPT ;  /* 0x00003fff04047892 */ /* 0x000fc8000f8ec0ff */
[----:B------:R-:W-:-:S12]  /*1920*/  ULOP3.LUT UR63, UR4, 0x10000, URZ, 0xfc, !UPT ;  /* 0x00010000043f7892 */ /* 0x000fd8000f8efcff */
.L_x_89:
[----:B-1----:R-:W1:Y:S01]  /*1930*/  LDCU.64 UR6, c[0x0][0x908] ;  /* 0x00012100ff0677ac */ /* 0x002e620008000a00 */
[----:B------:R-:W-:Y:S01]  /*1940*/  R2UR UR9, R11 ;  /* 0x000000000b0972ca */ /* 0x000fe200000e0000 */
[----:B------:R-:W2:-:S12]  /*1950*/  LDCU UR8, c[0x0][0x904] ;  /* 0x00012080ff0877ac */ /* 0x000e980008000800 */
[----:B-1----:R-:W-:Y:S02]  /*1960*/  UIMAD.WIDE.U32 UR4, UR9, UR6, URZ ;  /* 0x00000006090472a5 */ /* 0x002fe4000f8e00ff */
[----:B--2---:R-:W-:-:S05]  /*1970*/  UISETP.NE.AND UP0, UPT, UR8, 0x1, UPT ;  /* 0x000000010800788c */ /* 0x004fca000bf05270 */
[----:B------:R-:W-:Y:S02]  /*1980*/  UMOV UR4, UR5 ;  /* 0x0000000500047c82 */ /* 0x000fe40008000000 */
[----:B------:R-:W-:Y:S02]  /*1990*/  USHF.R.U32.HI UR4, URZ, UR7, UR4 ;  /* 0x00000007ff047299 */ /* 0x000fe40008011604 */
[----:B------:R-:W1:Y:S02]  /*19a0*/  LDCU UR5, c[0x0][0x380] ;  /* 0x00007000ff0577ac */ /* 0x000e640008000800 */
[----:B------:R-:W-:-:S04]  /*19b0*/  USEL UR4, UR9, UR4, !UP0 ;  /* 0x0000000409047287 */ /* 0x000fc8000c000000 */
[----:B------:R-:W-:-:S04]  /*19c0*/  UIADD3 UR4, UPT, UPT, -UR4, URZ, URZ ;  /* 0x000000ff04047290 */ /* 0x000fc8000fffe1ff */
[----:B------:R-:W-:-:S04]  /*19d0*/  UIMAD UR4, UR8, UR4, UR9 ;  /* 0x00000004080472a4 */ /* 0x000fc8000f8e0209 */
[----:B------:R-:W-:-:S04]  /*19e0*/  USHF.L.U32 UR4, UR4, 0x8, URZ ;  /* 0x0000000804047899 */ /* 0x000fc800080006ff */
[----:B-1----:R-:W-:-:S09]  /*19f0*/  UISETP.GE.AND UP0, UPT, UR4, UR5, UPT ;  /* 0x000000050400728c */ /* 0x002fd2000bf06270 */
[----:B------:R-:W-:Y:S05]  /*1a00*/  BRA.U UP0, `(.L_x_29) ;  /* 0x0000003500a87547 */ /* 0x000fea000b800000 */
[----:B------:R-:W-:-:S13]  /*1a10*/  LOP3.LUT P0, RZ, R8, 0xff, RZ, 0xc0, !PT ;  /* 0x000000ff08ff7812 */ /* 0x000fda000780c0ff */
[----:B------:R-:W-:Y:S05]  /*1a20*/  @P0 BRA `(.L_x_30) ;  /* 0x0000000000940947 */ /* 0x000fea0003800000 */
[----:B------:R-:W1:Y:S01]  /*1a30*/  S2UR UR6, SR_CgaCtaId ;  /* 0x00000000000679c3 */ /* 0x000e620000008800 */
[----:B------:R-:W-:Y:S01]  /*1a40*/  UMOV UR4, 0x40 ;  /* 0x0000004000047882 */ /* 0x000fe20000000000 */
[----:B------:R-:W-:Y:S01]  /*1a50*/  NOP ;  /* 0x0000000000007918 */ /* 0x000fe20000000000 */
[----:B-1----:R-:W-:-:S03]  /*1a60*/  ULEA UR5, UR6, UR4, 0x18 ;  /* 0x0000000406057291 */ /* 0x002fc6000f8ec0ff */
[----:B------:R-:W-:Y:S02]  /*1a70*/  UMOV UR4, 0x400 ;  /* 0x0000040000047882 */ /* 0x000fe40000000000 */
[----:B------:R-:W-:-:S04]  /*1a80*/  ULEA UR6, UR6, UR4, 0x18 ;  /* 0x0000000406067291 */ /* 0x000fc8000f8ec0ff */
[----:B------:R-:W1:Y:S02]  /*1a90*/  LDS.U8 R0, [UR5+0x1c] ;  /* 0x00001c05ff007984 */ /* 0x000e640008000000 */
[----:B-1----:R-:W-:-:S13]  /*1aa0*/  ISETP.NE.AND P0, PT, R0, RZ, PT ;  /* 0x000000ff0000720c */ /* 0x002fda0003f05270 */
[----:B------:R-:W-:Y:S05]  /*1ab0*/  @P0 BRA `(.L_x_31) ;  /* 0x0000000000580947 */ /* 0x000fea0003800000 */
[----:B------:R-:W-:-:S13]  /*1ac0*/  ELECT P0, URZ, PT ;  /* 0x0000000000ff782f */ /* 0x000fda0003800000 */
[----:B------:R-:W-:Y:S05]  /*1ad0*/  @!P0 BRA `(.L_x_32) ;  /* 0x0000000000608947 */ /* 0x000fea0003800000 */
[----:B------:R-:W-:Y:S01]  /*1ae0*/  UMOV UR4, 0x10 ;  /* 0x0000001000047882 */ /* 0x000fe20000000000 */
[----:B------:R-:W-:Y:S01]  /*1af0*/  HFMA2 R0, -RZ, RZ, 0, 5.9604644775390625e-08 ;  /* 0x00000001ff007431 */ /* 0x000fe200000001ff */
[----:B------:R-:W-:-:S03]  /*1b00*/  MOV R2, 0xffff ;  /* 0x0000ffff00027802 */ /* 0x000fc60000000f00 */
[----:B------:R-:W-:Y:S04]  /*1b10*/  DEPBAR.LE SB1, 0x36 ;  /* 0x00009d800000791a */ /* 0x000fe80000000000 */
[----:B------:R-:W1:Y:S02]  /*1b20*/  UTCATOMSWS.FIND_AND_SET.ALIGN UP0, UR4, UR4 ;  /* 0x00000004000475e3 */ /* 0x000e640008000800 */
[----:B-1----:R-:W-:Y:S01]  /*1b30*/  MOV R3, UR4 ;  /* 0x0000000400037c02 */ /* 0x002fe20008000f00 */
[----:B------:R-:W-:Y:S06]  /*1b40*/  BRA.U UP0, `(.L_x_33) ;  /* 0x0000000100187547 */ /* 0x000fec000b800000 */
.L_x_34:
[----:B------:R-:W-:Y:S05]  /*1b50*/  NANOSLEEP 0x64 ;  /* 0x000000640000795d */ /* 0x000fea0003800000 */
[----:B------:R-:W-:-:S05]  /*1b60*/  UMOV UR4, 0x10 ;  /* 0x0000001000047882 */ /* 0x000fca0000000000 */
[----:B------:R-:W-:Y:S04]  /*1b70*/  DEPBAR.LE SB1, 0x36 ;  /* 0x00009d800000791a */ /* 0x000fe80000000000 */
[----:B------:R-:W1:Y:S02]  /*1b80*/  UTCATOMSWS.FIND_AND_SET.ALIGN UP0, UR4, UR4 ;  /* 0x00000004000475e3 */ /* 0x000e640008000800 */
[----:B-1----:R-:W-:Y:S01]  /*1b90*/  MOV R3, UR4 ;  /* 0x0000000400037c02 */ /* 0x002fe20008000f00 */
[----:B------:R-:W-:Y:S05]  /*1ba0*/  BRA.U !UP0, `(.L_x_34) ;  /* 0xfffffffd08e87547 */ /* 0x000fea000b83ffff */
.L_x_33:
[-C--:B------:R-:W-:Y:S02]  /*1bb0*/  SHF.L.U32 R2, R2, R3.reuse, RZ ;  /* 0x0000000302027219 */ /* 0x080fe400000006ff */
[----:B------:R-:W-:Y:S01]  /*1bc0*/  SHF.L.U32 R0, R0, R3, RZ ;  /* 0x0000000300007219 */ /* 0x000fe200000006ff */
[----:B------:R-:W-:Y:S02]  /*1bd0*/  IMAD.SHL.U32 R3, R3, 0x20, RZ ;  /* 0x0000002003037824 */ /* 0x000fe400078e00ff */
[----:B------:R1:W-:Y:S04]  /*1be0*/  ATOMS.OR RZ, [UR5+0x14], R2 ;  /* 0x00001402ffff798c */ /* 0x0003e8000b000005 */
[----:B------:R1:W-:Y:S04]  /*1bf0*/  ATOMS.OR RZ, [UR5+0x18], R0 ;  /* 0x00001800ffff798c */ /* 0x0003e8000b000005 */
[----:B------:R1:W-:Y:S01]  /*1c00*/  STS [UR6+0x380e0], R3 ;  /* 0x0380e003ff007988 */ /* 0x0003e20008000806 */
[----:B------:R-:W-:Y:S05]  /*1c10*/  BRA `(.L_x_32) ;  /* 0x0000000000107947 */ /* 0x000fea0003800000 */
.L_x_31:
[----:B------:R-:W-:Y:S02]  /*1c20*/  MOV R0, 0xffffffff ;  /* 0xffffffff00007802 */ /* 0x000fe40000000f00 */
[----:B------:R-:W-:-:S03]  /*1c30*/  MOV R2, 0x1c60 ;  /* 0x00001c6000027802 */ /* 0x000fc60000000f00 */
[----:B------:R1:W-:Y:S04]  /*1c40*/  STS [UR6+0x380e0], R0 ;  /* 0x0380e000ff007988 */ /* 0x0003e80008000806 */
[----:B-1----:R-:W-:Y:S05]  /*1c50*/  CALL.REL.NOINC `($__internal_1_$__cuda_sm10x_tcgen05_guardrail_trap_phase_invalid_during_alloc) ;  /* 0x0000021800947944 */ /* 0x002fea0003c00000 */
.L_x_32:
[----:B------:R-:W-:Y:S05]  /*1c60*/  WARPSYNC.ALL ;  /* 0x0000000000007948 */ /* 0x000fea0003800000 */
[----:B------:R-:W-:Y:S01]  /*1c70*/  NOP ;  /* 0x0000000000007918 */ /* 0x000fe20000000000 */
.L_x_30:
[----:B------:R-:W2:Y:S01]  /*1c80*/  LDCU UR48, c[0x0][0x384] ;  /* 0x00007080ff3077ac */ /* 0x000ea20008000800 */
[----:B------:R-:W-:Y:S01]  /*1c90*/  HFMA2 R8, -RZ, RZ, 0, 5.9604644775390625e-08 ;  /* 0x00000001ff087431 */ /* 0x000fe200000001ff */
[----:B--2---:R-:W-:-:S09]  /*1ca0*/  UISETP.NE.AND UP0, UPT, UR48, URZ, UPT ;  /* 0x000000ff3000728c */ /* 0x004fd2000bf05270 */
[----:B------:R-:W-:Y:S05]  /*1cb0*/  BRA.U !UP0, `(.L_x_29) ;  /* 0x0000003108fc7547 */ /* 0x000fea000b800000 */
[----:B------:R-:W-:Y:S04]  /*1cc0*/  BSSY.RECONVERGENT B0, `(.L_x_35) ;  /* 0x0000003000007945 */ /* 0x000fe80003800200 */
[----:B------:R-:W-:Y:S05]  /*1cd0*/  @!P4 BRA `(.L_x_36) ;  /* 0x000000000004c947 */ /* 0x000fea0003800000 */
[----:B------:R-:W-:Y:S05]  /*1ce0*/  BPT.TRAP 0x1 ;  /* 0x000000040000795c */ /* 0x000fea0000300000 */
.L_x_36:
[----:B------:R-:W-:Y:S05]  /*1cf0*/  BSYNC.RECONVERGENT B0 ;  /* 0x0000000000007941 */ /* 0x000fea0003800200 */
.L_x_35:
[----:B------:R-:W2:Y:S01]  /*1d00*/  S2UR UR22, SR_CgaCtaId ;  /* 0x00000000001679c3 */ /* 0x000ea20000008800 */
[----:B------:R-:W-:Y:S01]  /*1d10*/  UMOV UR4, 0x400 ;  /* 0x0000040000047882 */ /* 0x000fe20000000000 */
[----:B------:R-:W-:Y:S01]  /*1d20*/  SHF.L.U32 R5, R7, 0x1f, RZ ;  /* 0x0000001f07057819 */ /* 0x000fe200000006ff */
[----:B--2---:R-:W-:-:S09]  /*1d30*/  ULEA UR22, UR22, UR4, 0x18 ;  /* 0x0000000416167291 */ /* 0x004fd2000f8ec0ff */
[----:B------:R-:W2:Y:S02]  /*1d40*/  SYNCS.PHASECHK.TRANS64.TRYWAIT P0, [UR22+0x38000], R5 ;  /* 0x03800005ff0075a7 */ /* 0x000ea40008001116 */
[----:B--2---:R-:W-:Y:S05]  /*1d50*/  @!P0 BRA `(.L_x_37) ;  /* 0x0000020000d08947 */ /* 0x004fea0003800000 */
.L_x_423:
[----:B------:R-:W-:Y:S05]  /*1d60*/  BRA.U !UP1, `(.L_x_38) ;  /* 0x0000000109047547 */ /* 0x000fea000b800000 */
[----:B------:R-:W-:Y:S05]  /*1d70*/  BPT.TRAP 0x1 ;  /* 0x000000040000795c */ /* 0x000fea0000300000 */
.L_x_38:
[----:B------:R-:W-:Y:S01]  /*1d80*/  ULEA UR23, UR21, UR22, 0x3 ;  /* 0x0000001615177291 */ /* 0x000fe2000f8e18ff */
[----:B-1----:R-:W-:Y:S01]  /*1d90*/  IMAD.U32 R3, RZ, RZ, UR47 ;  /* 0x0000002fff037e24 */ /* 0x002fe2000f8e00ff */
[----:B------:R-:W-:-:S04]  /*1da0*/  R2UR UR4, R10 ;  /* 0x000000000a0472ca */ /* 0x000fc800000e0000 */
[----:B------:R-:W-:-:S04]  /*1db0*/  SHF.L.U32 R3, R3, 0x1f, RZ ;  /* 0x0000001f03037819 */ /* 0x000fc800000006ff */
[----:B------:R-:W1:Y:S05]  /*1dc0*/  SYNCS.PHASECHK.TRANS64.TRYWAIT P0, [UR23+0x38020], R3 ;  /* 0x03802003ff0075a7 */ /* 0x000e6a0008001117 */
[----:B------:R-:W-:Y:S01]  /*1dd0*/  UISETP.NE.AND UP4, UPT, UR4, URZ, UPT ;  /* 0x000000ff0400728c */ /* 0x000fe2000bf85270 */
[----:B-1----:R-:W-:Y:S10]  /*1de0*/  @!P0 BRA `(.L_x_39) ;  /* 0x0000020000c48947 */ /* 0x002ff40003800000 */
.L_x_425:
[----:B------:R-:W-:-:S04]  /*1df0*/  UIADD3 UR4, UPT, UPT, UR21, 0x1, URZ ;  /* 0x0000000115047890 */ /* 0x000fc8000fffe0ff */
[----:B------:R-:W-:-:S04]  /*1e00*/  UISETP.NE.AND UP0, UPT, UR4, 0x3, UPT ;  /* 0x000000030400788c */ /* 0x000fc8000bf05270 */
[----:B------:R-:W-:Y:S02]  /*1e10*/  USEL UR5, URZ, 0x1, UP0 ;  /* 0x00000001ff057887 */ /* 0x000fe40008000000 */
[----:B------:R-:W-:Y:S02]  /*1e20*/  USEL UR46, UR4, URZ, UP0 ;  /* 0x000000ff042e7287 */ /* 0x000fe40008000000 */
[----:B------:R-:W-:Y:S01]  /*1e30*/  ULOP3.LUT UR47, UR47, UR5, URZ, 0x3c, !UPT ;  /* 0x000000052f2f7292 */ /* 0x000fe2000f8e3cff */
[----:B------:R-:W-:Y:S11]  /*1e40*/  BRA.U UP4, `(.L_x_40) ;  /* 0x0000000104047547 */ /* 0x000ff6000b800000 */
[----:B------:R-:W-:Y:S05]  /*1e50*/  BPT.TRAP 0x1 ;  /* 0x000000040000795c */ /* 0x000fea0000300000 */
.L_x_40:
[----:B------:R-:W-:Y:S01]  /*1e60*/  IMAD.U32 R13, RZ, RZ, UR61 ;  /* 0x0000003dff0d7e24 */ /* 0x000fe2000f8e00ff */
[----:B------:R-:W-:Y:S01]  /*1e70*/  USHF.R.U32.HI UR6, URZ, 0x4, UR22 ;  /* 0x00000004ff067899 */ /* 0x000fe20008011616 */
[----:B------:R-:W-:Y:S01]  /*1e80*/  MOV R4, RZ ;  /* 0x000000ff00047202 */ /* 0x000fe20000000f00 */
[----:B-1----:R-:W-:Y:S02]  /*1e90*/  IMAD.MOV.U32 R3, RZ, RZ, RZ ;  /* 0x000000ffff037224 */ /* 0x002fe400078e00ff */
[----:B------:R-:W-:Y:S01]  /*1ea0*/  SHF.L.U32 R13, R13, 0x1f, RZ ;  /* 0x0000001f0d0d7819 */ /* 0x000fe200000006ff */
[----:B------:R-:W-:-:S03]  /*1eb0*/  ULOP3.LUT UR6, UR6, 0x3fff, URZ, 0xc0, !UPT ;  /* 0x00003fff06067892 */ /* 0x000fc6000f8ec0ff */
[----:B------:R-:W1:Y:S01]  /*1ec0*/  SYNCS.PHASECHK.TRANS64.TRYWAIT P0, [UR22+0x38058], R13 ;  /* 0x0380580dff0075a7 */ /* 0x000e620008001116 */
[----:B------:R-:W-:Y:S01]  /*1ed0*/  ULOP3.LUT UR6, UR6, 0x10000, URZ, 0xfc, !UPT ;  /* 0x0001000006067892 */ /* 0x000fe2000f8efcff */
[----:B-1----:R-:W-:Y:S11]  /*1ee0*/  @!P0 BRA `(.L_x_41) ;  /* 0x00000200009c8947 */ /* 0x002ff60003800000 */
.L_x_427:
[----:B------:R-:W-:Y:S01]  /*1ef0*/  IMAD.MOV.U32 R2, RZ, RZ, RZ ;  /* 0x000000ffff027224 */ /* 0x000fe200078e00ff */
[----:B------:R-:W-:Y:S01]  /*1f00*/  R2UR UR45, R4 ;  /* 0x00000000042d72ca */ /* 0x000fe200000e0000 */
[----:B-1----:R-:W-:Y:S01]  /*1f10*/  IMAD.MOV.U32 R0, RZ, RZ, RZ ;  /* 0x000000ffff007224 */ /* 0x002fe200078e00ff */
[----:B------:R-:W-:Y:S01]  /*1f20*/  R2UR UR44, R3 ;  /* 0x00000000032c72ca */ /* 0x000fe200000e0000 */
[----:B------:R-:W-:Y:S01]  /*1f30*/  ULEA UR4, UR21, UR63, 0xb ;  /* 0x0000003f15047291 */ /* 0x000fe2000f8e58ff */
[----:B------:R-:W-:Y:S01]  /*1f40*/  R2UR UR43, R2 ;  /* 0x00000000022b72ca */ /* 0x000fe200000e0000 */
[----:B------:R-:W-:Y:S01]  /*1f50*/  UIADD3 UR28, UPT, UPT, UR6, 0x2, URZ ;  /* 0x00000002061c7890 */ /* 0x000fe2000fffe0ff */
        /* <DEDUP_REMOVED lines=9> */
[----:B------:R-:W-:-:S02]  /*1ff0*/  UIADD3 UR8, UPT, UPT, UR4, 0x6, URZ ;  /* 0x0000000604087890 */ /* 0x000fc4000fffe0ff */
[----:B------:R-:W-:Y:S02]  /*2000*/  UIADD3 UR20, UPT, UPT, UR6, 0x400, URZ ;  /* 0x0000040006147890 */ /* 0x000fe4000fffe0ff */
[----:B------:R-:W-:Y:S02]  /*2010*/  UIADD3 UR30, UPT, UPT, UR4, 0x400, URZ ;  /* 0x00000400041e7890 */ /* 0x000fe4000fffe0ff */
[----:B------:R-:W-:Y:S02]  /*2020*/  UIADD3 UR18, UPT, UPT, UR6, 0x402, URZ ;  /* 0x0000040206127890 */ /* 0x000fe4000fffe0ff */
[----:B------:R-:W-:Y:S02]  /*2030*/  UIADD3 UR32, UPT, UPT, UR4, 0x402, URZ ;  /* 0x0000040204207890 */ /* 0x000fe4000fffe0ff */
[----:B------:R-:W-:Y:S02]  /*2040*/  UIADD3 UR16, UPT, UPT, UR6, 0x404, URZ ;  /* 0x0000040406107890 */ /* 0x000fe4000fffe0ff */
[----:B------:R-:W-:Y:S01]  /*2050*/  UIADD3 UR34, UPT, UPT, UR4, 0x404, URZ ;  /* 0x0000040404227890 */ /* 0x000fe2000fffe0ff */
[----:B------:R-:W-:Y:S01]  /*2060*/  UMOV UR70, 0x0 ;  /* 0x0000000000467882 */ /* 0x000fe20000000000 */
[----:B------:R-:W-:Y:S01]  /*2070*/  UMOV UR71, 0x8200010 ;  /* 0x0820001000477882 */ /* 0x000fe20000000000 */
[----:B------:R-:W-:Y:S01]  /*2080*/  UMOV UR7, 0x40004040 ;  /* 0x4000404000077882 */ /* 0x000fe20000000000 */
[----:B------:R-:W-:Y:S01]  /*2090*/  UIADD3 UR14, UPT, UPT, UR6, 0x406, URZ ;  /* 0x00000406060e7890 */ /* 0x000fe2000fffe0ff */
[----:B------:R-:W-:Y:S01]  /*20a0*/  UMOV UR5, 0x40004040 ;  /* 0x4000404000057882 */ /* 0x000fe20000000000 */
[----:B------:R-:W-:Y:S01]  /*20b0*/  UIADD3 UR36, UPT, UPT, UR4, 0x406, URZ ;  /* 0x0000040604247890 */ /* 0x000fe2000fffe0ff */
[----:B------:R1:W-:Y:S01]  /*20c0*/  UTCHMMA gdesc[UR6], gdesc[UR4], tmem[UR45], tmem[UR70], idesc[UR71], !UPT ;  /* 0x00ff4604060075ea */ /* 0x0003e2000f80002d */
[----:B------:R-:W-:Y:S01]  /*20d0*/  UMOV UR68, 0x0 ;  /* 0x0000000000447882 */ /* 0x000fe20000000000 */
        /* <DEDUP_REMOVED lines=11> */
[----:B------:R1:W-:Y:S01]  /*2190*/  UTCHMMA gdesc[UR28], gdesc[UR12], tmem[UR44], tmem[UR68], idesc[UR69], UPT ;  /* 0x00ff440c1c0075ea */ /* 0x0003e2000b80002c */
        /* <DEDUP_REMOVED lines=20> */
[----:B------:R1:W-:Y:S01]  /*22e0*/  UTCHMMA gdesc[UR16], gdesc[UR34], tmem[UR39], tmem[UR52], idesc[UR53], UPT ;  /* 0x00ff3422100075ea */ /* 0x0003e2000b800027 */
[----:B------:R1:W-:Y:S01]  /*22f0*/  UTCHMMA gdesc[UR14], gdesc[UR36], tmem[UR38], tmem[UR50], idesc[UR51], UPT ;  /* 0x00ff32240e0075ea */ /* 0x0003e2000b800026 */
[----:B------:R-:W-:Y:S05]  /*2300*/  BRA.U UP4, `(.L_x_42) ;  /* 0x0000000104047547 */ /* 0x000fea000b800000 */
[----:B-1----:R-:W-:Y:S05]  /*2310*/  BPT.TRAP 0x1 ;  /* 0x000000040000795c */ /* 0x002fea0000300000 */
.L_x_42:
[----:B-1----:R-:W-:Y:S01]  /*2320*/  UIADD3 UR7, UPT, UPT, UR22, 0x38050, URZ ;  /* 0x0003805016077890 */ /* 0x002fe2000fffe0ff */
[----:B------:R-:W-:Y:S08]  /*2330*/  BSSY.RECONVERGENT B0, `(.L_x_43) ;  /* 0x0000004000007945 */ /* 0x000ff00003800200 */
[----:B------:R1:W-:Y:S01]  /*2340*/  UTCBAR [UR7], URZ ;  /* 0x000000ff070073e9 */ /* 0x0003e200080000ff */
[----:B------:R-:W-:Y:S05]  /*2350*/  @!P4 BRA `(.L_x_44) ;  /* 0x000000000004c947 */ /* 0x000fea0003800000 */
[----:B-1----:R-:W-:Y:S05]  /*2360*/  BPT.TRAP 0x1 ;  /* 0x000000040000795c */ /* 0x002fea0000300000 */
.L_x_44:
[----:B-1----:R-:W-:Y:S05]  /*2370*/  BSYNC.RECONVERGENT B0 ;  /* 0x0000000000007941 */ /* 0x002fea0003800200 */
.L_x_43:
[----:B------:R-:W1:Y:S01]  /*2380*/  SYNCS.PHASECHK.TRANS64.TRYWAIT P0, [UR22+0x38008], R5 ;  /* 0x03800805ff0075a7 */ /* 0x000e620008001116 */
[----:B------:R-:W-:-:S13]  /*2390*/  R2UR UR7, R9 ;  /* 0x00000000090772ca */ /* 0x000fda00000e0000 */
[----:B------:R-:W-:Y:S01]  /*23a0*/  UISETP.NE.AND UP3, UPT, UR7, URZ, UPT ;  /* 0x000000ff0700728c */ /* 0x000fe2000bf65270 */
[----:B-1----:R-:W-:Y:S10]  /*23b0*/  @!P0 BRA `(.L_x_45) ;  /* 0x000001fc00808947 */ /* 0x002ff40003800000 */
.L_x_429:
[----:B------:R-:W-:Y:S05]  /*23c0*/  BRA.U UP3, `(.L_x_46) ;  /* 0x0000000103047547 */ /* 0x000fea000b800000 */
[----:B------:R-:W-:Y:S05]  /*23d0*/  BPT.TRAP 0x1 ;  /* 0x000000040000795c */ /* 0x000fea0000300000 */
.L_x_46:
[----:B-1----:R-:W-:Y:S02]  /*23e0*/  IMAD.U32 R5, RZ, RZ, UR59 ;  /* 0x0000003bff057e24 */ /* 0x002fe4000f8e00ff */
[----:B------:R-:W-:Y:S02]  /*23f0*/  HFMA2 R4, -RZ, RZ, 0, 7.62939453125e-06 ;  /* 0x00000080ff047431 */ /* 0x000fe400000001ff */
[----:B------:R-:W-:Y:S01]  /*2400*/  IMAD.MOV.U32 R3, RZ, RZ, 0x80 ;  /* 0x00000080ff037424 */ /* 0x000fe200078e00ff */
[----:B------:R-:W-:-:S04]  /*2410*/  SHF.L.U32 R5, R5, 0x1f, RZ ;  /* 0x0000001f05057819 */ /* 0x000fc800000006ff */
[----:B------:R-:W1:Y:S02]  /*2420*/  SYNCS.PHASECHK.TRANS64.TRYWAIT P0, [UR22+0x38068], R5 ;  /* 0x03806805ff0075a7 */ /* 0x000e640008001116 */
[----:B-1----:R-:W-:Y:S05]  /*2430*/  @!P0 BRA `(.L_x_47) ;  /* 0x000001fc00788947 */ /* 0x002fea0003800000 */
.L_x_431:
[----:B------:R-:W-:Y:S01]  /*2440*/  IMAD.MOV.U32 R2, RZ, RZ, 0x80 ;  /* 0x00000080ff027424 */ /* 0x000fe200078e00ff */
[----:B------:R-:W-:Y:S01]  /*2450*/  R2UR UR45, R4 ;  /* 0x00000000042d72ca */ /* 0x000fe200000e0000 */
[----:B-1----:R-:W-:Y:S01]  /*2460*/  IMAD.MOV.U32 R0, RZ, RZ, 0x80 ;  /* 0x00000080ff007424 */ /* 0x002fe200078e00ff */
[----:B------:R-:W-:Y:S01]  /*2470*/  R2UR UR44, R3 ;  /* 0x00000000032c72ca */ /* 0x000fe200000e0000 */
[----:B------:R-:W-:Y:S01]  /*2480*/  IMAD.MOV.U32 R4, RZ, RZ, 0x80 ;  /* 0x00000080ff047424 */ /* 0x000fe200078e00ff */
[----:B------:R-:W-:Y:S01]  /*2490*/  R2UR UR43, R2 ;  /* 0x00000000022b72ca */ /* 0x000fe200000e0000 */
[----:B------:R-:W-:Y:S01]  /*24a0*/  IMAD.MOV.U32 R3, RZ, RZ, 0x80 ;  /* 0x00000080ff037424 */ /* 0x000fe200078e00ff */
[----:B------:R-:W-:Y:S01]  /*24b0*/  R2UR UR42, R0 ;  /* 0x00000000002a72ca */ /* 0x000fe200000e0000 */
[----:B------:R-:W-:Y:S01]  /*24c0*/  UIADD3 UR18, UPT, UPT, UR6, 0x800, URZ ;  /* 0x0000080006127890 */ /* 0x000fe2000fffe0ff */
[----:B------:R-:W-:Y:S01]  /*24d0*/  R2UR UR41, R4 ;  /* 0x00000000042972ca */ /* 0x000fe200000e0000 */
[----:B------:R-:W-:Y:S01]  /*24e0*/  UIADD3 UR16, UPT, UPT, UR6, 0x802, URZ ;  /* 0x0000080206107890 */ /* 0x000fe2000fffe0ff */
[----:B------:R-:W-:Y:S01]  /*24f0*/  R2UR UR40, R3 ;  /* 0x00000000032872ca */ /* 0x000fe200000e0000 */
[----:B------:R-:W-:Y:S01]  /*2500*/  UMOV UR26, UR12 ;  /* 0x0000000c001a7c82 */ /* 0x000fe20008000000 */
[----:B------:R-:W-:Y:S01]  /*2510*/  R2UR UR39, R2 ;  /* 0x00000000022772ca */ /* 0x000fe200000e0000 */
[----:B------:R-:W-:Y:S01]  /*2520*/  UIADD3 UR14, UPT, UPT, UR6, 0x804, URZ ;  /* 0x00000804060e7890 */ /* 0x000fe2000fffe0ff */
[----:B------:R-:W-:Y:S01]  /*2530*/  R2UR UR38, R0 ;  /* 0x00000000002672ca */ /* 0x000fe200000e0000 */
[----:B------:R-:W-:Y:S01]  /*2540*/  UMOV UR24, UR10 ;  /* 0x0000000a00187c82 */ /* 0x000fe20008000000 */
[----:B------:R-:W-:Y:S01]  /*2550*/  UIADD3 UR12, UPT, UPT, UR6, 0x806, URZ ;  /* 0x00000806060c7890 */ /* 0x000fe2000fffe0ff */
[----:B------:R-:W-:Y:S01]  /*2560*/  UMOV UR20, UR8 ;  /* 0x0000000800147c82 */ /* 0x000fe20008000000 */
[----:B------:R-:W-:Y:S01]  /*2570*/  UIADD3 UR10, UPT, UPT, UR6, 0xc00, URZ ;  /* 0x00000c00060a7890 */ /* 0x000fe2000fffe0ff */
[----:B------:R-:W-:Y:S01]  /*2580*/  UMOV UR28, UR4 ;  /* 0x00000004001c7c82 */ /* 0x000fe20008000000 */
[----:B------:R-:W-:-:S02]  /*2590*/  UIADD3 UR8, UPT, UPT, UR6, 0xc02, URZ ;  /* 0x00000c0206087890 */ /* 0x000fc4000fffe0ff */
[----:B------:R-:W-:Y:S01]  /*25a0*/  UIADD3 UR4, UPT, UPT, UR6, 0xc04, URZ ;  /* 0x00000c0406047890 */ /* 0x000fe2000fffe0ff */
[----:B------:R-:W-:Y:S01]  /*25b0*/  UMOV UR29, 0x40004040 ;  /* 0x40004040001d7882 */ /* 0x000fe20000000000 */
[----:B------:R-:W-:Y:S01]  /*25c0*/  UMOV UR70, 0x0 ;  /* 0x0000000000467882 */ /* 0x000fe20000000000 */
[----:B------:R-:W-:Y:S01]  /*25d0*/  UMOV UR71, 0x8200010 ;  /* 0x0820001000477882 */ /* 0x000fe20000000000 */
[----:B------:R-:W-:Y:S01]  /*25e0*/  UIADD3 UR6, UPT, UPT, UR6, 0xc06, URZ ;  /* 0x00000c0606067890 */ /* 0x000fe2000fffe0ff */
        /* <DEDUP_REMOVED lines=9> */
[----:B------:R1:W-:Y:S01]  /*2680*/  UTCHMMA gdesc[UR18], gdesc[UR28], tmem[UR45], tmem[UR70], idesc[UR71], !UPT ;  /* 0x00ff461c120075ea */ /* 0x0003e2000f80002d */
        /* <DEDUP_REMOVED lines=29> */
.L_x_48:
[----:B-1----:R-:W-:-:S09]  /*2860*/  UIADD3 UR4, UPT, UPT, UR22, 0x38060, URZ ;  /* 0x0003806016047890 */ /* 0x002fd2000fffe0ff */
[----:B------:R1:W-:Y:S01]  /*2870*/  UTCBAR [UR4], URZ ;  /* 0x000000ff040073e9 */ /* 0x0003e200080000ff */
[----:B------:R-:W-:Y:S05]  /*2880*/  BRA.U !UP1, `(.L_x_49) ;  /* 0x0000000109047547 */ /* 0x000fea000b800000 */
[----:B-1----:R-:W-:Y:S05]  /*2890*/  BPT.TRAP 0x1 ;  /* 0x000000040000795c */ /* 0x002fea0000300000 */
.L_x_49:
[----:B-1----:R-:W-:-:S09]  /*28a0*/  UIADD3 UR4, UPT, UPT, UR23, 0x38038, URZ ;  /* 0x0003803817047890 */ /* 0x002fd2000fffe0ff */
[----:B------:R1:W-:Y:S01]  /*28b0*/  UTCBAR [UR4], URZ ;  /* 0x000000ff040073e9 */ /* 0x0003e200080000ff */
[----:B------:R-:W-:Y:S05]  /*28c0*/  BRA.U !UP1, `(.L_x_50) ;  /* 0x0000000109047547 */ /* 0x000fea000b800000 */
[----:B-1----:R-:W-:Y:S05]  /*28d0*/  BPT.TRAP 0x1 ;  /* 0x000000040000795c */ /* 0x002fea0000300000 */
.L_x_50:
[----:B-1----:R-:W-:Y:S01]  /*28e0*/  ULEA UR4, UR46, UR22, 0x3 ;  /* 0x000000162e047291 */ /* 0x002fe2000f8e18ff */
[----:B------:R-:W-:-:S04]  /*28f0*/  MOV R3, UR47 ;  /* 0x0000002f00037c02 */ /* 0x000fc80008000f00 */
[----:B------:R-:W-:-:S04]  /*2900*/  SHF.L.U32 R3, R3, 0x1f, RZ ;  /* 0x0000001f03037819 */ /* 0x000fc800000006ff */
[----:B------:R-:W1:Y:S02]  /*2910*/  SYNCS.PHASECHK.TRANS64.TRYWAIT P0, [UR4+0x38020], R3 ;  /* 0x03802003ff0075a7 */ /* 0x000e640008001104 */
[----:B-1----:R-:W-:Y:S05]  /*2920*/  @!P0 BRA `(.L_x_51) ;  /* 0x000001f800548947 */ /* 0x002fea0003800000 */
.L_x_433:
[----:B------:R-:W-:-:S04]  /*2930*/  UIADD3 UR4, UPT, UPT, UR46, 0x1, URZ ;  /* 0x000000012e047890 */ /* 0x000fc8000fffe0ff */
[----:B------:R-:W-:-:S04]  /*2940*/  UISETP.NE.AND UP0, UPT, UR4, 0x3, UPT ;  /* 0x000000030400788c */ /* 0x000fc8000bf05270 */
[----:B------:R-:W-:Y:S02]  /*2950*/  USEL UR5, URZ, 0x1, UP0 ;  /* 0x00000001ff057887 */ /* 0x000fe40008000000 */
[----:B------:R-:W-:Y:S02]  /*2960*/  USEL UR21, UR4, URZ, UP0 ;  /* 0x000000ff04157287 */ /* 0x000fe40008000000 */
[----:B------:R-:W-:Y:S01]  /*2970*/  ULOP3.LUT UR47, UR47, UR5, URZ, 0x3c, !UPT ;  /* 0x000000052f2f7292 */ /* 0x000fe2000f8e3cff */
[----:B------:R-:W-:Y:S11]  /*2980*/  BRA.U UP5, `(.L_x_52) ;  /* 0x0000000105047547 */ /* 0x000ff6000b800000 */
[----:B------:R-:W-:Y:S05]  /*2990*/  BPT.TRAP 0x1 ;  /* 0x000000040000795c */ /* 0x000fea0000300000 */
.L_x_52:
[----:B-1----:R-:W-:-:S04]  /*29a0*/  MOV R3, UR58 ;  /* 0x0000003a00037c02 */ /* 0x002fc80008000f00 */
[----:B------:R-:W-:-:S04]  /*29b0*/  SHF.L.U32 R3, R3, 0x1f, RZ ;  /* 0x0000001f03037819 */ /* 0x000fc800000006ff */
[----:B------:R-:W1:Y:S02]  /*29c0*/  SYNCS.PHASECHK.TRANS64.TRYWAIT P0, [UR22+0x380a0], R3 ;  /* 0x0380a003ff0075a7 */ /* 0x000e640008001116 */
[----:B-1----:R-:W-:Y:S05]  /*29d0*/  @!P0 BRA `(.L_x_53) ;  /* 0x000001f800408947 */ /* 0x002fea0003800000 */
.L_x_435:
[----:B------:R-:W-:Y:S05]  /*29e0*/  BRA.U UP4, `(.L_x_54) ;  /* 0x0000000104047547 */ /* 0x000fea000b800000 */
[----:B------:R-:W-:Y:S05]  /*29f0*/  BPT.TRAP 0x1 ;  /* 0x000000040000795c */ /* 0x000fea0000300000 */
.L_x_54:
[----:B------:R-:W-:Y:S01]  /*2a00*/  ULOP3.LUT UR20, UR61, 0x1, URZ, 0x3c, !UPT ;  /* 0x000000013d147892 */ /* 0x000fe2000f8e3cff */
[----:B-1----:R-:W-:Y:S01]  /*2a10*/  IMAD.MOV.U32 R3, RZ, RZ, 0x20 ;  /* 0x00000020ff037424 */ /* 0x002fe200078e00ff */
[----:B------:R-:W-:-:S04]  /*2a20*/  MOV R2, 0x100 ;  /* 0x0000010000027802 */ /* 0x000fc80000000f00 */
[----:B------:R-:W-:-:S05]  /*2a30*/  IMAD.U32 R0, RZ, RZ, UR20 ;  /* 0x00000014ff007e24 */ /* 0x000fca000f8e00ff */
[----:B------:R-:W-:Y:S01]  /*2a40*/  SHF.L.U32 R4, R0, 0x1f, RZ ;  /* 0x0000001f00047819 */ /* 0x000fe200000006ff */
[----:B------:R-:W-:-:S03]  /*2a50*/  HFMA2 R0, -RZ, RZ, 0, 2.384185791015625e-06 ;  /* 0x00000028ff007431 */ /* 0x000fc600000001ff */
[----:B------:R-:W1:Y:S02]  /*2a60*/  SYNCS.PHASECHK.TRANS64.TRYWAIT P0, [UR22+0x38058], R4 ;  /* 0x03805804ff0075a7 */ /* 0x000e640008001116 */
[----:B-1----:R-:W-:Y:S05]  /*2a70*/  @!P0 BRA `(.L_x_55) ;  /* 0x000001f800308947 */ /* 0x002fea0003800000 */
.L_x_437:
[----:B------:R-:W-:Y:S01]  /*2a80*/  R2UR UR36, R0 ;  /* 0x00000000002472ca */ /* 0x000fe200000e0000 */
[----:B------:R-:W-:Y:S01]  /*2a90*/  IMAD.MOV.U32 R0, RZ, RZ, 0x30 ;  /* 0x00000030ff007424 */ /* 0x000fe200078e00ff */
[----:B------:R-:W-:Y:S01]  /*2aa0*/  R2UR UR38, R2 ;  /* 0x00000000022672ca */ /* 0x000fe200000e0000 */
[----:B------:R-:W-:Y:S01]  /*2ab0*/  IMAD.MOV.U32 R2, RZ, RZ, 0x38 ;  /* 0x00000038ff027424 */ /* 0x000fe200078e00ff */
[----:B------:R-:W-:Y:S01]  /*2ac0*/  UIADD3 UR4, UPT, UPT, UR22, 0x10000, URZ ;  /* 0x0001000016047890 */ /* 0x000fe2000fffe0ff */
[----:B------:R-:W-:Y:S01]  /*2ad0*/  R2UR UR37, R3 ;  /* 0x00000000032572ca */ /* 0x000fe200000e0000 */
[----:B------:R-:W-:Y:S01]  /*2ae0*/  IMAD.MOV.U32 R3, RZ, RZ, 0x100 ;  /* 0x00000100ff037424 */ /* 0x000fe200078e00ff */
[----:B------:R-:W-:Y:S01]  /*2af0*/  R2UR UR33, R0 ;  /* 0x00000000002172ca */ /* 0x000fe200000e0000 */
[----:B------:R-:W-:Y:S01]  /*2b00*/  IMAD.MOV.U32 R0, RZ, RZ, 0x100 ;  /* 0x00000100ff007424 */ /* 0x000fe200078e00ff */
[----:B------:R-:W-:Y:S01]  /*2b10*/  R2UR UR31, R2 ;  /* 0x00000000021f72ca */ /* 0x000fe200000e0000 */
[----:B------:R-:W-:Y:S01]  /*2b20*/  USHF.R.U32.HI UR4, URZ, 0x4, UR4 ;  /* 0x00000004ff047899 */ /* 0x000fe20008011604 */
[----:B------:R-:W-:Y:S01]  /*2b30*/  IMAD.MOV.U32 R2, RZ, RZ, 0x40 ;  /* 0x00000040ff027424 */ /* 0x000fe200078e00ff */
[C---:B------:R-:W-:Y:S01]  /*2b40*/  R2UR UR35, R3.reuse ;  /* 0x00000000032372ca */ /* 0x040fe200000e0000 */
[----:B------:R-:W-:Y:S01]  /*2b50*/  UMOV UR66, 0x0 ;  /* 0x0000000000427882 */ /* 0x000fe20000000000 */
[----:B------:R-:W-:Y:S01]  /*2b60*/  R2UR UR32, R0 ;  /* 0x00000000002072ca */ /* 0x000fe200000e0000 */
[----:B------:R-:W-:Y:S01]  /*2b70*/  ULOP3.LUT UR4, UR4, 0x3fff, URZ, 0xc0, !UPT ;  /* 0x00003fff04047892 */ /* 0x000fe2000f8ec0ff */
[----:B------:R-:W-:Y:S01]  /*2b80*/  IMAD.MOV.U32 R0, RZ, RZ, 0x48 ;  /* 0x00000048ff007424 */ /* 0x000fe200078e00ff */
[----:B------:R-:W-:Y:S01]  /*2b90*/  R2UR UR29, R2 ;  /* 0x00000000021d72ca */ /* 0x000fe200000e0000 */
[----:B------:R-:W-:Y:S01]  /*2ba0*/  IMAD.MOV.U32 R2, RZ, RZ, 0x50 ;  /* 0x00000050ff027424 */ /* 0x000fe200078e00ff */
[----:B------:R-:W-:Y:S01]  /*2bb0*/  ULOP3.LUT UR56, UR4, 0x4000000, URZ, 0xfc, !UPT ;  /* 0x0400000004387892 */ /* 0x000fe2000f8efcff */
[C---:B------:R-:W-:Y:S01]  /*2bc0*/  R2UR UR34, R3.reuse ;  /* 0x00000000032272ca */ /* 0x040fe200000e0000 */
[----:B------:R-:W-:Y:S01]  /*2bd0*/  UMOV UR67, 0x8210010 ;  /* 0x0821001000437882 */ /* 0x000fe20000000000 */
[----:B------:R-:W-:Y:S01]  /*2be0*/  R2UR UR28, R0 ;  /* 0x00000000001c72ca */ /* 0x000fe200000e0000 */
[----:B------:R-:W-:Y:S01]  /*2bf0*/  IMAD.MOV.U32 R0, RZ, RZ, 0x100 ;  /* 0x00000100ff007424 */ /* 0x000fe200078e00ff */
[----:B------:R-:W-:Y:S01]  /*2c00*/  ULEA UR4, UR46, UR56, 0xb ;  /* 0x000000382e047291 */ /* 0x000fe2000f8e58ff */
[----:B------:R-:W-:Y:S01]  /*2c10*/  R2UR UR25, R2 ;  /* 0x00000000021972ca */ /* 0x000fe200000e0000 */
[----:B------:R-:W-:Y:S01]  /*2c20*/  IMAD.MOV.U32 R2, RZ, RZ, 0x58 ;  /* 0x00000058ff027424 */ /* 0x000fe200078e00ff */
[----:B------:R-:W-:Y:S01]  /*2c30*/  R2UR UR30, R3 ;  /* 0x00000000031e72ca */ /* 0x000fe200000e0000 */
[----:B------:R-:W-:Y:S01]  /*2c40*/  UIADD3 UR18, UPT, UPT, UR4, 0x80, URZ ;  /* 0x0000008004127890 */ /* 0x000fe2000fffe0ff */
[C---:B------:R-:W-:Y:S01]  /*2c50*/  R2UR UR27, R0.reuse ;  /* 0x00000000001b72ca */ /* 0x040fe200000e0000 */
[----:B------:R-:W-:Y:S01]  /*2c60*/  UIADD3 UR16, UPT, UPT, UR4, 0x100, URZ ;  /* 0x0000010004107890 */ /* 0x000fe2000fffe0ff */
[----:B------:R-:W-:Y:S01]  /*2c70*/  R2UR UR26, R0 ;  /* 0x00000000001a72ca */ /* 0x000fe200000e0000 */
[----:B------:R-:W-:Y:S01]  /*2c80*/  UIADD3 UR14, UPT, UPT, UR4, 0x180, URZ ;  /* 0x00000180040e7890 */ /* 0x000fe2000fffe0ff */
[----:B------:R-:W-:Y:S01]  /*2c90*/  R2UR UR23, R2 ;  /* 0x00000000021772ca */ /* 0x000fe200000e0000 */
[----:B------:R-:W-:Y:S01]  /*2ca0*/  UIADD3 UR12, UPT, UPT, UR4, 0x200, URZ ;  /* 0x00000200040c7890 */ /* 0x000fe2000fffe0ff */
[----:B------:R-:W-:Y:S01]  /*2cb0*/  R2UR UR24, R0 ;  /* 0x00000000001872ca */ /* 0x000fe200000e0000 */
[----:B------:R-:W-:-:S02]  /*2cc0*/  UIADD3 UR10, UPT, UPT, UR4, 0x280, URZ ;  /* 0x00000280040a7890 */ /* 0x000fc4000fffe0ff */
[----:B------:R-:W-:Y:S01]  /*2cd0*/  UIADD3 UR8, UPT, UPT, UR4, 0x300, URZ ;  /* 0x0000030004087890 */ /* 0x000fe2000fffe0ff */
[----:B------:R-:W-:Y:S01]  /*2ce0*/  UMOV UR5, 0x40004040 ;  /* 0x4000404000057882 */ /* 0x000fe20000000000 */
[----:B------:R-:W-:Y:S01]  /*2cf0*/  UIADD3 UR6, UPT, UPT, UR4, 0x380, URZ ;  /* 0x0000038004067890 */ /* 0x000fe2000fffe0ff */
[----:B------:R2:W-:Y:S01]  /*2d00*/  UTCHMMA tmem[UR37], gdesc[UR4], tmem[UR38], tmem[UR66], idesc[UR67], !UPT ;  /* 0x00ff4204250079ea */ /* 0x0005e2000f800026 */
        /* <DEDUP_REMOVED lines=9> */
[----:B------:R2:W-:Y:S01]  /*2da0*/  UTCHMMA tmem[UR36], gdesc[UR18], tmem[UR35], tmem[UR64], idesc[UR65], UPT ;  /* 0x00ff4012240079ea */ /* 0x0005e2000b800023 */
        /* <DEDUP_REMOVED lines=16> */
[----:B------:R2:W-:Y:S01]  /*2eb0*/  UTCHMMA tmem[UR25], gdesc[UR8], tmem[UR26], tmem[UR42], idesc[UR43], UPT ;  /* 0x00ff2a08190079ea */ /* 0x0005e2000b80001a */
[----:B------:R2:W-:Y:S01]  /*2ec0*/  UTCHMMA tmem[UR23], gdesc[UR6], tmem[UR24], tmem[UR40], idesc[UR41], UPT ;  /* 0x00ff2806170079ea */ /* 0x0005e2000b800018 */
[----:B------:R-:W-:Y:S05]  /*2ed0*/  BRA.U UP5, `(.L_x_56) ;  /* 0x0000000105047547 */ /* 0x000fea000b800000 */
[----:B--2---:R-:W-:Y:S05]  /*2ee0*/  BPT.TRAP 0x1 ;  /* 0x000000040000795c */ /* 0x004fea0000300000 */
.L_x_56:
[----:B--2---:R-:W-:Y:S02]  /*2ef0*/  UIADD3 UR4, UPT, UPT, UR22, 0x38090, URZ ;  /* 0x0003809016047890 */ /* 0x004fe4000fffe0ff */
[----:B------:R-:W-:Y:S02]  /*2f00*/  UISETP.GE.AND UP0, UPT, UR48, 0x81, UPT ;  /* 0x000000813000788c */ /* 0x000fe4000bf06270 */
[----:B------:R-:W-:Y:S01]  /*2f10*/  ULOP3.LUT UR5, UR59, 0x1, URZ, 0x3c, !UPT ;  /* 0x000000013b057892 */ /* 0x000fe2000f8e3cff */
[----:B------:R-:W-:Y:S01]  /*2f20*/  UMOV UR36, URZ ;  /* 0x000000ff00247c82 */ /* 0x000fe20008000000 */
[----:B------:R-:W-:Y:S01]  /*2f30*/  UMOV UR62, UR60 ;  /* 0x0000003c003e7c82 */ /* 0x000fe20008000000 */
[----:B------:R-:W-:Y:S02]  /*2f40*/  UMOV UR57, UR46 ;  /* 0x0000002e00397c82 */ /* 0x000fe40008000000 */
[----:B------:R2:W-:Y:S02]  /*2f50*/  UTCBAR [UR4], URZ ;  /* 0x000000ff040073e9 */ /* 0x0005e400080000ff */
[----:B------:R-:W-:Y:S05]  /*2f60*/  BRA.U !UP0, `(.L_x_57) ;  /* 0x00000019088c7547 */ /* 0x000fea000b800000 */
[----:B------:R-:W-:Y:S01]  /*2f70*/  UIADD3 UR6, UPT, UPT, UR48, 0x7f, URZ ;  /* 0x0000007f30067890 */ /* 0x000fe2000fffe0ff */
[----:B------:R-:W-:Y:S01]  /*2f80*/  UMOV UR36, URZ ;  /* 0x000000ff00247c82 */ /* 0x000fe20008000000 */
[----:B------:R-:W-:Y:S02]  /*2f90*/  UMOV UR57, UR46 ;  /* 0x0000002e00397c82 */ /* 0x000fe40008000000 */
[----:B--2---:R-:W-:Y:S01]  /*2fa0*/  USHF.R.S32.HI UR4, URZ, 0x1f, UR6 ;  /* 0x0000001fff047899 */ /* 0x004fe20008011406 */
[----:B------:R-:W-:-:S03]  /*2fb0*/  UMOV UR53, UR46 ;  /* 0x0000002e00357c82 */ /* 0x000fc60008000000 */
[----:B------:R-:W-:-:S04]  /*2fc0*/  ULEA.HI UR4, UR4, UR6, URZ, 0x7 ;  /* 0x0000000604047291 */ /* 0x000fc8000f8f38ff */
[----:B------:R-:W-:-:S04]  /*2fd0*/  USHF.R.S32.HI UR4, URZ, 0x7, UR4 ;  /* 0x00000007ff047899 */ /* 0x000fc80008011404 */
[----:B------:R-:W-:-:S04]  /*2fe0*/  UISETP.LT.AND UP0, UPT, UR4, 0x2, UPT ;  /* 0x000000020400788c */ /* 0x000fc8000bf01270 */
[----:B------:R-:W-:-:S04]  /*2ff0*/  USEL UR6, UR4, 0x2, UP0 ;  /* 0x0000000204067887 */ /* 0x000fc80008000000 */
[----:B------:R-:W-:-:S04]  /*3000*/  UIADD3 UR4, UPT, UPT, -UR6, UR60, UR4 ;  /* 0x0000003c06047290 */ /* 0x000fc8000fffe104 */
[----:B------:R-:W-:-:S12]  /*3010*/  UIADD3 UR62, UPT, UPT, UR4, 0x1, URZ ;  /* 0x00000001043e7890 */ /* 0x000fd8000fffe0ff */
.L_x_76:
[----:B------:R-:W-:Y:S01]  /*3020*/  UIADD3 UR60, UPT, UPT, UR60, 0x1, URZ ;  /* 0x000000013c3c7890 */ /* 0x000fe2000fffe0ff */
[----:B------:R-:W-:Y:S01]  /*3030*/  UMOV UR61, UR20 ;  /* 0x00000014003d7c82 */ /* 0x000fe20008000000 */
[----:B------:R-:W-:Y:S02]  /*3040*/  UMOV UR59, UR5 ;  /* 0x00000005003b7c82 */ /* 0x000fe40008000000 */
[----:B------:R-:W-:Y:S01]  /*3050*/  UISETP.NE.AND UP2, UPT, UR60, UR62, UPT ;  /* 0x0000003e3c00728c */ /* 0x000fe2000bf45270 */
[----:B-1-3--:R-:W-:Y:S05]  /*3060*/  BRA.U !UP1, `(.L_x_58) ;  /* 0x0000000109047547 */ /* 0x00afea000b800000 */
[----:B------:R-:W-:Y:S05]  /*3070*/  BPT.TRAP 0x1 ;  /* 0x000000040000795c */ /* 0x000fea0000300000 */
.L_x_58:
[----:B------:R-:W2:Y:S01]  /*3080*/  S2UR UR4, SR_CgaCtaId ;  /* 0x00000000000479c3 */ /* 0x000ea20000008800 */
[----:B------:R-:W-:Y:S01]  /*3090*/  UMOV UR22, 0x400 ;  /* 0x0000040000167882 */ /* 0x000fe20000000000 */
[----:B------:R-:W-:Y:S04]  /*30a0*/  MOV R0, UR47 ;  /* 0x0000002f00007c02 */ /* 0x000fe80008000f00 */
[----:B------:R-:W-:Y:S01]  /*30b0*/  SHF.L.U32 R3, R0, 0x1f, RZ ;  /* 0x0000001f00037819 */ /* 0x000fe200000006ff */
[----:B--2---:R-:W-:Y:S04]  /*30c0*/  ULEA UR22, UR4, UR22, 0x18 ;  /* 0x0000001604167291 */ /* 0x004fe8000f8ec0ff */
[----:B------:R-:W-:Y:S09]  /*30d0*/  ULEA UR4, UR21, UR22, 0x3 ;  /* 0x0000001615047291 */ /* 0x000ff2000f8e18ff */
[----:B------:R-:W2:Y:S02]  /*30e0*/  SYNCS.PHASECHK.TRANS64.TRYWAIT P0, [UR4+0x38020], R3 ;  /* 0x03802003ff0075a7 */ /* 0x000ea40008001104 */
[----:B--2---:R-:W-:Y:S05]  /*30f0*/  @!P0 BRA `(.L_x_59) ;  /* 0x000001f000b08947 */ /* 0x004fea0003800000 */
.L_x_439:
[----:B------:R-:W-:Y:S01]  /*3100*/  USHF.R.U32.HI UR8, URZ, 0x4, UR22 ;  /* 0x00000004ff087899 */ /* 0x000fe20008011616 */
[----:B------:R-:W-:Y:S01]  /*3110*/  IMAD.MOV.U32 R2, RZ, RZ, RZ ;  /* 0x000000ffff027224 */ /* 0x000fe200078e00ff */
[----:B------:R-:W-:Y:S01]  /*3120*/  USHF.R.U32.HI UR7, URZ, 0x4, UR22 ;  /* 0x00000004ff077899 */ /* 0x000fe20008011616 */
[----:B--2---:R-:W-:Y:S01]  /*3130*/  IMAD.MOV.U32 R0, RZ, RZ, RZ ;  /* 0x000000ffff007224 */ /* 0x004fe200078e00ff */
[----:B------:R-:W-:Y:S01]  /*3140*/  USHF.R.U32.HI UR9, URZ, 0x4, UR22 ;  /* 0x00000004ff097899 */ /* 0x000fe20008011616 */
[----:B------:R-:W-:Y:S01]  /*3150*/  R2UR UR52, R10 ;  /* 0x000000000a3472ca */ /* 0x000fe200000e0000 */
[----:B------:R-:W-:Y:S01]  /*3160*/  USHF.R.U32.HI UR6, URZ, 0x4, UR22 ;  /* 0x00000004ff067899 */ /* 0x000fe20008011616 */
[----:B------:R-:W-:Y:S01]  /*3170*/  R2UR UR46, R2 ;  /* 0x00000000022e72ca */ /* 0x000fe200000e0000 */
[----:B------:R-:W-:Y:S01]  /*3180*/  USHF.R.U32.HI UR5, URZ, 0x4, UR22 ;  /* 0x00000004ff057899 */ /* 0x000fe20008011616 */
[----:B------:R-:W-:Y:S01]  /*3190*/  R2UR UR45, R0 ;  /* 0x00000000002d72ca */ /* 0x000fe200000e0000 */
[----:B------:R-:W-:Y:S01]  /*31a0*/  USHF.R.U32.HI UR4, URZ, 0x4, UR22 ;  /* 0x00000004ff047899 */ /* 0x000fe20008011616 */
[----:B------:R-:W-:Y:S01]  /*31b0*/  R2UR UR44, R2 ;  /* 0x00000000022c72ca */ /* 0x000fe200000e0000 */
[----:B------:R-:W-:Y:S01]  /*31c0*/  ULOP3.LUT UR16, UR8, 0x3fff, URZ, 0xc0, !UPT ;  /* 0x00003fff08107892 */ /* 0x000fe2000f8ec0ff */
[----:B------:R-:W-:Y:S01]  /*31d0*/  R2UR UR43, R0 ;  /* 0x00000000002b72ca */ /* 0x000fe200000e0000 */
[----:B------:R-:W-:Y:S01]  /*31e0*/  USHF.R.U32.HI UR10, URZ, 0x4, UR22 ;  /* 0x00000004ff0a7899 */ /* 0x000fe20008011616 */
[----:B------:R-:W-:Y:S01]  /*31f0*/  R2UR UR42, R2 ;  /* 0x00000000022a72ca */ /* 0x000fe200000e0000 */
[----:B------:R-:W-:Y:S01]  /*3200*/  ULOP3.LUT UR8, UR7, 0x3fff, URZ, 0xc0, !UPT ;  /* 0x00003fff07087892 */ /* 0x000fe2000f8ec0ff */
[----:B------:R-:W-:Y:S01]  /*3210*/  R2UR UR41, R0 ;  /* 0x00000000002972ca */ /* 0x000fe200000e0000 */
[----:B------:R-:W-:Y:S01]  /*3220*/  ULOP3.LUT UR9, UR9, 0x3fff, URZ, 0xc0, !UPT ;  /* 0x00003fff09097892 */ /* 0x000fe2000f8ec0ff */
[----:B------:R-:W-:Y:S01]  /*3230*/  R2UR UR40, R2 ;  /* 0x00000000022872ca */ /* 0x000fe200000e0000 */
[----:B------:R-:W-:Y:S01]  /*3240*/  ULOP3.LUT UR7, UR6, 0x3fff, URZ, 0xc0, !UPT ;  /* 0x00003fff06077892 */ /* 0x000fe2000f8ec0ff */
[----:B------:R-:W-:Y:S01]  /*3250*/  R2UR UR37, R0 ;  /* 0x00000000002572ca */ /* 0x000fe200000e0000 */
[----:B------:R-:W-:Y:S02]  /*3260*/  ULOP3.LUT UR6, UR5, 0x3fff, URZ, 0xc0, !UPT ;  /* 0x00003fff05067892 */ /* 0x000fe4000f8ec0ff */
[----:B------:R-:W-:Y:S02]  /*3270*/  USHF.R.U32.HI UR11, URZ, 0x4, UR22 ;  /* 0x00000004ff0b7899 */ /* 0x000fe40008011616 */
[----:B------:R-:W-:Y:S02]  /*3280*/  ULOP3.LUT UR5, UR4, 0x3fff, URZ, 0xc0, !UPT ;  /* 0x00003fff04057892 */ /* 0x000fe4000f8ec0ff */
[----:B------:R-:W-:Y:S02]  /*3290*/  ULOP3.LUT UR4, UR10, 0x3fff, URZ, 0xc0, !UPT ;  /* 0x00003fff0a047892 */ /* 0x000fe4000f8ec0ff */
[----:B------:R-:W-:Y:S02]  /*32a0*/  ULEA UR20, UR21, UR63, 0xb ;  /* 0x0000003f15147291 */ /* 0x000fe4000f8e58ff */
[----:B------:R-:W-:Y:S02]  /*32b0*/  ULOP3.LUT UR18, UR9, 0x10000, URZ, 0xfc, !UPT ;  /* 0x0001000009127892 */ /* 0x000fe4000f8efcff */
[----:B------:R-:W-:Y:S02]  /*32c0*/  ULOP3.LUT UR16, UR16, 0x10000, URZ, 0xfc, !UPT ;  /* 0x0001000010107892 */ /* 0x000fe4000f8efcff */
[----:B------:R-:W-:Y:S02]  /*32d0*/  ULOP3.LUT UR11, UR11, 0x3fff, URZ, 0xc0, !UPT ;  /* 0x00003fff0b0b7892 */ /* 0x000fe4000f8ec0ff */
[----:B------:R-:W-:Y:S02]  /*32e0*/  ULOP3.LUT UR8, UR8, 0x10000, URZ, 0xfc, !UPT ;  /* 0x0001000008087892 */ /* 0x000fe4000f8efcff */
[----:B------:R-:W-:Y:S02]  /*32f0*/  ULOP3.LUT UR10, UR6, 0x10000, URZ, 0xfc, !UPT ;  /* 0x00010000060a7892 */ /* 0x000fe4000f8efcff */
[----:B------:R-:W-:Y:S02]  /*3300*/  ULOP3.LUT UR7, UR7, 0x10000, URZ, 0xfc, !UPT ;  /* 0x0001000007077892 */ /* 0x000fe4000f8efcff */
[----:B------:R-:W-:Y:S02]  /*3310*/  ULOP3.LUT UR6, UR4, 0x10000, URZ, 0xfc, !UPT ;  /* 0x0001000004067892 */ /* 0x000fe4000f8efcff */
[----:B------:R-:W-:Y:S02]  /*3320*/  UIADD3 UR24, UPT, UPT, UR20, 0x2, URZ ;  /* 0x0000000214187890 */ /* 0x000fe4000fffe0ff */
[----:B------:R-:W-:Y:S02]  /*3330*/  UIADD3 UR18, UPT, UPT, UR18, 0x2, URZ ;  /* 0x0000000212127890 */ /* 0x000fe4000fffe0ff */
[----:B------:R-:W-:Y:S02]  /*3340*/  UIADD3 UR26, UPT, UPT, UR20, 0x4, URZ ;  /* 0x00000004141a7890 */ /* 0x000fe4000fffe0ff */
[----:B------:R-:W-:Y:S02]  /*3350*/  ULOP3.LUT UR5, UR5, 0x10000, URZ, 0xfc, !UPT ;  /* 0x0001000005057892 */ /* 0x000fe4000f8efcff */
[----:B------:R-:W-:Y:S02]  /*3360*/  UIADD3 UR16, UPT, UPT, UR16, 0x4, URZ ;  /* 0x0000000410107890 */ /* 0x000fe4000fffe0ff */
[----:B------:R-:W-:Y:S02]  /*3370*/  UIADD3 UR28, UPT, UPT, UR20, 0x6, URZ ;  /* 0x00000006141c7890 */ /* 0x000fe4000fffe0ff */
[----:B------:R-:W-:Y:S02]  /*3380*/  ULOP3.LUT UR11, UR11, 0x10000, URZ, 0xfc, !UPT ;  /* 0x000100000b0b7892 */ /* 0x000fe4000f8efcff */
[----:B------:R-:W-:Y:S02]  /*3390*/  UIADD3 UR14, UPT, UPT, UR8, 0x6, URZ ;  /* 0x00000006080e7890 */ /* 0x000fe4000fffe0ff */
        /* <DEDUP_REMOVED lines=9> */
[----:B------:R-:W-:Y:S02]  /*3430*/  UISETP.NE.AND UP4, UPT, UR52, URZ, UPT ;  /* 0x000000ff3400728c */ /* 0x000fe4000bf85270 */
[----:B------:R-:W-:Y:S01]  /*3440*/  UISETP.NE.AND UP0, UPT, UR23, 0x3, UPT ;  /* 0x000000031700788c */ /* 0x000fe2000bf05270 */
        /* <DEDUP_REMOVED lines=30> */
[----:B--2---:R-:W-:Y:S01]  /*3630*/  USEL UR6, URZ, 0x1, UP0 ;  /* 0x00000001ff067887 */ /* 0x004fe20008000000 */
[----:B------:R3:W-:Y:S01]  /*3640*/  UTCHMMA gdesc[UR10], gdesc[UR32], tmem[UR41], tmem[UR54], idesc[UR55], UPT ;  /* 0x00ff36200a0075ea */ /* 0x0007e2000b800029 */
[----:B------:R-:W-:Y:S02]  /*3650*/  USEL UR46, UR23, URZ, UP0 ;  /* 0x000000ff172e7287 */ /* 0x000fe40008000000 */
[----:B------:R-:W-:Y:S01]  /*3660*/  ULOP3.LUT UR47, UR47, UR6, URZ, 0x3c, !UPT ;  /* 0x000000062f2f7292 */ /* 0x000fe2000f8e3cff */
[----:B------:R-:W-:Y:S01]  /*3670*/  UMOV UR51, 0x8200010 ;  /* 0x0820001000337882 */ /* 0x000fe20000000000 */
[----:B------:R-:W-:Y:S01]  /*3680*/  UMOV UR35, 0x40004040 ;  /* 0x4000404000237882 */ /* 0x000fe20000000000 */
[----:B------:R-:W-:Y:S01]  /*3690*/  UMOV UR9, 0x40004040 ;  /* 0x4000404000097882 */ /* 0x000fe20000000000 */
[----:B------:R-:W-:Y:S01]  /*36a0*/  UMOV UR48, 0x0 ;  /* 0x0000000000307882 */ /* 0x000fe20000000000 */
[----:B------:R3:W-:Y:S01]  /*36b0*/  UTCHMMA gdesc[UR8], gdesc[UR34], tmem[UR40], tmem[UR50], idesc[UR51], UPT ;  /* 0x00ff3222080075ea */ /* 0x0007e2000b800028 */
[----:B------:R-:W-:Y:S01]  /*36c0*/  UMOV UR49, 0x8200010 ;  /* 0x0820001000317882 */ /* 0x000fe20000000000 */
[----:B------:R-:W-:Y:S01]  /*36d0*/  UMOV UR39, 0x40004040 ;  /* 0x4000404000277882 */ /* 0x000fe20000000000 */
[----:B------:R-:W-:Y:S02]  /*36e0*/  UMOV UR5, 0x40004040 ;  /* 0x4000404000057882 */ /* 0x000fe40000000000 */
[----:B------:R3:W-:Y:S01]  /*36f0*/  UTCHMMA gdesc[UR4], gdesc[UR38], tmem[UR37], tmem[UR48], idesc[UR49], UPT ;  /* 0x00ff3026040075ea */ /* 0x0007e2000b800025 */
[----:B------:R-:W-:Y:S05]  /*3700*/  BRA.U UP4, `(.L_x_60) ;  /* 0x0000000104047547 */ /* 0x000fea000b800000 */
[----:B---3--:R-:W-:Y:S05]  /*3710*/  BPT.TRAP 0x1 ;  /* 0x000000040000795c */ /* 0x008fea0000300000 */
.L_x_60:
[----:B---3--:R-:W-:Y:S09]  /*3720*/  UIADD3 UR4, UPT, UPT, UR22, 0x38050, URZ ;  /* 0x0003805016047890 */ /* 0x008ff2000fffe0ff */
[----:B------:R2:W-:Y:S01]  /*3730*/  UTCBAR [UR4], URZ ;  /* 0x000000ff040073e9 */ /* 0x0005e200080000ff */
[----:B------:R-:W-:Y:S05]  /*3740*/  BRA.U UP5, `(.L_x_61) ;  /* 0x0000000105047547 */ /* 0x000fea000b800000 */
[----:B--2---:R-:W-:Y:S05]  /*3750*/  BPT.TRAP 0x1 ;  /* 0x000000040000795c */ /* 0x004fea0000300000 */
.L_x_61:
[----:B------:R-:W-:Y:S01]  /*3760*/  IMAD.U32 R0, RZ, RZ, UR58 ;  /* 0x0000003aff007e24 */ /* 0x000fe2000f8e00ff */
[----:B--2---:R-:W-:Y:S04]  /*3770*/  R2UR UR4, R9 ;  /* 0x00000000090472ca */ /* 0x004fe800000e0000 */
[----:B------:R-:W-:Y:S04]  /*3780*/  SHF.L.U32 R3, R0, 0x1f, RZ ;  /* 0x0000001f00037819 */ /* 0x000fe800000006ff */
[----:B------:R-:W2:Y:S05]  /*3790*/  SYNCS.PHASECHK.TRANS64.TRYWAIT P0, [UR22+0x380a8], R3 ;  /* 0x0380a803ff0075a7 */ /* 0x000eaa0008001116 */
[----:B------:R-:W-:Y:S01]  /*37a0*/  UISETP.NE.AND UP3, UPT, UR4, URZ, UPT ;  /* 0x000000ff0400728c */ /* 0x000fe2000bf65270 */
[----:B--2---:R-:W-:Y:S10]  /*37b0*/  @!P0 BRA `(.L_x_62) ;  /* 0x000001ec00188947 */ /* 0x004ff40003800000 */
.L_x_441:
[----:B------:R-:W-:Y:S05]  /*37c0*/  BRA.U UP3, `(.L_x_63) ;  /* 0x0000000103047547 */ /* 0x000fea000b800000 */
[----:B------:R-:W-:Y:S05]  /*37d0*/  BPT.TRAP 0x1 ;  /* 0x000000040000795c */ /* 0x000fea0000300000 */
.L_x_63:
[----:B--2---:R-:W-:Y:S02]  /*37e0*/  IMAD.U32 R0, RZ, RZ, UR59 ;  /* 0x0000003bff007e24 */ /* 0x004fe4000f8e00ff */
[----:B------:R-:W-:Y:S03]  /*37f0*/  IMAD.MOV.U32 R2, RZ, RZ, 0x180 ;  /* 0x00000180ff027424 */ /* 0x000fe600078e00ff */
[----:B-1----:R-:W-:Y:S01]  /*3800*/  SHF.L.U32 R4, R0, 0x1f, RZ ;  /* 0x0000001f00047819 */ /* 0x002fe200000006ff */
[----:B------:R-:W-:Y:S03]  /*3810*/  HFMA2 R0, -RZ, RZ, 0, 9.5367431640625e-06 ;  /* 0x000000a0ff007431 */ /* 0x000fe600000001ff */
[----:B------:R-:W1:Y:S02]  /*3820*/  SYNCS.PHASECHK.TRANS64.TRYWAIT P0, [UR22+0x38068], R4 ;  /* 0x03806804ff0075a7 */ /* 0x000e640008001116 */
[----:B-1----:R-:W-:Y:S05]  /*3830*/  @!P0 BRA `(.L_x_64) ;  /* 0x000001ec00108947 */ /* 0x002fea0003800000 */
.L_x_443:
[----:B------:R-:W-:Y:S01]  /*3840*/  UIADD3 UR4, UPT, UPT, UR22, 0x10000, URZ ;  /* 0x0001000016047890 */ /* 0x000fe2000fffe0ff */
[----:B------:R-:W-:Y:S01]  /*3850*/  R2UR UR54, R0 ;  /* 0x00000000003672ca */ /* 0x000fe200000e0000 */
[----:B------:R-:W-:Y:S01]  /*3860*/  UISETP.NE.U32.AND UP0, UPT, UR36, URZ, UPT ;  /* 0x000000ff2400728c */ /* 0x000fe2000bf05070 */
[----:B------:R-:W-:Y:S01]  /*3870*/  IMAD.MOV.U32 R0, RZ, RZ, 0x180 ;  /* 0x00000180ff007424 */ /* 0x000fe200078e00ff */
[----:B------:R-:W-:Y:S01]  /*3880*/  USHF.R.U32.HI UR4, URZ, 0x4, UR4 ;  /* 0x00000004ff047899 */ /* 0x000fe20008011604 */
[----:B------:R-:W-:Y:S01]  /*3890*/  R2UR UR55, R2 ;  /* 0x00000000023772ca */ /* 0x000fe200000e0000 */
[----:B------:R-:W-:Y:S01]  /*38a0*/  IMAD.MOV.U32 R2, RZ, RZ, 0xb0 ;  /* 0x000000b0ff027424 */ /* 0x000fe200078e00ff */
[----:B------:R-:W-:Y:S01]  /*38b0*/  UMOV UR5, 0x40004040 ;  /* 0x4000404000057882 */ /* 0x000fe20000000000 */
[----:B------:R-:W-:Y:S01]  /*38c0*/  ULOP3.LUT UR4, UR4, 0x3fff, URZ, 0xc0, !UPT ;  /* 0x00003fff04047892 */ /* 0x000fe2000f8ec0ff */
[C---:B------:R-:W-:Y:S01]  /*38d0*/  R2UR UR52, R0.reuse ;  /* 0x00000000003472ca */ /* 0x040fe200000e0000 */
[----:B-1----:R-:W-:Y:S01]  /*38e0*/  IMAD.MOV.U32 R3, RZ, RZ, 0xa8 ;  /* 0x000000a8ff037424 */ /* 0x002fe200078e00ff */
[----:B------:R-:W-:Y:S01]  /*38f0*/  R2UR UR50, R0 ;  /* 0x00000000003272ca */ /* 0x000fe200000e0000 */
[----:B------:R-:W-:Y:S01]  /*3900*/  ULOP3.LUT UR56, UR4, 0x4000000, URZ, 0xfc, !UPT ;  /* 0x0400000004387892 */ /* 0x000fe2000f8efcff */
[----:B------:R-:W-:Y:S01]  /*3910*/  IMAD.MOV.U32 R0, RZ, RZ, 0xc0 ;  /* 0x000000c0ff007424 */ /* 0x000fe200078e00ff */
[----:B------:R-:W-:Y:S01]  /*3920*/  R2UR UR49, R2 ;  /* 0x00000000023172ca */ /* 0x000fe200000e0000 */
[----:B------:R-:W-:Y:S01]  /*3930*/  IMAD.MOV.U32 R2, RZ, RZ, 0x180 ;  /* 0x00000180ff027424 */ /* 0x000fe200078e00ff */
[----:B------:R-:W-:Y:S01]  /*3940*/  ULEA UR4, UR53, UR56, 0xb ;  /* 0x0000003835047291 */ /* 0x000fe2000f8e58ff */
[----:B------:R-:W-:Y:S01]  /*3950*/  R2UR UR51, R3 ;  /* 0x00000000033372ca */ /* 0x000fe200000e0000 */
[----:B------:R-:W-:Y:S01]  /*3960*/  IMAD.MOV.U32 R3, RZ, RZ, 0xb8 ;  /* 0x000000b8ff037424 */ /* 0x000fe200078e00ff */
[----:B------:R-:W-:Y:S01]  /*3970*/  R2UR UR43, R0 ;  /* 0x00000000002b72ca */ /* 0x000fe200000e0000 */
[----:B------:R-:W-:Y:S01]  /*3980*/  UIADD3 UR18, UPT, UPT, UR4, 0x80, URZ ;  /* 0x0000008004127890 */ /* 0x000fe2000fffe0ff */
[----:B------:R-:W-:Y:S01]  /*3990*/  IMAD.MOV.U32 R0, RZ, RZ, 0xc8 ;  /* 0x000000c8ff007424 */ /* 0x000fe200078e00ff */
[----:B------:R-:W-:Y:S01]  /*39a0*/  UIADD3 UR16, UPT, UPT, UR4, 0x100, URZ ;  /* 0x0000010004107890 */ /* 0x000fe2000fffe0ff */
[C---:B------:R-:W-:Y:S01]  /*39b0*/  R2UR UR48, R2.reuse ;  /* 0x00000000023072ca */ /* 0x040fe200000e0000 */
[----:B------:R-:W-:Y:S01]  /*39c0*/  UIADD3 UR14, UPT, UPT, UR4, 0x180, URZ ;  /* 0x00000180040e7890 */ /* 0x000fe2000fffe0ff */
[----:B------:R-:W-:Y:S01]  /*39d0*/  R2UR UR44, R2 ;  /* 0x00000000022c72ca */ /* 0x000fe200000e0000 */
[----:B------:R-:W-:Y:S01]  /*39e0*/  UIADD3 UR12, UPT, UPT, UR4, 0x200, URZ ;  /* 0x00000200040c7890 */ /* 0x000fe2000fffe0ff */
[----:B------:R-:W-:Y:S01]  /*39f0*/  IMAD.MOV.U32 R2, RZ, RZ, 0xd0 ;  /* 0x000000d0ff027424 */ /* 0x000fe200078e00ff */
[----:B------:R-:W-:Y:S01]  /*3a00*/  UIADD3 UR10, UPT, UPT, UR4, 0x280, URZ ;  /* 0x00000280040a7890 */ /* 0x000fe2000fffe0ff */
[----:B------:R-:W-:Y:S01]  /*3a10*/  R2UR UR42, R0 ;  /* 0x00000000002a72ca */ /* 0x000fe200000e0000 */
[----:B------:R-:W-:Y:S01]  /*3a20*/  UIADD3 UR8, UPT, UPT, UR4, 0x300, URZ ;  /* 0x0000030004087890 */ /* 0x000fe2000fffe0ff */
[----:B------:R-:W-:Y:S01]  /*3a30*/  IMAD.MOV.U32 R0, RZ, RZ, 0x180 ;  /* 0x00000180ff007424 */ /* 0x000fe200078e00ff */
[----:B------:R-:W-:Y:S01]  /*3a40*/  UIADD3 UR6, UPT, UPT, UR4, 0x380, URZ ;  /* 0x0000038004067890 */ /* 0x000fe2000fffe0ff */
[----:B------:R-:W-:Y:S01]  /*3a50*/  R2UR UR37, R2 ;  /* 0x00000000022572ca */ /* 0x000fe200000e0000 */
[----:B------:R-:W-:Y:S01]  /*3a60*/  IMAD.MOV.U32 R2, RZ, RZ, 0xd8 ;  /* 0x000000d8ff027424 */ /* 0x000fe200078e00ff */
[----:B------:R-:W-:Y:S01]  /*3a70*/  R2UR UR45, R3 ;  /* 0x00000000032d72ca */ /* 0x000fe200000e0000 */
[----:B------:R-:W-:Y:S01]  /*3a80*/  UMOV UR76, 0x0 ;  /* 0x00000000004c7882 */ /* 0x000fe20000000000 */
[----:B------:R-:W-:Y:S01]  /*3a90*/  MOV.SPILL R5, UR21 ;  /* 0x0000001500057c02 */ /* 0x000fe20009000f00 */
[----:B------:R-:W-:Y:S01]  /*3aa0*/  UMOV UR21, 0x8210010 ;  /* 0x0821001000157882 */ /* 0x000fe20000000000 */
[----:B------:R-:W-:Y:S01]  /*3ab0*/  MOV.SPILL R4, UR20 ;  /* 0x0000001400047c02 */ /* 0x000fe20009000f00 */
[----:B------:R-:W-:Y:S01]  /*3ac0*/  UMOV UR20, 0x0 ;  /* 0x0000000000147882 */ /* 0x000fe20000000000 */
[C---:B------:R-:W-:Y:S01]  /*3ad0*/  R2UR UR41, R0.reuse ;  /* 0x00000000002972ca */ /* 0x040fe200000e0000 */
[----:B------:R1:W-:Y:S01]  /*3ae0*/  UTCHMMA tmem[UR54], gdesc[UR4], tmem[UR55], tmem[UR20], idesc[UR21], UP0 ;  /* 0x00ff1404360079ea */ /* 0x0003e20008000037 */
[----:B------:R-:W-:Y:S01]  /*3af0*/  R2UR UR40, R0 ;  /* 0x00000000002872ca */ /* 0x000fe200000e0000 */
[----:B------:R-:W-:Y:S01]  /*3b00*/  UMOV UR77, 0x8210010 ;  /* 0x08210010004d7882 */ /* 0x000fe20000000000 */
[----:B------:R-:W-:Y:S01]  /*3b10*/  R2UR UR23, R2 ;  /* 0x00000000021772ca */ /* 0x000fe200000e0000 */
[----:B------:R-:W-:Y:S01]  /*3b20*/  UMOV UR19, 0x40004040 ;  /* 0x4000404000137882 */ /* 0x000fe20000000000 */
[----:B------:R-:W-:Y:S01]  /*3b30*/  R2UR UR36, R0 ;  /* 0x00000000002472ca */ /* 0x000fe200000e0000 */
[----:B------:R2:W-:Y:S01]  /*3b40*/  UTCHMMA tmem[UR51], gdesc[UR18], tmem[UR52], tmem[UR76], idesc[UR77], UPT ;  /* 0x00ff4c12330079ea */ /* 0x0005e2000b800034 */
        /* <DEDUP_REMOVED lines=19> */
[----:B-1----:R-:W-:Y:S01]  /*3c80*/  R2UR.FILL UR21, R5 ;  /* 0x00000000051572ca */ /* 0x002fe200004e0000 */
[----:B------:R2:W-:Y:S01]  /*3c90*/  UTCHMMA tmem[UR37], gdesc[UR8], tmem[UR40], tmem[UR66], idesc[UR67], UPT ;  /* 0x00ff4208250079ea */ /* 0x0005e2000b800028 */
[----:B------:R-:W-:Y:S01]  /*3ca0*/  UMOV UR64, 0x0 ;  /* 0x0000000000407882 */ /* 0x000fe20000000000 */
[----:B------:R-:W-:Y:S01]  /*3cb0*/  UMOV UR65, 0x8210010 ;  /* 0x0821001000417882 */ /* 0x000fe20000000000 */
[----:B------:R-:W-:Y:S01]  /*3cc0*/  R2UR.FILL UR20, R4 ;  /* 0x00000000041472ca */ /* 0x000fe200004e0000 */
[----:B------:R-:W-:Y:S02]  /*3cd0*/  UMOV UR7, 0x40004040 ;  /* 0x4000404000077882 */ /* 0x000fe40000000000 */
[----:B------:R2:W-:Y:S01]  /*3ce0*/  UTCHMMA tmem[UR23], gdesc[UR6], tmem[UR36], tmem[UR64], idesc[UR65], UPT ;  /* 0x00ff4006170079ea */ /* 0x0005e2000b800024 */
[----:B------:R-:W-:Y:S11]  /*3cf0*/  BRA.U UP5, `(.L_x_65) ;  /* 0x0000000105047547 */ /* 0x000ff6000b800000 */
[----:B--2---:R-:W-:Y:S05]  /*3d00*/  BPT.TRAP 0x1 ;  /* 0x000000040000795c */ /* 0x004fea0000300000 */
.L_x_65:
[----:B------:R-:W-:Y:S02]  /*3d10*/  UIADD3 UR4, UPT, UPT, UR22, 0x38098, URZ ;  /* 0x0003809816047890 */ /* 0x000fe4000fffe0ff */
[----:B------:R-:W-:Y:S07]  /*3d20*/  ULOP3.LUT UR58, UR58, 0x1, URZ, 0x3c, !UPT ;  /* 0x000000013a3a7892 */ /* 0x000fee000f8e3cff */
[----:B------:R1:W-:Y:S01]  /*3d30*/  UTCBAR [UR4], URZ ;  /* 0x000000ff040073e9 */ /* 0x0003e200080000ff */
[----:B------:R-:W-:Y:S05]  /*3d40*/  BRA.U !UP1, `(.L_x_66) ;  /* 0x0000000109047547 */ /* 0x000fea000b800000 */
[----:B-12---:R-:W-:Y:S05]  /*3d50*/  BPT.TRAP 0x1 ;  /* 0x000000040000795c */ /* 0x006fea0000300000 */
.L_x_66:
[----:B--2---:R-:W-:Y:S01]  /*3d60*/  USHF.R.U32.HI UR6, URZ, 0x4, UR22 ;  /* 0x00000004ff067899 */ /* 0x004fe20008011616 */
[----:B------:R-:W-:Y:S01]  /*3d70*/  IMAD.MOV.U32 R2, RZ, RZ, 0x80 ;  /* 0x00000080ff027424 */ /* 0x000fe200078e00ff */
[----:B------:R-:W-:Y:S01]  /*3d80*/  USHF.R.U32.HI UR5, URZ, 0x4, UR22 ;  /* 0x00000004ff057899 */ /* 0x000fe20008011616 */
[----:B------:R-:W-:Y:S01]  /*3d90*/  IMAD.MOV.U32 R0, RZ, RZ, 0x80 ;  /* 0x00000080ff007424 */ /* 0x000fe200078e00ff */
[----:B-1----:R-:W-:Y:S02]  /*3da0*/  USHF.R.U32.HI UR4, URZ, 0x4, UR22 ;  /* 0x00000004ff047899 */ /* 0x002fe40008011616 */
        /* <DEDUP_REMOVED lines=8> */
[----:B------:R-:W-:Y:S01]  /*3e30*/  ULEA UR10, UR57, UR22, 0x3 ;  /* 0x00000016390a7291 */ /* 0x000fe2000f8e18ff */
        /* <DEDUP_REMOVED lines=8> */
[----:B------:R-:W-:Y:S02]  /*3ec0*/  UIADD3 UR7, UPT, UPT, UR10, 0x38038, URZ ;  /* 0x000380380a077890 */ /* 0x000fe4000fffe0ff */
[----:B------:R-:W-:Y:S02]  /*3ed0*/  ULOP3.LUT UR4, UR4, 0x10000, URZ, 0xfc, !UPT ;  /* 0x0001000004047892 */ /* 0x000fe4000f8efcff */
[----:B------:R-:W-:Y:S02]  /*3ee0*/  UIADD3 UR18, UPT, UPT, UR8, 0x802, URZ ;  /* 0x0000080208127890 */ /* 0x000fe4000fffe0ff */
[----:B------:R-:W-:Y:S02]  /*3ef0*/  UIADD3 UR16, UPT, UPT, UR6, 0x804, URZ ;  /* 0x0000080406107890 */ /* 0x000fe4000fffe0ff */
[----:B------:R-:W-:Y:S01]  /*3f00*/  UIADD3 UR14, UPT, UPT, UR4, 0x806, URZ ;  /* 0x00000806040e7890 */ /* 0x000fe2000fffe0ff */
[----:B------:R1:W-:Y:S01]  /*3f10*/  UTCBAR [UR7], URZ ;  /* 0x000000ff070073e9 */ /* 0x0003e200080000ff */
[----:B------:R-:W-:Y:S02]  /*3f20*/  UIADD3 UR12, UPT, UPT, UR5, 0xc00, URZ ;  /* 0x00000c00050c7890 */ /* 0x000fe4000fffe0ff */
[----:B------:R-:W-:Y:S02]  /*3f30*/  UIADD3 UR10, UPT, UPT, UR5, 0xc02, URZ ;  /* 0x00000c02050a7890 */ /* 0x000fe4000fffe0ff */
[----:B------:R-:W-:Y:S02]  /*3f40*/  UIADD3 UR8, UPT, UPT, UR5, 0xc04, URZ ;  /* 0x00000c0405087890 */ /* 0x000fe4000fffe0ff */
[----:B------:R-:W-:Y:S02]  /*3f50*/  UIADD3 UR4, UPT, UPT, UR5, 0xc06, URZ ;  /* 0x00000c0605047890 */ /* 0x000fe4000fffe0ff */
[----:B------:R-:W-:Y:S01]  /*3f60*/  UIADD3 UR6, UPT, UPT, UR57, 0x1, URZ ;  /* 0x0000000139067890 */ /* 0x000fe2000fffe0ff */
[----:B------:R-:W-:Y:S01]  /*3f70*/  UMOV UR44, UR20 ;  /* 0x00000014002c7c82 */ /* 0x000fe20008000000 */
[----:B------:R-:W-:Y:S02]  /*3f80*/  UIADD3 UR20, UPT, UPT, UR5, 0x800, URZ ;  /* 0x0000080005147890 */ /* 0x000fe4000fffe0ff */
[----:B------:R-:W-:Y:S01]  /*3f90*/  UISETP.NE.AND UP0, UPT, UR6, 0x3, UPT ;  /* 0x000000030600788c */ /* 0x000fe2000bf05270 */
[----:B------:R-:W-:Y:S01]  /*3fa0*/  UMOV UR74, 0x0 ;  /* 0x00000000004a7882 */ /* 0x000fe20000000000 */
[----:B------:R-:W-:Y:S02]  /*3fb0*/  UMOV UR75, 0x8200010 ;  /* 0x08200010004b7882 */ /* 0x000fe40000000000 */
[----:B------:R-:W-:Y:S01]  /*3fc0*/  USEL UR6, UR6, URZ, UP0 ;  /* 0x000000ff06067287 */ /* 0x000fe20008000000 */
[----:B------:R-:W-:Y:S01]  /*3fd0*/  UMOV UR45, 0x40004040 ;  /* 0x40004040002d7882 */ /* 0x000fe20000000000 */
[----:B------:R-:W-:Y:S01]  /*3fe0*/  UMOV UR21, 0x40004040 ;  /* 0x4000404000157882 */ /* 0x000fe20000000000 */
[----:B------:R-:W-:Y:S01]  /*3ff0*/  UMOV UR72, 0x0 ;  /* 0x0000000000487882 */ /* 0x000fe20000000000 */
[----:B------:R1:W-:Y:S01]  /*4000*/  UTCHMMA gdesc[UR20], gdesc[UR44], tmem[UR51], tmem[UR74], idesc[UR75], !UPT ;  /* 0x00ff4a2c140075ea */ /* 0x0003e2000f800033 */
[----:B------:R-:W-:Y:S01]  /*4010*/  UMOV UR73, 0x8200010 ;  /* 0x0820001000497882 */ /* 0x000fe20000000000 */
[----:B------:R-:W-:Y:S01]  /*4020*/  UMOV UR42, UR24 ;  /* 0x00000018002a7c82 */ /* 0x000fe20008000000 */
[----:B------:R-:W-:Y:S01]  /*4030*/  UMOV UR43, 0x40004040 ;  /* 0x40004040002b7882 */ /* 0x000fe20000000000 */
[----:B------:R-:W-:Y:S01]  /*4040*/  UMOV UR19, 0x40004040 ;  /* 0x4000404000137882 */ /* 0x000fe20000000000 */
[----:B------:R-:W-:Y:S01]  /*4050*/  UMOV UR70, 0x0 ;  /* 0x0000000000467882 */ /* 0x000fe20000000000 */
[----:B------:R1:W-:Y:S01]  /*4060*/  UTCHMMA gdesc[UR18], gdesc[UR42], tmem[UR50], tmem[UR72], idesc[UR73], UPT ;  /* 0x00ff482a120075ea */ /* 0x0003e2000b800032 */
        /* <DEDUP_REMOVED lines=32> */
[----:B------:R-:W-:Y:S02]  /*4270*/  UMOV UR5, 0x40004040 ;  /* 0x4000404000057882 */ /* 0x000fe40000000000 */
[----:B------:R1:W-:Y:S01]  /*4280*/  UTCHMMA gdesc[UR4], gdesc[UR24], tmem[UR23], tmem[UR52], idesc[UR53], UPT ;  /* 0x00ff3418040075ea */ /* 0x0003e2000b800017 */
[----:B------:R-:W-:Y:S05]  /*4290*/  BRA.U UP3, `(.L_x_67) ;  /* 0x0000000103047547 */ /* 0x000fea000b800000 */
[----:B-1----:R-:W-:Y:S05]  /*42a0*/  BPT.TRAP 0x1 ;  /* 0x000000040000795c */ /* 0x002fea0000300000 */
.L_x_67:
[----:B-1----:R-:W-:Y:S09]  /*42b0*/  UIADD3 UR4, UPT, UPT, UR22, 0x38060, URZ ;  /* 0x0003806016047890 */ /* 0x002ff2000fffe0ff */
[----:B------:R1:W-:Y:S01]  /*42c0*/  UTCBAR [UR4], URZ ;  /* 0x000000ff040073e9 */ /* 0x0003e200080000ff */
[----:B------:R-:W-:Y:S05]  /*42d0*/  BRA.U !UP1, `(.L_x_68) ;  /* 0x0000000109047547 */ /* 0x000fea000b800000 */
[----:B-1----:R-:W-:Y:S05]  /*42e0*/  BPT.TRAP 0x1 ;  /* 0x000000040000795c */ /* 0x002fea0000300000 */
.L_x_68:
[----:B-1----:R-:W-:Y:S04]  /*42f0*/  ULEA UR4, UR6, UR22, 0x3 ;  /* 0x0000001606047291 */ /* 0x002fe8000f8e18ff */
[----:B------:R-:W-:Y:S02]  /*4300*/  UIADD3 UR5, UPT, UPT, UR4, 0x38038, URZ ;  /* 0x0003803804057890 */ /* 0x000fe4000fffe0ff */
[----:B------:R-:W-:Y:S04]  /*4310*/  UIADD3 UR4, UPT, UPT, UR6, 0x1, URZ ;  /* 0x0000000106047890 */ /* 0x000fe8000fffe0ff */
[----:B------:R-:W-:Y:S03]  /*4320*/  UISETP.NE.AND UP0, UPT, UR4, 0x3, UPT ;  /* 0x000000030400788c */ /* 0x000fe6000bf05270 */
[----:B------:R1:W-:Y:S01]  /*4330*/  UTCBAR [UR5], URZ ;  /* 0x000000ff050073e9 */ /* 0x0003e200080000ff */
[----:B------:R-:W-:Y:S01]  /*4340*/  USEL UR57, UR4, URZ, UP0 ;  /* 0x000000ff04397287 */ /* 0x000fe20008000000 */
[----:B------:R-:W-:Y:S11]  /*4350*/  BRA.U !UP1, `(.L_x_69) ;  /* 0x0000000109047547 */ /* 0x000ff6000b800000 */
[----:B-1----:R-:W-:Y:S05]  /*4360*/  BPT.TRAP 0x1 ;  /* 0x000000040000795c */ /* 0x002fea0000300000 */
.L_x_69:
[----:B------:R-:W-:Y:S01]  /*4370*/  ULEA UR4, UR46, UR22, 0x3 ;  /* 0x000000162e047291 */ /* 0x000fe2000f8e18ff */
[----:B------:R-:W-:Y:S04]  /*4380*/  MOV R0, UR47 ;  /* 0x0000002f00007c02 */ /* 0x000fe80008000f00 */
[----:B------:R-:W-:Y:S04]  /*4390*/  SHF.L.U32 R3, R0, 0x1f, RZ ;  /* 0x0000001f00037819 */ /* 0x000fe800000006ff */
[----:B------:R-:W2:Y:S02]  /*43a0*/  SYNCS.PHASECHK.TRANS64.TRYWAIT P0, [UR4+0x38020], R3 ;  /* 0x03802003ff0075a7 */ /* 0x000ea40008001104 */
[----:B--2---:R-:W-:Y:S05]  /*43b0*/  @!P0 BRA `(.L_x_70) ;  /* 0x000001e000488947 */ /* 0x004fea0003800000 */
.L_x_445:
[----:B------:R-:W-:Y:S04]  /*43c0*/  UIADD3 UR4, UPT, UPT, UR46, 0x1, URZ ;  /* 0x000000012e047890 */ /* 0x000fe8000fffe0ff */
[----:B------:R-:W-:Y:S04]  /*43d0*/  UISETP.NE.AND UP0, UPT, UR4, 0x3, UPT ;  /* 0x000000030400788c */ /* 0x000fe8000bf05270 */
[----:B-1----:R-:W-:Y:S02]  /*43e0*/  USEL UR5, URZ, 0x1, UP0 ;  /* 0x00000001ff057887 */ /* 0x002fe40008000000 */
[----:B------:R-:W-:Y:S02]  /*43f0*/  USEL UR21, UR4, URZ, UP0 ;  /* 0x000000ff04157287 */ /* 0x000fe40008000000 */
[----:B------:R-:W-:Y:S01]  /*4400*/  ULOP3.LUT UR47, UR47, UR5, URZ, 0x3c, !UPT ;  /* 0x000000052f2f7292 */ /* 0x000fe2000f8e3cff */
[----:B------:R-:W-:Y:S11]  /*4410*/  BRA.U UP5, `(.L_x_71) ;  /* 0x0000000105047547 */ /* 0x000ff6000b800000 */
[----:B------:R-:W-:Y:S05]  /*4420*/  BPT.TRAP 0x1 ;  /* 0x000000040000795c */ /* 0x000fea0000300000 */
.L_x_71:
[----:B--2---:R-:W-:Y:S04]  /*4430*/  MOV R0, UR58 ;  /* 0x0000003a00007c02 */ /* 0x004fe80008000f00 */
[----:B------:R-:W-:Y:S04]  /*4440*/  SHF.L.U32 R3, R0, 0x1f, RZ ;  /* 0x0000001f00037819 */ /* 0x000fe800000006ff */
[----:B------:R-:W1:Y:S02]  /*4450*/  SYNCS.PHASECHK.TRANS64.TRYWAIT P0, [UR22+0x380a0], R3 ;  /* 0x0380a003ff0075a7 */ /* 0x000e640008001116 */
[----:B-1----:R-:W-:Y:S05]  /*4460*/  @!P0 BRA `(.L_x_72) ;  /* 0x000001e000348947 */ /* 0x002fea0003800000 */
.L_x_447:
[----:B------:R-:W-:Y:S05]  /*4470*/  BRA.U UP4, `(.L_x_73) ;  /* 0x0000000104047547 */ /* 0x000fea000b800000 */
[----:B------:R-:W-:Y:S05]  /*4480*/  BPT.TRAP 0x1 ;  /* 0x000000040000795c */ /* 0x000fea0000300000 */
.L_x_73:
[----:B------:R-:W-:Y:S01]  /*4490*/  ULOP3.LUT UR20, UR61, 0x1, URZ, 0x3c, !UPT ;  /* 0x000000013d147892 */ /* 0x000fe2000f8e3cff */
[----:B------:R-:W-:Y:S02]  /*44a0*/  HFMA2 R4, -RZ, RZ, 0, 1.9073486328125e-06 ;  /* 0x00000020ff047431 */ /* 0x000fe400000001ff */
[----:B-1----:R-:W-:Y:S01]  /*44b0*/  IMAD.MOV.U32 R3, RZ, RZ, 0x100 ;  /* 0x00000100ff037424 */ /* 0x002fe200078e00ff */
[----:B------:R-:W-:Y:S02]  /*44c0*/  MOV R2, 0x28 ;  /* 0x0000002800027802 */ /* 0x000fe40000000f00 */
[----:B------:R-:W-:Y:S05]  /*44d0*/  IMAD.U32 R0, RZ, RZ, UR20 ;  /* 0x00000014ff007e24 */ /* 0x000fea000f8e00ff */
[----:B------:R-:W-:Y:S01]  /*44e0*/  SHF.L.U32 R5, R0, 0x1f, RZ ;  /* 0x0000001f00057819 */ /* 0x000fe200000006ff */
[----:B------:R-:W-:Y:S03]  /*44f0*/  IMAD.MOV.U32 R0, RZ, RZ, 0x100 ;  /* 0x00000100ff007424 */ /* 0x000fe600078e00ff */
[----:B------:R-:W1:Y:S02]  /*4500*/  SYNCS.PHASECHK.TRANS64.TRYWAIT P0, [UR22+0x38058], R5 ;  /* 0x03805805ff0075a7 */ /* 0x000e640008001116 */
[----:B-1----:R-:W-:Y:S05]  /*4510*/  @!P0 BRA `(.L_x_74) ;  /* 0x000001e000208947 */ /* 0x002fea0003800000 */
.L_x_449:
[----:B------:R-:W-:Y:S01]  /*4520*/  ULEA UR4, UR46, UR56, 0xb ;  /* 0x000000382e047291 */ /* 0x000fe2000f8e58ff */
[----:B------:R-:W-:Y:S01]  /*4530*/  R2UR UR35, R2 ;  /* 0x00000000022372ca */ /* 0x000fe200000e0000 */
[----:B------:R-:W-:Y:S01]  /*4540*/  IMAD.MOV.U32 R2, RZ, RZ, 0x38 ;  /* 0x00000038ff027424 */ /* 0x000fe200078e00ff */
        /* <DEDUP_REMOVED lines=9> */
[----:B------:R-:W-:Y:S01]  /*45e0*/  UIADD3 UR10, UPT, UPT, UR4, 0x280, URZ ;  /* 0x00000280040a7890 */ /* 0x000fe2000fffe0ff */
[----:B------:R-:W-:Y:S01]  /*45f0*/  R2UR UR36, R0 ;  /* 0x00000000002472ca */ /* 0x000fe200000e0000 */
[----:B------:R-:W-:Y:S01]  /*4600*/  UIADD3 UR8, UPT, UPT, UR4, 0x300, URZ ;  /* 0x0000030004087890 */ /* 0x000fe2000fffe0ff */
[----:B------:R-:W-:Y:S01]  /*4610*/  R2UR UR27, R2 ;  /* 0x00000000021b72ca */ /* 0x000fe200000e0000 */
[----:B------:R-:W-:Y:S01]  /*4620*/  UIADD3 UR6, UPT, UPT, UR4, 0x380, URZ ;  /* 0x0000038004067890 */ /* 0x000fe2000fffe0ff */
[----:B------:R-:W-:Y:S01]  /*4630*/  IMAD.MOV.U32 R2, RZ, RZ, 0x50 ;  /* 0x00000050ff027424 */ /* 0x000fe200078e00ff */
[----:B------:R-:W-:Y:S01]  /*4640*/  R2UR UR33, R4 ;  /* 0x00000000042172ca */ /* 0x000fe200000e0000 */
[----:B------:R-:W-:Y:S01]  /*4650*/  IMAD.MOV.U32 R3, RZ, RZ, 0x100 ;  /* 0x00000100ff037424 */ /* 0x000fe200078e00ff */
[----:B------:R-:W-:Y:S01]  /*4660*/  UMOV UR64, 0x0 ;  /* 0x0000000000407882 */ /* 0x000fe20000000000 */
[----:B------:R-:W-:Y:S01]  /*4670*/  IMAD.MOV.U32 R0, RZ, RZ, 0x100 ;  /* 0x00000100ff007424 */ /* 0x000fe200078e00ff */
[----:B------:R-:W-:Y:S01]  /*4680*/  R2UR UR25, R2 ;  /* 0x00000000021972ca */ /* 0x000fe200000e0000 */
[----:B------:R-:W-:Y:S01]  /*4690*/  IMAD.MOV.U32 R4, RZ, RZ, 0x40 ;  /* 0x00000040ff047424 */ /* 0x000fe200078e00ff */
[C---:B------:R-:W-:Y:S01]  /*46a0*/  R2UR UR34, R3.reuse ;  /* 0x00000000032272ca */ /* 0x040fe200000e0000 */
[----:B------:R-:W-:Y:S01]  /*46b0*/  IMAD.MOV.U32 R2, RZ, RZ, 0x58 ;  /* 0x00000058ff027424 */ /* 0x000fe200078e00ff */
[----:B------:R-:W-:Y:S01]  /*46c0*/  R2UR UR32, R0 ;  /* 0x00000000002072ca */ /* 0x000fe200000e0000 */
[----:B------:R-:W-:Y:S01]  /*46d0*/  UMOV UR65, 0x8210010 ;  /* 0x0821001000417882 */ /* 0x000fe20000000000 */
[----:B------:R-:W-:Y:S01]  /*46e0*/  R2UR UR29, R4 ;  /* 0x00000000041d72ca */ /* 0x000fe200000e0000 */
[----:B------:R-:W-:Y:S01]  /*46f0*/  UMOV UR5, 0x40004040 ;  /* 0x4000404000057882 */ /* 0x000fe20000000000 */
[----:B------:R-:W-:Y:S01]  /*4700*/  R2UR UR30, R3 ;  /* 0x00000000031e72ca */ /* 0x000fe200000e0000 */
[----:B------:R2:W-:Y:S01]  /*4710*/  UTCHMMA tmem[UR37], gdesc[UR4], tmem[UR38], tmem[UR64], idesc[UR65], UPT ;  /* 0x00ff4004250079ea */ /* 0x0005e2000b800026 */
[C---:B------:R-:W-:Y:S01]  /*4720*/  R2UR UR28, R0.reuse ;  /* 0x00000000001c72ca */ /* 0x040fe200000e0000 */
[----:B------:R-:W-:Y:S01]  /*4730*/  UMOV UR54, 0x0 ;  /* 0x0000000000367882 */ /* 0x000fe20000000000 */
        /* <DEDUP_REMOVED lines=28> */
[----:B------:R-:W-:Y:S02]  /*4900*/  UMOV UR7, 0x40004040 ;  /* 0x4000404000077882 */ /* 0x000fe40000000000 */
[----:B------:R2:W-:Y:S01]  /*4910*/  UTCHMMA tmem[UR23], gdesc[UR6], tmem[UR24], tmem[UR40], idesc[UR41], UPT ;  /* 0x00ff2806170079ea */ /* 0x0005e2000b800018 */
[----:B------:R-:W-:Y:S05]  /*4920*/  BRA.U UP5, `(.L_x_75) ;  /* 0x0000000105047547 */ /* 0x000fea000b800000 */
[----:B--2---:R-:W-:Y:S05]  /*4930*/  BPT.TRAP 0x1 ;  /* 0x000000040000795c */ /* 0x004fea0000300000 */
.L_x_75:
[----:B--2---:R-:W-:Y:S02]  /*4940*/  UIADD3 UR4, UPT, UPT, UR22, 0x38090, URZ ;  /* 0x0003809016047890 */ /* 0x004fe4000fffe0ff */
[----:B------:R-:W-:Y:S01]  /*4950*/  ULOP3.LUT UR5, UR59, 0x1, URZ, 0x3c, !UPT ;  /* 0x000000013b057892 */ /* 0x000fe2000f8e3cff */
[----:B------:R-:W-:Y:S01]  /*4960*/  UMOV UR36, 0x1 ;  /* 0x0000000100247882 */ /* 0x000fe20000000000 */
[----:B------:R-:W-:Y:S05]  /*4970*/  UMOV UR53, UR46 ;  /* 0x0000002e00357c82 */ /* 0x000fea0008000000 */
[----:B------:R3:W-:Y:S01]  /*4980*/  UTCBAR [UR4], URZ ;  /* 0x000000ff040073e9 */ /* 0x0007e200080000ff */
[----:B------:R-:W-:Y:S05]  /*4990*/  BRA.U UP2, `(.L_x_76) ;  /* 0xffffffe502a07547 */ /* 0x000fea000b83ffff */
.L_x_57:
[----:B------:R-:W-:Y:S04]  /*49a0*/  BSSY.RECONVERGENT B0, `(.L_x_77) ;  /* 0x0000003000007945 */ /* 0x000fe80003800200 */
[----:B------:R-:W-:Y:S05]  /*49b0*/  @!P4 BRA `(.L_x_78) ;  /* 0x000000000004c947 */ /* 0x000fea0003800000 */
[----:B--23--:R-:W-:Y:S05]  /*49c0*/  BPT.TRAP 0x1 ;  /* 0x000000040000795c */ /* 0x00cfea0000300000 */
.L_x_78:
[----:B--23--:R-:W-:Y:S05]  /*49d0*/  BSYNC.RECONVERGENT B0 ;  /* 0x0000000000007941 */ /* 0x00cfea0003800200 */
.L_x_77:
[----:B------:R-:W-:Y:S01]  /*49e0*/  UIADD3 UR4, UPT, UPT, UR22, 0x38010, URZ ;  /* 0x0003801016047890 */ /* 0x000fe2000fffe0ff */
[----:B------:R-:W-:Y:S08]  /*49f0*/  BSSY.RECONVERGENT B0, `(.L_x_79) ;  /* 0x0000004000007945 */ /* 0x000ff00003800200 */
[----:B------:R2:W-:Y:S01]  /*4a00*/  UTCBAR [UR4], URZ ;  /* 0x000000ff040073e9 */ /* 0x0005e200080000ff */
[----:B------:R-:W-:Y:S05]  /*4a10*/  @!P4 BRA `(.L_x_80) ;  /* 0x000000000004c947 */ /* 0x000fea0003800000 */
[----:B--2---:R-:W-:Y:S05]  /*4a20*/  BPT.TRAP 0x1 ;  /* 0x000000040000795c */ /* 0x004fea0000300000 */
.L_x_80:
[----:B--2---:R-:W-:Y:S05]  /*4a30*/  BSYNC.RECONVERGENT B0 ;  /* 0x0000000000007941 */ /* 0x004fea0003800200 */
.L_x_79:
[----:B------:R-:W-:-:S09]  /*4a40*/  UIADD3 UR4, UPT, UPT, UR22, 0x38018, URZ ;  /* 0x0003801816047890 */ /* 0x000fd2000fffe0ff */
[----:B------:R2:W-:Y:S01]  /*4a50*/  UTCBAR [UR4], URZ ;  /* 0x000000ff040073e9 */ /* 0x0005e200080000ff */
[----:B------:R-:W-:Y:S05]  /*4a60*/  BRA.U UP5, `(.L_x_81) ;  /* 0x0000000105047547 */ /* 0x000fea000b800000 */
[----:B--2---:R-:W-:Y:S05]  /*4a70*/  BPT.TRAP 0x1 ;  /* 0x000000040000795c */ /* 0x004fea0000300000 */
.L_x_81:
[----:B------:R-:W-:-:S04]  /*4a80*/  MOV R3, UR58 ;  /* 0x0000003a00037c02 */ /* 0x000fc80008000f00 */
[----:B------:R-:W-:-:S04]  /*4a90*/  SHF.L.U32 R3, R3, 0x1f, RZ ;  /* 0x0000001f03037819 */ /* 0x000fc800000006ff */
[----:B------:R-:W3:Y:S02]  /*4aa0*/  SYNCS.PHASECHK.TRANS64.TRYWAIT P0, [UR22+0x380a8], R3 ;  /* 0x0380a803ff0075a7 */ /* 0x000ee40008001116 */
[----:B---3--:R-:W-:Y:S05]  /*4ab0*/  @!P0 BRA `(.L_x_82) ;  /* 0x000001d800d88947 */ /* 0x008fea0003800000 */
.L_x_451:
[----:B------:R-:W-:Y:S05]  /*4ac0*/  BRA.U UP3, `(.L_x_83) ;  /* 0x0000000103047547 */ /* 0x000fea000b800000 */
[----:B--2---:R-:W-:Y:S05]  /*4ad0*/  BPT.TRAP 0x1 ;  /* 0x000000040000795c */ /* 0x004fea0000300000 */
.L_x_83:
[----:B-1----:R-:W-:Y:S02]  /*4ae0*/  IMAD.U32 R5, RZ, RZ, UR5 ;  /* 0x00000005ff057e24 */ /* 0x002fe4000f8e00ff */
[----:B------:R-:W-:Y:S02]  /*4af0*/  HFMA2 R4, -RZ, RZ, 0, 9.5367431640625e-06 ;  /* 0x000000a0ff047431 */ /* 0x000fe400000001ff */
[----:B---3--:R-:W-:Y:S01]  /*4b00*/  IMAD.MOV.U32 R3, RZ, RZ, 0x180 ;  /* 0x00000180ff037424 */ /* 0x008fe200078e00ff */
[----:B------:R-:W-:-:S04]  /*4b10*/  SHF.L.U32 R5, R5, 0x1f, RZ ;  /* 0x0000001f05057819 */ /* 0x000fc800000006ff */
[----:B------:R-:W1:Y:S02]  /*4b20*/  SYNCS.PHASECHK.TRANS64.TRYWAIT P0, [UR22+0x38068], R5 ;  /* 0x03806805ff0075a7 */ /* 0x000e640008001116 */
[----:B-1----:R-:W-:Y:S05]  /*4b30*/  @!P0 BRA `(.L_x_84) ;  /* 0x000001d800d08947 */ /* 0x002fea0003800000 */
.L_x_453:
[----:B------:R-:W-:Y:S01]  /*4b40*/  IMAD.MOV.U32 R2, RZ, RZ, 0xa8 ;  /* 0x000000a8ff027424 */ /* 0x000fe200078e00ff */
[----:B------:R-:W-:Y:S01]  /*4b50*/  R2UR UR37, R4 ;  /* 0x00000000042572ca */ /* 0x000fe200000e0000 */
        /* <DEDUP_REMOVED lines=8> */
[----:B------:R-:W-:Y:S01]  /*4be0*/  IMAD.MOV.U32 R4, RZ, RZ, 0xc0 ;  /* 0x000000c0ff047424 */ /* 0x000fe200078e00ff */
[----:B------:R-:W-:Y:S01]  /*4bf0*/  R2UR UR30, R2 ;  /* 0x00000000021e72ca */ /* 0x000fe200000e0000 */
[----:B------:R-:W-:Y:S01]  /*4c00*/  IMAD.MOV.U32 R2, RZ, RZ, 0xc8 ;  /* 0x000000c8ff027424 */ /* 0x000fe200078e00ff */
[----:B--2---:R-:W-:Y:S01]  /*4c10*/  ULEA UR4, UR46, UR56, 0xb ;  /* 0x000000382e047291 */ /* 0x004fe2000f8e58ff */
[C---:B------:R-:W-:Y:S01]  /*4c20*/  R2UR UR33, R3.reuse ;  /* 0x00000000032172ca */ /* 0x040fe200000e0000 */
[----:B------:R-:W-:Y:S01]  /*4c30*/  UISETP.NE.U32.AND UP0, UPT, UR36, URZ, UPT ;  /* 0x000000ff2400728c */ /* 0x000fe2000bf05070 */
[----:B------:R-:W-:Y:S01]  /*4c40*/  R2UR UR31, R0 ;  /* 0x00000000001f72ca */ /* 0x000fe200000e0000 */
[----:B------:R-:W-:Y:S01]  /*4c50*/  UIADD3 UR18, UPT, UPT, UR4, 0x80, URZ ;  /* 0x0000008004127890 */ /* 0x000fe2000fffe0ff */
[----:B------:R-:W-:Y:S01]  /*4c60*/  R2UR UR26, R2 ;  /* 0x00000000021a72ca */ /* 0x000fe200000e0000 */
[----:B------:R-:W-:Y:S01]  /*4c70*/  IMAD.MOV.U32 R2, RZ, RZ, 0xd0 ;  /* 0x000000d0ff027424 */ /* 0x000fe200078e00ff */
[----:B------:R-:W-:Y:S01]  /*4c80*/  R2UR UR28, R4 ;  /* 0x00000000041c72ca */ /* 0x000fe200000e0000 */
[----:B------:R-:W-:Y:S01]  /*4c90*/  UIADD3 UR16, UPT, UPT, UR4, 0x100, URZ ;  /* 0x0000010004107890 */ /* 0x000fe2000fffe0ff */
[----:B------:R-:W-:Y:S01]  /*4ca0*/  R2UR UR29, R3 ;  /* 0x00000000031d72ca */ /* 0x000fe200000e0000 */
[----:B------:R-:W-:Y:S01]  /*4cb0*/  UIADD3 UR14, UPT, UPT, UR4, 0x180, URZ ;  /* 0x00000180040e7890 */ /* 0x000fe2000fffe0ff */
[----:B------:R-:W-:Y:S01]  /*4cc0*/  R2UR UR24, R2 ;  /* 0x00000000021872ca */ /* 0x000fe200000e0000 */
[----:B------:R-:W-:Y:S01]  /*4cd0*/  IMAD.MOV.U32 R2, RZ, RZ, 0xd8 ;  /* 0x000000d8ff027424 */ /* 0x000fe200078e00ff */
[C---:B------:R-:W-:Y:S01]  /*4ce0*/  R2UR UR27, R0.reuse ;  /* 0x00000000001b72ca */ /* 0x040fe200000e0000 */
[----:B------:R-:W-:Y:S01]  /*4cf0*/  UIADD3 UR12, UPT, UPT, UR4, 0x200, URZ ;  /* 0x00000200040c7890 */ /* 0x000fe2000fffe0ff */
[----:B------:R-:W-:Y:S01]  /*4d00*/  R2UR UR25, R0 ;  /* 0x00000000001972ca */ /* 0x000fe200000e0000 */
[----:B------:R-:W-:Y:S01]  /*4d10*/  UIADD3 UR10, UPT, UPT, UR4, 0x280, URZ ;  /* 0x00000280040a7890 */ /* 0x000fe2000fffe0ff */
[----:B------:R-:W-:Y:S01]  /*4d20*/  R2UR UR20, R2 ;  /* 0x00000000021472ca */ /* 0x000fe200000e0000 */
[----:B------:R-:W-:Y:S01]  /*4d30*/  UIADD3 UR8, UPT, UPT, UR4, 0x300, URZ ;  /* 0x0000030004087890 */ /* 0x000fe2000fffe0ff */
[----:B------:R-:W-:Y:S01]  /*4d40*/  R2UR UR23, R0 ;  /* 0x00000000001772ca */ /* 0x000fe200000e0000 */
[----:B------:R-:W-:Y:S01]  /*4d50*/  UMOV UR64, 0x0 ;  /* 0x0000000000407882 */ /* 0x000fe20000000000 */
[----:B------:R-:W-:Y:S01]  /*4d60*/  UMOV UR65, 0x8210010 ;  /* 0x0821001000417882 */ /* 0x000fe20000000000 */
[----:B------:R-:W-:Y:S01]  /*4d70*/  UMOV UR5, 0x40004040 ;  /* 0x4000404000057882 */ /* 0x000fe20000000000 */
[----:B------:R-:W-:Y:S01]  /*4d80*/  UIADD3 UR6, UPT, UPT, UR4, 0x380, URZ ;  /* 0x0000038004067890 */ /* 0x000fe2000fffe0ff */
[----:B------:R1:W-:Y:S01]  /*4d90*/  UTCHMMA tmem[UR37], gdesc[UR4], tmem[UR38], tmem[UR64], idesc[UR65], UP0 ;  /* 0x00ff4004250079ea */ /* 0x0003e20008000026 */
        /* <DEDUP_REMOVED lines=29> */
[----:B-1----:R-:W-:Y:S05]  /*4f70*/  BPT.TRAP 0x1 ;  /* 0x000000040000795c */ /* 0x002fea0000300000 */
.L_x_85:
[----:B-1----:R-:W-:-:S09]  /*4f80*/  UIADD3 UR4, UPT, UPT, UR22, 0x38098, URZ ;  /* 0x0003809816047890 */ /* 0x002fd2000fffe0ff */
[----:B------:R1:W-:Y:S01]  /*4f90*/  UTCBAR [UR4], URZ ;  /* 0x000000ff040073e9 */ /* 0x0003e200080000ff */
[----:B------:R-:W-:Y:S05]  /*4fa0*/  BRA.U !UP1, `(.L_x_86) ;  /* 0x0000000109047547 */ /* 0x000fea000b800000 */
[----:B-1----:R-:W-:Y:S05]  /*4fb0*/  BPT.TRAP 0x1 ;  /* 0x000000040000795c */ /* 0x002fea0000300000 */
.L_x_86:
[----:B-1----:R-:W-:-:S04]  /*4fc0*/  ULEA UR4, UR57, UR22, 0x3 ;  /* 0x0000001639047291 */ /* 0x002fc8000f8e18ff */
[----:B------:R-:W-:-:S09]  /*4fd0*/  UIADD3 UR4, UPT, UPT, UR4, 0x38038, URZ ;  /* 0x0003803804047890 */ /* 0x000fd2000fffe0ff */
[----:B------:R1:W-:Y:S01]  /*4fe0*/  UTCBAR [UR4], URZ ;  /* 0x000000ff040073e9 */ /* 0x0003e200080000ff */
[----:B------:R-:W-:Y:S05]  /*4ff0*/  BRA.U UP4, `(.L_x_87) ;  /* 0x0000000104047547 */ /* 0x000fea000b800000 */
[----:B-1----:R-:W-:Y:S05]  /*5000*/  BPT.TRAP 0x1 ;  /* 0x000000040000795c */ /* 0x002fea0000300000 */
.L_x_87:
[----:B-1----:R-:W-:-:S09]  /*5010*/  UIADD3 UR4, UPT, UPT, UR22, 0x38050, URZ ;  /* 0x0003805016047890 */ /* 0x002fd2000fffe0ff */
[----:B------:R1:W-:Y:S01]  /*5020*/  UTCBAR [UR4], URZ ;  /* 0x000000ff040073e9 */ /* 0x0003e200080000ff */
[----:B------:R-:W-:Y:S05]  /*5030*/  BRA.U UP3, `(.L_x_88) ;  /* 0x0000000103047547 */ /* 0x000fea000b800000 */
[----:B-1----:R-:W-:Y:S05]  /*5040*/  BPT.TRAP 0x1 ;  /* 0x000000040000795c */ /* 0x002fea0000300000 */
.L_x_88:
[----:B-1----:R-:W-:Y:S01]  /*5050*/  UIADD3 UR4, UPT, UPT, UR22, 0x38060, URZ ;  /* 0x0003806016047890 */ /* 0x002fe2000fffe0ff */
[----:B------:R-:W-:Y:S01]  /*5060*/  LOP3.LUT R7, R7, 0x1, RZ, 0x3c, !PT ;  /* 0x0000000107077812 */ /* 0x000fe200078e3cff */
[----:B------:R-:W-:Y:S02]  /*5070*/  UIADD3 UR60, UPT, UPT, UR62, 0x2, URZ ;  /* 0x000000023e3c7890 */ /* 0x000fe4000fffe0ff */
[----:B------:R-:W-:-:S05]  /*5080*/  ULOP3.LUT UR58, UR58, 0x1, URZ, 0x3c, !UPT ;  /* 0x000000013a3a7892 */ /* 0x000fca000f8e3cff */
[----:B------:R2:W-:Y:S01]  /*5090*/  UTCBAR [UR4], URZ ;  /* 0x000000ff040073e9 */ /* 0x0005e200080000ff */
[----:B------:R-:W-:-:S06]  /*50a0*/  NOP ;  /* 0x0000000000007918 */ /* 0x000fcc0000000000 */
.L_x_29:
[----:B--2---:R-:W2:Y:S01]  /*50b0*/  LDCU UR4, c[0x0][0x370] ;  /* 0x00006e00ff0477ac */ /* 0x004ea20008000800 */
[----:B------:R-:W-:Y:S01]  /*50c0*/  R2UR UR6, R11 ;  /* 0x000000000b0672ca */ /* 0x000fe200000e0000 */
[----:B------:R-:W3:-:S12]  /*50d0*/  LDCU UR5, c[0x0][0x900] ;  /* 0x00012000ff0577ac */ /* 0x000ed80008000800 */
[----:B--2---:R-:W-:-:S04]  /*50e0*/  UIADD3 UR6, UPT, UPT, UR4, UR6, URZ ;  /* 0x0000000604067290 */ /* 0x004fc8000fffe0ff */
[----:B---3--:R-:W-:Y:S02]  /*50f0*/  UISETP.GE.AND UP0, UPT, UR6, UR5, UPT ;  /* 0x000000050600728c */ /* 0x008fe4000bf06270 */
[----:B------:R-:W-:-:S07]  /*5100*/  MOV R11, UR6 ;  /* 0x00000006000b7c02 */ /* 0x000fce0008000f00 */
[----:B------:R-:W-:Y:S05]  /*5110*/  BRA.U !UP0, `(.L_x_89) ;  /* 0xffffffc908047547 */ /* 0x000fea000b83ffff */
[----:B------:R-:W-:Y:S05]  /*5120*/  EXIT ;  /* 0x000000000000794d */ /* 0x000fea0003800000 */
.L_x_28:
[----:B------:R-:W-:-:S08]  /*5130*/  NOP ;  /* 0x0000000000007918 */ /* 0x000fd00000000000 */
[----:B------:R-:W1:-:S00]  /*5140*/  USETMAXREG.DEALLOC.CTAPOOL 0x60 ;  /* 0x00000060000079c8 */ /* 0x000e4000080e0500 */
[----:B-1----:R-:W1:Y:S01]  /*5150*/  LDC R2, c[0x0][0x900] ;  /* 0x00024000ff027b82 */ /* 0x002e620000000800 */
[----:B------:R-:W-:Y:S02]  /*5160*/  MOV R57, UR8 ;  /* 0x0000000800397c02 */ /* 0x000fe40008000f00 */
[----:B-1----:R-:W-:-:S13]  /*5170*/  ISETP.LE.AND P0, PT, R2, UR8, PT ;  /* 0x0000000802007c0c */ /* 0x002fda000bf03270 */
[----:B------:R-:W-:Y:S05]  /*5180*/  @P0 EXIT ;  /* 0x000000000000094d */ /* 0x000fea0003800000 */
[----:B------:R-:W1:Y:S01]  /*5190*/  S2UR UR5, SR_CTAID.Z ;  /* 0x00000000000579c3 */ /* 0x000e620000002700 */
[----:B------:R-:W-:Y:S01]  /*51a0*/  LOP3.LUT P0, RZ, R0, 0x7f, RZ, 0xc0, !PT ;  /* 0x0000007f00ff7812 */ /* 0x000fe2000780c0ff */
[----:B------:R-:W-:Y:S01]  /*51b0*/  HFMA2 R62, -RZ, RZ, 0, 0 ;  /* 0x00000000ff3e7431 */ /* 0x000fe200000001ff */
[----:B------:R-:W-:Y:S01]  /*51c0*/  BSSY B8, `(.L_x_90) ;  /* 0x0000ca9000087945 */ /* 0x000fe20003800000 */
[----:B------:R-:W-:Y:S01]  /*51d0*/  IMAD.MOV.U32 R56, RZ, RZ, 0x1 ;  /* 0x00000001ff387424 */ /* 0x000fe200078e00ff */
[----:B------:R-:W-:Y:S01]  /*51e0*/  MOV R23, RZ ;  /* 0x000000ff00177202 */ /* 0x000fe20000000f00 */
[----:B------:R-:W2:Y:S02]  /*51f0*/  LDCU.64 UR44, c[0x0][0x358] ;  /* 0x00006b00ff2c77ac */ /* 0x000ea40008000a00 */
[----:B------:R-:W1:Y:S01]  /*5200*/  LDC R4, c[0x0][0x370] ;  /* 0x0000dc00ff047b82 */ /* 0x000e620000000800 */
[----:B------:R-:W3:Y:S01]  /*5210*/  LDCU UR4, c[0x0][0x374] ;  /* 0x00006e80ff0477ac */ /* 0x000ee20008000800 */
[----:B------:R-:W-:Y:S01]  /*5220*/  UMOV UR36, URZ ;  /* 0x000000ff00247c82 */ /* 0x000fe20008000000 */
[----:B------:R-:W-:-:S05]  /*5230*/  UMOV UR38, URZ ;  /* 0x000000ff00267c82 */ /* 0x000fca0008000000 */
[----:B------:R-:W4:Y:S01]  /*5240*/  S2UR UR6, SR_CTAID.Y ;  /* 0x00000000000679c3 */ /* 0x000f220000002600 */
[----:B-1----:R-:W-:-:S04]  /*5250*/  IMAD R2, R4, UR5, RZ ;  /* 0x0000000504027c24 */ /* 0x002fc8000f8e02ff */
[----:B------:R-:W-:Y:S02]  /*5260*/  IMAD.MOV R2, RZ, RZ, -R2 ;  /* 0x000000ffff027224 */ /* 0x000fe400078e0a02 */
[----:B----4-:R-:W-:Y:S02]  /*5270*/  IMAD R4, R4, UR6, R57 ;  /* 0x0000000604047c24 */ /* 0x010fe4000f8e0239 */
[----:B---3--:R-:W-:-:S05]  /*5280*/  IMAD R3, R2, UR4, RZ ;  /* 0x0000000402037c24 */ /* 0x008fca000f8e02ff */
[----:B------:R-:W-:-:S04]  /*5290*/  ISETP.NE.OR P0, PT, R4, R3, P0 ;  /* 0x000000030400720c */ /* 0x000fc80000705670 */
[----:B--2---:R-:W-:-:S09]  /*52a0*/  P2R R58, PR, RZ, 0x1 ;  /* 0x00000001ff3a7803 */ /* 0x004fd20000000000 */
.L_x_258:
[----:B------:R-:W-:Y:S05]  /*52b0*/  YIELD ;  /* 0x0000000000007946 */ /* 0x000fea0003800000 */
[----:B-1----:R-:W1:Y:S01]  /*52c0*/  LDC R6, c[0x0][0x904] ;  /* 0x00024100ff067b82 */ /* 0x002e620000000800 */
[----:B------:R-:W2:Y:S01]  /*52d0*/  LDCU.64 UR4, c[0x0][0x908] ;  /* 0x00012100ff0477ac */ /* 0x000ea20008000a00 */
[----:B------:R-:W-:Y:S01]  /*52e0*/  BSSY B7, `(.L_x_91) ;  /* 0x0000c91000077945 */ /* 0x000fe20003800000 */
[----:B---3--:R-:W3:Y:S05]  /*52f0*/  LDCU.64 UR6, c[0x0][0x920] ;  /* 0x00012400ff0677ac */ /* 0x008eea0008000a00 */
[----:B----4-:R-:W4:Y:S08]  /*5300*/  LDC.64 R4, c[0x0][0x918] ;  /* 0x00024600ff047b82 */ /* 0x010f300000000a00 */
[----:B------:R-:W5:Y:S01]  /*5310*/  LDC.64 R2, c[0x0][0x910] ;  /* 0x00024400ff027b82 */ /* 0x000f620000000a00 */
[----:B--2---:R-:W-:Y:S01]  /*5320*/  IMAD.HI.U32 R22, R57, UR4, RZ ;  /* 0x0000000439167c27 */ /* 0x004fe2000f8e00ff */
[----:B------:R-:W2:Y:S04]  /*5330*/  LDCU UR4, c[0x0][0x380] ;  /* 0x00007000ff0477ac */ /* 0x000ea80008000800 */
[----:B------:R-:W-:-:S02]  /*5340*/  SHF.R.U32.HI R22, RZ, UR5, R22 ;  /* 0x00000005ff167c19 */ /* 0x000fc40008011616 */
[----:B-1----:R-:W-:-:S04]  /*5350*/  ISETP.NE.AND P0, PT, R6, 0x1, PT ;  /* 0x000000010600780c */ /* 0x002fc80003f05270 */
[----:B------:R-:W-:Y:S02]  /*5360*/  SEL R22, R57, R22, !P0 ;  /* 0x0000001639167207 */ /* 0x000fe40004000000 */
[----:B----4-:R-:W-:-:S03]  /*5370*/  ISETP.NE.AND P0, PT, R5, 0x1, PT ;  /* 0x000000010500780c */ /* 0x010fc60003f05270 */
[----:B---3--:R-:W-:-:S05]  /*5380*/  IMAD.HI.U32 R7, R22, UR6, RZ ;  /* 0x0000000616077c27 */ /* 0x008fca000f8e00ff */
[----:B------:R-:W-:-:S04]  /*5390*/  SHF.R.U32.HI R7, RZ, UR7, R7 ;  /* 0x00000007ff077c19 */ /* 0x000fc80008011607 */
[----:B------:R-:W-:Y:S01]  /*53a0*/  SEL R0, R22, R7, !P0 ;  /* 0x0000000716007207 */ /* 0x000fe20004000000 */
[----:B------:R-:W-:Y:S01]  /*53b0*/  IMAD.MOV R7, RZ, RZ, -R22 ;  /* 0x000000ffff077224 */ /* 0x000fe200078e0a16 */
[----:B-----5:R-:W-:-:S03]  /*53c0*/  ISETP.NE.AND P0, PT, R2, 0x1, PT ;  /* 0x000000010200780c */ /* 0x020fc60003f05270 */
[----:B------:R-:W-:-:S04]  /*53d0*/  IMAD.HI.U32 R3, R0, R3, RZ ;  /* 0x0000000300037227 */ /* 0x000fc800078e00ff */
[----:B------:R-:W-:Y:S01]  /*53e0*/  IMAD R7, R6, R7, R57 ;  /* 0x0000000706077224 */ /* 0x000fe200078e0239 */
[----:B------:R-:W-:Y:S01]  /*53f0*/  SHF.R.U32.HI R3, RZ, R4, R3 ;  /* 0x00000004ff037219 */ /* 0x000fe20000011603 */
[----:B------:R-:W-:Y:S02]  /*5400*/  IMAD.MOV R4, RZ, RZ, -R0 ;  /* 0x000000ffff047224 */ /* 0x000fe400078e0a00 */
[----:B------:R-:W-:Y:S01]  /*5410*/  IMAD.SHL.U32 R7, R7, 0x100, RZ ;  /* 0x0000010007077824 */ /* 0x000fe200078e00ff */
[----:B------:R-:W-:Y:S01]  /*5420*/  SEL R3, R0, R3, !P0 ;  /* 0x0000000300037207 */ /* 0x000fe20004000000 */
[----:B------:R-:W-:-:S03]  /*5430*/  IMAD R22, R5, R4, R22 ;  /* 0x0000000405167224 */ /* 0x000fc600078e0216 */
[----:B--2---:R-:W-:Y:S01]  /*5440*/  ISETP.GE.AND P0, PT, R7, UR4, PT ;  /* 0x0000000407007c0c */ /* 0x004fe2000bf06270 */
[----:B------:R-:W-:-:S04]  /*5450*/  IMAD.MOV R3, RZ, RZ, -R3 ;  /* 0x000000ffff037224 */ /* 0x000fc800078e0a03 */
[----:B------:R-:W-:-:S08]  /*5460*/  IMAD R2, R2, R3, R0 ;  /* 0x0000000302027224 */ /* 0x000fd000078e0200 */
[----:B------:R-:W-:Y:S05]  /*5470*/  @P0 BRA `(.L_x_92) ;  /* 0x000000c400dc0947 */ /* 0x000fea0003800000 */
[----:B------:R-:W1:Y:S02]  /*5480*/  LDC R4, c[0x0][0x384] ;  /* 0x0000e100ff047b82 */ /* 0x000e640000000800 */
[----:B-1----:R-:W-:-:S13]  /*5490*/  ISETP.NE.AND P0, PT, R4, RZ, PT ;  /* 0x000000ff0400720c */ /* 0x002fda0003f05270 */
[----:B------:R-:W-:Y:S05]  /*54a0*/  @P0 BRA `(.L_x_93) ;  /* 0x0000005800480947 */ /* 0x000fea0003800000 */
[----:B------:R-:W-:-:S09]  /*54b0*/  UISETP.NE.AND UP0, UPT, UR37, URZ, UPT ;  /* 0x000000ff2500728c */ /* 0x000fd2000bf05270 */
[----:B------:R-:W-:Y:S05]  /*54c0*/  BRA.U UP0, `(.L_x_94) ;  /* 0x0000000100047547 */ /* 0x000fea000b800000 */
[----:B------:R-:W-:Y:S05]  /*54d0*/  BPT.TRAP 0x1 ;  /* 0x000000040000795c */ /* 0x000fea0000300000 */
.L_x_94:
[----:B------:R-:W1:Y:S01]  /*54e0*/  S2R R16, SR_CgaCtaId ;  /* 0x0000000000107919 */ /* 0x000e620000008800 */
[----:B------:R-:W-:Y:S01]  /*54f0*/  MOV R5, 0x400 ;  /* 0x0000040000057802 */ /* 0x000fe20000000f00 */
[----:B------:R-:W-:Y:S01]  /*5500*/  BSSY B0, `(.L_x_95) ;  /* 0x0000005000007945 */ /* 0x000fe20003800000 */
[----:B------:R-:W-:Y:S02]  /*5510*/  SHF.L.U32 R3, R56, 0x1f, RZ ;  /* 0x0000001f38037819 */ /* 0x000fe400000006ff */
[----:B-1----:R-:W-:-:S04]  /*5520*/  LEA R16, R16, R5, 0x18 ;  /* 0x0000000510107211 */ /* 0x002fc800078ec0ff */
[----:B------:R-:W1:Y:S02]  /*5530*/  SYNCS.PHASECHK.TRANS64.TRYWAIT P0, [R16+URZ+0x380c0], R3 ;  /* 0x0380c003100075a7 */ /* 0x000e6400080011ff */
[----:B-1----:R-:W-:Y:S05]  /*5540*/  @!P0 BRA `(.L_x_96) ;  /* 0x000001d000648947 */ /* 0x002fea0003800000 */
.L_x_454:
[----:B------:R-:W-:Y:S05]  /*5550*/  BSYNC B0 ;  /* 0x0000000000007941 */ /* 0x000fea0003800000 */
.L_x_95:
[----:B------:R-:W-:Y:S01]  /*5560*/  ISETP.NE.AND P0, PT, R58, RZ, PT ;  /* 0x000000ff3a00720c */ /* 0x000fe20003f05270 */
[----:B------:R-:W-:-:S12]  /*5570*/  BSSY.RECONVERGENT B6, `(.L_x_97) ;  /* 0x0000233000067945 */ /* 0x000fd80003800200 */
[----:B------:R-:W-:Y:S05]  /*5580*/  @P0 BRA `(.L_x_98) ;  /* 0x0000002000c40947 */ /* 0x000fea0003800000 */
[----:B------:R-:W2:Y:S01]  /*5590*/  LDC.64 R10, c[0x4][0xa0] ;  /* 0x01002800ff0a7b82 */ /* 0x000ea20000000a00 */
[----:B------:R-:W-:Y:S01]  /*55a0*/  MOV R17, 0x0 ;  /* 0x0000000000117802 */ /* 0x000fe20000000f00 */
[----:B------:R-:W3:Y:S01]  /*55b0*/  LDCU.64 UR4, c[0x4][0xd0] ;  /* 0x01001a00ff0477ac */ /* 0x000ee20008000a00 */
[----:B------:R-:W-:Y:S02]  /*55c0*/  MOV R6, UR41 ;  /* 0x0000002900067c02 */ /* 0x000fe40008000f00 */
[----:B------:R-:W-:-:S03]  /*55d0*/  MOV R7, UR39 ;  /* 0x0000002700077c02 */ /* 0x000fc60008000f00 */
[----:B------:R4:W1:Y:S01]  /*55e0*/  LDC.64 R8, c[0x4][R17] ;  /* 0x0100000011087b82 */ /* 0x0008620000000a00 */
[----:B---3--:R-:W-:Y:S02]  /*55f0*/  IMAD.U32 R4, RZ, RZ, UR4 ;  /* 0x00000004ff047e24 */ /* 0x008fe4000f8e00ff */
[----:B------:R-:W-:Y:S01]  /*5600*/  IMAD.U32 R5, RZ, RZ, UR5 ;  /* 0x00000005ff057e24 */ /* 0x000fe2000f8e00ff */
[----:B--2---:R4:W-:Y:S04]  /*5610*/  STL.64 [R1], R10 ;  /* 0x0000000a01007387 */ /* 0x0049e80000100a00 */
[----:B------:R-:W-:-:S07]  /*5620*/  LEPC R20, `(.L_x_99) ;  /* 0x000000001014794e */ /* 0x000fce0000000000 */
[----:B-1--4-:R-:W-:Y:S05]  /*5630*/  CALL.ABS.NOINC R8 ;  /* 0x0000000008007343 */ /* 0x012fea0003c00000 */
.L_x_99:
[----:B------:R-:W-:Y:S01]  /*5640*/  IMAD.MOV.U32 R8, RZ, RZ, 0x3 ;  /* 0x00000003ff087424 */ /* 0x000fe200078e00ff */
[----:B------:R1:W2:Y:S01]  /*5650*/  LDC.64 R10, c[0x4][R17] ;  /* 0x01000000110a7b82 */ /* 0x0002a20000000a00 */
[----:B------:R-:W-:Y:S01]  /*5660*/  IMAD.MOV.U32 R9, RZ, RZ, 0x4 ;  /* 0x00000004ff097424 */ /* 0x000fe200078e00ff */
[----:B------:R-:W3:Y:S01]  /*5670*/  LDCU.64 UR4, c[0x4][0xe8] ;  /* 0x01001d00ff0477ac */ /* 0x000ee20008000a00 */
[----:B------:R-:W-:Y:S01]  /*5680*/  MOV R6, UR41 ;  /* 0x0000002900067c02 */ /* 0x000fe20008000f00 */
[----:B------:R1:W-:Y:S01]  /*5690*/  STL [R1+0x8], R8 ;  /* 0x0000080801007387 */ /* 0x0003e20000100800 */
[----:B------:R-:W-:-:S03]  /*56a0*/  MOV R7, UR39 ;  /* 0x0000002700077c02 */ /* 0x000fc60008000f00 */
[----:B------:R1:W-:Y:S01]  /*56b0*/  STL.64 [R1], R8 ;  /* 0x0000000801007387 */ /* 0x0003e20000100a00 */
[----:B---3--:R-:W-:Y:S01]  /*56c0*/  MOV R4, UR4 ;  /* 0x0000000400047c02 */ /* 0x008fe20008000f00 */
[----:B------:R-:W-:Y:S02]  /*56d0*/  IMAD.U32 R5, RZ, RZ, UR5 ;  /* 0x00000005ff057e24 */ /* 0x000fe4000f8e00ff */
[----:B------:R-:W-:-:S07]  /*56e0*/  LEPC R20, `(.L_x_100) ;  /* 0x000000001014794e */ /* 0x000fce0000000000 */
[----:B-12---:R-:W-:Y:S05]  /*56f0*/  CALL.ABS.NOINC R10 ;  /* 0x000000000a007343 */ /* 0x006fea0003c00000 */
.L_x_100:
[----:B------:R1:W2:Y:S01]  /*5700*/  LDC.64 R8, c[0x4][R17] ;  /* 0x0100000011087b82 */ /* 0x0002a20000000a00 */
[----:B------:R-:W3:Y:S01]  /*5710*/  LDCU.64 UR4, c[0x4][0xe0] ;  /* 0x01001c00ff0477ac */ /* 0x000ee20008000a00 */
[----:B------:R-:W-:Y:S01]  /*5720*/  CS2R R6, SRZ ;  /* 0x0000000000067805 */ /* 0x000fe2000001ff00 */
[----:B---3--:R-:W-:Y:S01]  /*5730*/  IMAD.U32 R4, RZ, RZ, UR4 ;  /* 0x00000004ff047e24 */ /* 0x008fe2000f8e00ff */
[----:B------:R-:W-:-:S04]  /*5740*/  MOV R5, UR5 ;  /* 0x0000000500057c02 */ /* 0x000fc80008000f00 */
[----:B------:R-:W-:-:S07]  /*5750*/  LEPC R20, `(.L_x_101) ;  /* 0x000000001014794e */ /* 0x000fce0000000000 */
[----:B-12---:R-:W-:Y:S05]  /*5760*/  CALL.ABS.NOINC R8 ;  /* 0x0000000008007343 */ /* 0x006fea0003c00000 */
.L_x_101:
[----:B------:R1:W2:Y:S01]  /*5770*/  LDC.64 R8, c[0x4][R17] ;  /* 0x0100000011087b82 */ /* 0x0002a20000000a00 */
[----:B------:R-:W3:Y:S01]  /*5780*/  LDCU.64 UR4, c[0x4][0xf0] ;  /* 0x01001e00ff0477ac */ /* 0x000ee20008000a00 */
[----:B------:R-:W-:Y:S01]  /*5790*/  CS2R R6, SRZ ;  /* 0x0000000000067805 */ /* 0x000fe2000001ff00 */
[----:B---3--:R-:W-:Y:S01]  /*57a0*/  IMAD.U32 R4, RZ, RZ, UR4 ;  /* 0x00000004ff047e24 */ /* 0x008fe2000f8e00ff */
[----:B------:R-:W-:-:S04]  /*57b0*/  MOV R5, UR5 ;  /* 0x0000000500057c02 */ /* 0x000fc80008000f00 */
[----:B------:R-:W-:-:S07]  /*57c0*/  LEPC R20, `(.L_x_102) ;  /* 0x000000001014794e */ /* 0x000fce0000000000 */
[----:B-12---:R-:W-:Y:S05]  /*57d0*/  CALL.ABS.NOINC R8 ;  /* 0x0000000008007343 */ /* 0x006fea0003c00000 */
.L_x_102:
[----:B------:R1:W2:Y:S01]  /*57e0*/  LDC.64 R8, c[0x4][R17] ;  /* 0x0100000011087b82 */ /* 0x0002a20000000a00 */
[----:B------:R-:W3:Y:S01]  /*57f0*/  LDCU.64 UR4, c[0x4][0xf8] ;  /* 0x01001f00ff0477ac */ /* 0x000ee20008000a00 */
[----:B------:R-:W-:Y:S01]  /*5800*/  CS2R R6, SRZ ;  /* 0x0000000000067805 */ /* 0x000fe2000001ff00 */
[----:B---3--:R-:W-:Y:S01]  /*5810*/  IMAD.U32 R4, RZ, RZ, UR4 ;  /* 0x00000004ff047e24 */ /* 0x008fe2000f8e00ff */
[----:B------:R-:W-:-:S04]  /*5820*/  MOV R5, UR5 ;  /* 0x0000000500057c02 */ /* 0x000fc80008000f00 */
[----:B------:R-:W-:-:S07]  /*5830*/  LEPC R20, `(.L_x_103) ;  /* 0x000000001014794e */ /* 0x000fce0000000000 */
[----:B-12---:R-:W-:Y:S05]  /*5840*/  CALL.ABS.NOINC R8 ;  /* 0x0000000008007343 */ /* 0x006fea0003c00000 */
.L_x_103:
[----:B------:R-:W-:Y:S01]  /*5850*/  HFMA2 R0, -RZ, RZ, 0, 9.5367431640625e-07 ;  /* 0x00000010ff007431 */ /* 0x000fe200000001ff */
[----:B------:R1:W2:Y:S01]  /*5860*/  LDC.64 R8, c[0x4][R17] ;  /* 0x0100000011087b82 */ /* 0x0002a20000000a00 */
[----:B------:R-:W3:Y:S01]  /*5870*/  LDCU.64 UR4, c[0x4][0xc8] ;  /* 0x01001900ff0477ac */ /* 0x000ee20008000a00 */
[----:B------:R-:W-:Y:S01]  /*5880*/  MOV R6, UR41 ;  /* 0x0000002900067c02 */ /* 0x000fe20008000f00 */
[----:B------:R-:W-:Y:S01]  /*5890*/  IMAD.U32 R7, RZ, RZ, UR39 ;  /* 0x00000027ff077e24 */ /* 0x000fe2000f8e00ff */
[----:B------:R1:W-:Y:S01]  /*58a0*/  STL [R1], R0 ;  /* 0x0000000001007387 */ /* 0x0003e20000100800 */
[----:B---3--:R-:W-:Y:S01]  /*58b0*/  MOV R4, UR4 ;  /* 0x0000000400047c02 */ /* 0x008fe20008000f00 */
[----:B------:R-:W-:-:S04]  /*58c0*/  IMAD.U32 R5, RZ, RZ, UR5 ;  /* 0x00000005ff057e24 */ /* 0x000fc8000f8e00ff */
[----:B------:R-:W-:-:S07]  /*58d0*/  LEPC R20, `(.L_x_104) ;  /* 0x000000001014794e */ /* 0x000fce0000000000 */
[----:B-12---:R-:W-:Y:S05]  /*58e0*/  CALL.ABS.NOINC R8 ;  /* 0x0000000008007343 */ /* 0x006fea0003c00000 */
.L_x_104:
[----:B------:R-:W1:Y:S01]  /*58f0*/  S2R R3, SR_SWINHI ;  /* 0x0000000000037919 */ /* 0x000e620000002f00 */
[----:B------:R2:W3:Y:S01]  /*5900*/  LDC.64 R8, c[0x4][R17] ;  /* 0x0100000011087b82 */ /* 0x0004e20000000a00 */
[----:B------:R-:W4:Y:S01]  /*5910*/  LDCU.64 UR4, c[0x4][0x100] ;  /* 0x01002000ff0477ac */ /* 0x000f220008000a00 */
[----:B------:R-:W-:Y:S01]  /*5920*/  MOV R6, UR41 ;  /* 0x0000002900067c02 */ /* 0x000fe20008000f00 */
[----:B------:R-:W-:Y:S01]  /*5930*/  IMAD.U32 R7, RZ, RZ, UR39 ;  /* 0x00000027ff077e24 */ /* 0x000fe2000f8e00ff */
[----:B------:R-:W-:Y:S02]  /*5940*/  MOV R4, R16 ;  /* 0x0000001000047202 */ /* 0x000fe40000000f00 */
[----:B-1----:R-:W-:Y:S02]  /*5950*/  MOV R5, R3 ;  /* 0x0000000300057202 */ /* 0x002fe40000000f00 */
[----:B------:R-:W-:Y:S02]  /*5960*/  IADD3 R10, P0, PT, R4, 0x28000, RZ ;  /* 0x00028000040a7810 */ /* 0x000fe40007f1e0ff */
[----:B----4-:R-:W-:-:S03]  /*5970*/  MOV R4, UR4 ;  /* 0x0000000400047c02 */ /* 0x010fc60008000f00 */
[----:B------:R-:W-:Y:S02]  /*5980*/  IMAD.X R11, RZ, RZ, R5, P0 ;  /* 0x000000ffff0b7224 */ /* 0x000fe400000e0605 */
[----:B------:R-:W-:-:S03]  /*5990*/  IMAD.U32 R5, RZ, RZ, UR5 ;  /* 0x00000005ff057e24 */ /* 0x000fc6000f8e00ff */
[----:B------:R2:W-:Y:S04]  /*59a0*/  STL.64 [R1], R10 ;  /* 0x0000000a01007387 */ /* 0x0005e80000100a00 */
[----:B------:R-:W-:-:S07]  /*59b0*/  LEPC R20, `(.L_x_105) ;  /* 0x000000001014794e */ /* 0x000fce0000000000 */
[----:B--23--:R-:W-:Y:S05]  /*59c0*/  CALL.ABS.NOINC R8 ;  /* 0x0000000008007343 */ /* 0x00cfea0003c00000 */
.L_x_105:
[----:B------:R-:W1:Y:S01]  /*59d0*/  LDC.64 R10, c[0x4][0xd8] ;  /* 0x01003600ff0a7b82 */ /* 0x000e620000000a00 */
[----:B------:R-:W2:Y:S01]  /*59e0*/  LDCU.64 UR4, c[0x4][0xd0] ;  /* 0x01001a00ff0477ac */ /* 0x000ea20008000a00 */
[----:B------:R-:W-:Y:S02]  /*59f0*/  MOV R6, UR41 ;  /* 0x0000002900067c02 */ /* 0x000fe40008000f00 */
[----:B------:R-:W-:-:S04]  /*5a00*/  MOV R7, UR39 ;  /* 0x0000002700077c02 */ /* 0x000fc80008000f00 */
[----:B------:R3:W4:Y:S01]  /*5a10*/  LDC.64 R8, c[0x4][R17] ;  /* 0x0100000011087b82 */ /* 0x0007220000000a00 */
[----:B--2---:R-:W-:Y:S02]  /*5a20*/  IMAD.U32 R4, RZ, RZ, UR4 ;  /* 0x00000004ff047e24 */ /* 0x004fe4000f8e00ff */
[----:B------:R-:W-:Y:S01]  /*5a30*/  IMAD.U32 R5, RZ, RZ, UR5 ;  /* 0x00000005ff057e24 */ /* 0x000fe2000f8e00ff */
[----:B-1----:R3:W-:Y:S04]  /*5a40*/  STL.64 [R1], R10 ;  /* 0x0000000a01007387 */ /* 0x0027e80000100a00 */
[----:B------:R-:W-:-:S07]  /*5a50*/  LEPC R20, `(.L_x_106) ;  /* 0x000000001014794e */ /* 0x000fce0000000000 */
[----:B---34-:R-:W-:Y:S05]  /*5a60*/  CALL.ABS.NOINC R8 ;  /* 0x0000000008007343 */ /* 0x018fea0003c00000 */
.L_x_106:
[----:B------:R-:W-:Y:S01]  /*5a70*/  HFMA2 R0, -RZ, RZ, 0, 2.384185791015625e-06 ;  /* 0x00000028ff007431 */ /* 0x000fe200000001ff */
        /* <DEDUP_REMOVED lines=9> */
.L_x_107:
        /* <DEDUP_REMOVED lines=10> */
.L_x_108:
[----:B------:R1:W2:Y:S01]  /*5bb0*/  LDC.64 R8, c[0x4][R17] ;  /* 0x0100000011087b82 */ /* 0x0002a20000000a00 */
[----:B------:R-:W3:Y:S01]  /*5bc0*/  LDCU.64 UR4, c[0x4][0xe0] ;  /* 0x01001c00ff0477ac */ /* 0x000ee20008000a00 */
[----:B------:R-:W-:Y:S01]  /*5bd0*/  CS2R R6, SRZ ;  /* 0x0000000000067805 */ /* 0x000fe2000001ff00 */
[----:B---3--:R-:W-:Y:S01]  /*5be0*/  IMAD.U32 R4, RZ, RZ, UR4 ;  /* 0x00000004ff047e24 */ /* 0x008fe2000f8e00ff */
[----:B------:R-:W-:-:S04]  /*5bf0*/  MOV R5, UR5 ;  /* 0x0000000500057c02 */ /* 0x000fc80008000f00 */
[----:B------:R-:W-:-:S07]  /*5c00*/  LEPC R20, `(.L_x_109) ;  /* 0x000000001014794e */ /* 0x000fce0000000000 */
[----:B-12---:R-:W-:Y:S05]  /*5c10*/  CALL.ABS.NOINC R8 ;  /* 0x0000000008007343 */ /* 0x006fea0003c00000 */
.L_x_109:
[----:B------:R-:W-:Y:S01]  /*5c20*/  HFMA2 R0, -RZ, RZ, 0, 4.76837158203125e-07 ;  /* 0x00000008ff007431 */ /* 0x000fe200000001ff */
        /* <DEDUP_REMOVED lines=9> */
.L_x_110:
[----:B------:R-:W-:Y:S01]  /*5cc0*/  HFMA2 R0, -RZ, RZ, 0, 2.6226043701171875e-06 ;  /* 0x0000002cff007431 */ /* 0x000fe200000001ff */
        /* <DEDUP_REMOVED lines=9> */
.L_x_111:
[----:B------:R1:W2:Y:S01]  /*5d60*/  LDC.64 R8, c[0x4][R17] ;  /* 0x0100000011087b82 */ /* 0x0002a20000000a00 */
[----:B------:R-:W3:Y:S01]  /*5d70*/  LDCU.64 UR4, c[0x4][0xe0] ;  /* 0x01001c00ff0477ac */ /* 0x000ee20008000a00 */
[----:B------:R-:W-:Y:S01]  /*5d80*/  CS2R R6, SRZ ;  /* 0x0000000000067805 */ /* 0x000fe2000001ff00 */
[----:B---3--:R-:W-:Y:S01]  /*5d90*/  IMAD.U32 R4, RZ, RZ, UR4 ;  /* 0x00000004ff047e24 */ /* 0x008fe2000f8e00ff */
[----:B------:R-:W-:-:S04]  /*5da0*/  MOV R5, UR5 ;  /* 0x0000000500057c02 */ /* 0x000fc80008000f00 */
[----:B------:R-:W-:-:S07]  /*5db0*/  LEPC R20, `(.L_x_112) ;  /* 0x000000001014794e */ /* 0x000fce0000000000 */
[----:B-12---:R-:W-:Y:S05]  /*5dc0*/  CALL.ABS.NOINC R8 ;  /* 0x0000000008007343 */ /* 0x006fea0003c00000 */
.L_x_112:
        /* <DEDUP_REMOVED lines=10> */
.L_x_113:
[----:B------:R-:W-:Y:S01]  /*5e70*/  HFMA2 R0, -RZ, RZ, 0, 2.443790435791015625e-06 ;  /* 0x00000029ff007431 */ /* 0x000fe200000001ff */
        /* <DEDUP_REMOVED lines=9> */
.L_x_114:
        /* <DEDUP_REMOVED lines=10> */
.L_x_115:
        /* <DEDUP_REMOVED lines=10> */
.L_x_116:
[----:B------:R1:W2:Y:S01]  /*6050*/  LDC.64 R8, c[0x4][R17] ;  /* 0x0100000011087b82 */ /* 0x0002a20000000a00 */
[----:B------:R-:W3:Y:S01]  /*6060*/  LDCU.64 UR4, c[0x4][0xe0] ;  /* 0x01001c00ff0477ac */ /* 0x000ee20008000a00 */
[----:B------:R-:W-:Y:S01]  /*6070*/  CS2R R6, SRZ ;  /* 0x0000000000067805 */ /* 0x000fe2000001ff00 */
[----:B---3--:R-:W-:Y:S01]  /*6080*/  IMAD.U32 R4, RZ, RZ, UR4 ;  /* 0x00000004ff047e24 */ /* 0x008fe2000f8e00ff */
[----:B------:R-:W-:-:S04]  /*6090*/  MOV R5, UR5 ;  /* 0x0000000500057c02 */ /* 0x000fc80008000f00 */
[----:B------:R-:W-:-:S07]  /*60a0*/  LEPC R20, `(.L_x_117) ;  /* 0x000000001014794e */ /* 0x000fce0000000000 */
[----:B-12---:R-:W-:Y:S05]  /*60b0*/  CALL.ABS.NOINC R8 ;  /* 0x0000000008007343 */ /* 0x006fea0003c00000 */
.L_x_117:
[----:B------:R-:W-:Y:S01]  /*60c0*/  HFMA2 R0, -RZ, RZ, 0, 3.814697265625e-06 ;  /* 0x00000040ff007431 */ /* 0x000fe200000001ff */
        /* <DEDUP_REMOVED lines=9> */
.L_x_118:
        /* <DEDUP_REMOVED lines=10> */
.L_x_119:
[----:B------:R1:W2:Y:S01]  /*6200*/  LDC.64 R8, c[0x4][R17] ;  /* 0x0100000011087b82 */ /* 0x0002a20000000a00 */
[----:B------:R-:W3:Y:S01]  /*6210*/  LDCU.64 UR4, c[0x4][0xe0] ;  /* 0x01001c00ff0477ac */ /* 0x000ee20008000a00 */
[----:B------:R-:W-:Y:S01]  /*6220*/  CS2R R6, SRZ ;  /* 0x0000000000067805 */ /* 0x000fe2000001ff00 */
[----:B---3--:R-:W-:Y:S01]  /*6230*/  IMAD.U32 R4, RZ, RZ, UR4 ;  /* 0x00000004ff047e24 */ /* 0x008fe2000f8e00ff */
[----:B------:R-:W-:-:S04]  /*6240*/  MOV R5, UR5 ;  /* 0x0000000500057c02 */ /* 0x000fc80008000f00 */
[----:B------:R-:W-:-:S07]  /*6250*/  LEPC R20, `(.L_x_120) ;  /* 0x000000001014794e */ /* 0x000fce0000000000 */
[----:B-12---:R-:W-:Y:S05]  /*6260*/  CALL.ABS.NOINC R8 ;  /* 0x0000000008007343 */ /* 0x006fea0003c00000 */
.L_x_120:
[----:B------:R-:W-:Y:S01]  /*6270*/  HFMA2 R0, -RZ, RZ, 0, 1.1920928955078125e-07 ;  /* 0x00000002ff007431 */ /* 0x000fe200000001ff */
        /* <DEDUP_REMOVED lines=9> */
.L_x_121:
        /* <DEDUP_REMOVED lines=10> */
.L_x_122:
        /* <DEDUP_REMOVED lines=10> */
.L_x_123:
        /* <DEDUP_REMOVED lines=10> */
.L_x_124:
[----:B------:R1:W2:Y:S01]  /*64f0*/  LDC.64 R8, c[0x4][R17] ;  /* 0x0100000011087b82 */ /* 0x0002a20000000a00 */
[----:B------:R-:W3:Y:S01]  /*6500*/  LDCU.64 UR4, c[0x4][0xe0] ;  /* 0x01001c00ff0477ac */ /* 0x000ee20008000a00 */
[----:B------:R-:W-:Y:S01]  /*6510*/  CS2R R6, SRZ ;  /* 0x0000000000067805 */ /* 0x000fe2000001ff00 */
[----:B---3--:R-:W-:Y:S01]  /*6520*/  IMAD.U32 R4, RZ, RZ, UR4 ;  /* 0x00000004ff047e24 */ /* 0x008fe2000f8e00ff */
[----:B------:R-:W-:-:S04]  /*6530*/  MOV R5, UR5 ;  /* 0x0000000500057c02 */ /* 0x000fc80008000f00 */
[----:B------:R-:W-:-:S07]  /*6540*/  LEPC R20, `(.L_x_125) ;  /* 0x000000001014794e */ /* 0x000fce0000000000 */
[----:B-12---:R-:W-:Y:S05]  /*6550*/  CALL.ABS.NOINC R8 ;  /* 0x0000000008007343 */ /* 0x006fea0003c00000 */
.L_x_125:
[----:B------:R-:W-:Y:S01]  /*6560*/  HFMA2 R0, -RZ, RZ, 0, 5.9604644775390625e-08 ;  /* 0x00000001ff007431 */ /* 0x000fe200000001ff */
        /* <DEDUP_REMOVED lines=9> */
.L_x_126:
        /* <DEDUP_REMOVED lines=10> */
.L_x_127:
[----:B------:R1:W2:Y:S01]  /*66a0*/  LDC.64 R8, c[0x4][R17] ;  /* 0x0100000011087b82 */ /* 0x0002a20000000a00 */
[----:B------:R-:W3:Y:S01]  /*66b0*/  LDCU.64 UR4, c[0x4][0xe0] ;  /* 0x01001c00ff0477ac */ /* 0x000ee20008000a00 */
[----:B------:R-:W-:Y:S01]  /*66c0*/  CS2R R6, SRZ ;  /* 0x0000000000067805 */ /* 0x000fe2000001ff00 */
[----:B---3--:R-:W-:Y:S01]  /*66d0*/  IMAD.U32 R4, RZ, RZ, UR4 ;  /* 0x00000004ff047e24 */ /* 0x008fe2000f8e00ff */
[----:B------:R-:W-:-:S04]  /*66e0*/  MOV R5, UR5 ;  /* 0x0000000500057c02 */ /* 0x000fc80008000f00 */
[----:B------:R-:W-:-:S07]  /*66f0*/  LEPC R20, `(.L_x_128) ;  /* 0x000000001014794e */ /* 0x000fce0000000000 */
[----:B-12---:R-:W-:Y:S05]  /*6700*/  CALL.ABS.NOINC R8 ;  /* 0x0000000008007343 */ /* 0x006fea0003c00000 */
.L_x_128:
        /* <DEDUP_REMOVED lines=10> */
.L_x_129:
        /* <DEDUP_REMOVED lines=10> */
.L_x_130:
        /* <DEDUP_REMOVED lines=10> */
.L_x_131:
        /* <DEDUP_REMOVED lines=10> */
.L_x_132:
        /* <DEDUP_REMOVED lines=10> */
.L_x_133:
        /* <DEDUP_REMOVED lines=10> */
.L_x_134:
[----:B------:R1:W2:Y:S01]  /*6ad0*/  LDC.64 R8, c[0x4][R17] ;  /* 0x0100000011087b82 */ /* 0x0002a20000000a00 */
[----:B------:R-:W3:Y:S01]  /*6ae0*/  LDCU.64 UR4, c[0x4][0xe0] ;  /* 0x01001c00ff0477ac */ /* 0x000ee20008000a00 */
[----:B------:R-:W-:Y:S01]  /*6af0*/  CS2R R6, SRZ ;  /* 0x0000000000067805 */ /* 0x000fe2000001ff00 */
[----:B---3--:R-:W-:Y:S01]  /*6b00*/  IMAD.U32 R4, RZ, RZ, UR4 ;  /* 0x00000004ff047e24 */ /* 0x008fe2000f8e00ff */
[----:B------:R-:W-:-:S04]  /*6b10*/  MOV R5, UR5 ;  /* 0x0000000500057c02 */ /* 0x000fc80008000f00 */
[----:B------:R-:W-:-:S07]  /*6b20*/  LEPC R20, `(.L_x_135) ;  /* 0x000000001014794e */ /* 0x000fce0000000000 */
[----:B-12---:R-:W-:Y:S05]  /*6b30*/  CALL.ABS.NOINC R8 ;  /* 0x0000000008007343 */ /* 0x006fea0003c00000 */
.L_x_135:
        /* <DEDUP_REMOVED lines=10> */
.L_x_136:
        /* <DEDUP_REMOVED lines=10> */
.L_x_137:
[----:B------:R1:W2:Y:S01]  /*6c80*/  LDC.64 R8, c[0x4][R17] ;  /* 0x0100000011087b82 */ /* 0x0002a20000000a00 */
[----:B------:R-:W3:Y:S01]  /*6c90*/  LDCU.64 UR4, c[0x4][0xe0] ;  /* 0x01001c00ff0477ac */ /* 0x000ee20008000a00 */
[----:B------:R-:W-:Y:S01]  /*6ca0*/  CS2R R6, SRZ ;  /* 0x0000000000067805 */ /* 0x000fe2000001ff00 */
[----:B---3--:R-:W-:Y:S01]  /*6cb0*/  IMAD.U32 R4, RZ, RZ, UR4 ;  /* 0x00000004ff047e24 */ /* 0x008fe2000f8e00ff */
[----:B------:R-:W-:-:S04]  /*6cc0*/  MOV R5, UR5 ;  /* 0x0000000500057c02 */ /* 0x000fc80008000f00 */
[----:B------:R-:W-:-:S07]  /*6cd0*/  LEPC R20, `(.L_x_138) ;  /* 0x000000001014794e */ /* 0x000fce0000000000 */
[----:B-12---:R-:W-:Y:S05]  /*6ce0*/  CALL.ABS.NOINC R8 ;  /* 0x0000000008007343 */ /* 0x006fea0003c00000 */
.L_x_138:
[----:B------:R-:W-:Y:S01]  /*6cf0*/  HFMA2 R0, -RZ, RZ, 0, 6.103515625e-05 ;  /* 0x00000400ff007431 */ /* 0x000fe200000001ff */
        /* <DEDUP_REMOVED lines=9> */
.L_x_139:
        /* <DEDUP_REMOVED lines=10> */
.L_x_140:
        /* <DEDUP_REMOVED lines=10> */
.L_x_141:
        /* <DEDUP_REMOVED lines=10> */
.L_x_142:
[----:B------:R1:W2:Y:S01]  /*6f70*/  LDC.64 R8, c[0x4][R17] ;  /* 0x0100000011087b82 */ /* 0x0002a20000000a00 */
[----:B------:R-:W3:Y:S01]  /*6f80*/  LDCU.64 UR4, c[0x4][0xe0] ;  /* 0x01001c00ff0477ac */ /* 0x000ee20008000a00 */
[----:B------:R-:W-:Y:S01]  /*6f90*/  CS2R R6, SRZ ;  /* 0x0000000000067805 */ /* 0x000fe2000001ff00 */
[----:B---3--:R-:W-:Y:S01]  /*6fa0*/  IMAD.U32 R4, RZ, RZ, UR4 ;  /* 0x00000004ff047e24 */ /* 0x008fe2000f8e00ff */
[----:B------:R-:W-:-:S04]  /*6fb0*/  MOV R5, UR5 ;  /* 0x0000000500057c02 */ /* 0x000fc80008000f00 */
[----:B------:R-:W-:-:S07]  /*6fc0*/  LEPC R20, `(.L_x_143) ;  /* 0x000000001014794e */ /* 0x000fce0000000000 */
[----:B-12---:R-:W-:Y:S05]  /*6fd0*/  CALL.ABS.NOINC R8 ;  /* 0x0000000008007343 */ /* 0x006fea0003c00000 */
.L_x_143:
        /* <DEDUP_REMOVED lines=10> */
.L_x_144:
        /* <DEDUP_REMOVED lines=10> */
.L_x_145:
[----:B------:R1:W2:Y:S01]  /*7120*/  LDC.64 R8, c[0x4][R17] ;  /* 0x0100000011087b82 */ /* 0x0002a20000000a00 */
[----:B------:R-:W3:Y:S01]  /*7130*/  LDCU.64 UR4, c[0x4][0xe0] ;  /* 0x01001c00ff0477ac */ /* 0x000ee20008000a00 */
[----:B------:R-:W-:Y:S01]  /*7140*/  CS2R R6, SRZ ;  /* 0x0000000000067805 */ /* 0x000fe2000001ff00 */
[----:B---3--:R-:W-:Y:S01]  /*7150*/  IMAD.U32 R4, RZ, RZ, UR4 ;  /* 0x00000004ff047e24 */ /* 0x008fe2000f8e00ff */
[----:B------:R-:W-:-:S04]  /*7160*/  MOV R5, UR5 ;  /* 0x0000000500057c02 */ /* 0x000fc80008000f00 */
[----:B------:R-:W-:-:S07]  /*7170*/  LEPC R20, `(.L_x_146) ;  /* 0x000000001014794e */ /* 0x000fce0000000000 */
[----:B-12---:R-:W-:Y:S05]  /*7180*/  CALL.ABS.NOINC R8 ;  /* 0x0000000008007343 */ /* 0x006fea0003c00000 */
.L_x_146:
[----:B------:R-:W-:Y:S01]  /*7190*/  HFMA2 R0, -RZ, RZ, 0, 3.0517578125e-05 ;  /* 0x00000200ff007431 */ /* 0x000fe200000001ff */
        /* <DEDUP_REMOVED lines=9> */
.L_x_147:
        /* <DEDUP_REMOVED lines=10> */
.L_x_148:
        /* <DEDUP_REMOVED lines=10> */
.L_x_149:
        /* <DEDUP_REMOVED lines=10> */
.L_x_150:
[----:B------:R1:W2:Y:S01]  /*7410*/  LDC.64 R8, c[0x4][R17] ;  /* 0x0100000011087b82 */ /* 0x0002a20000000a00 */
[----:B------:R-:W3:Y:S01]  /*7420*/  LDCU.64 UR4, c[0x4][0xe0] ;  /* 0x01001c00ff0477ac */ /* 0x000ee20008000a00 */
[----:B------:R-:W-:Y:S01]  /*7430*/  CS2R R6, SRZ ;  /* 0x0000000000067805 */ /* 0x000fe2000001ff00 */
[----:B---3--:R-:W-:Y:S01]  /*7440*/  IMAD.U32 R4, RZ, RZ, UR4 ;  /* 0x00000004ff047e24 */ /* 0x008fe2000f8e00ff */
[----:B------:R-:W-:-:S04]  /*7450*/  MOV R5, UR5 ;  /* 0x0000000500057c02 */ /* 0x000fc80008000f00 */
[----:B------:R-:W-:-:S07]  /*7460*/  LEPC R20, `(.L_x_151) ;  /* 0x000000001014794e */ /* 0x000fce0000000000 */
[----:B-12---:R-:W-:Y:S05]  /*7470*/  CALL.ABS.NOINC R8 ;  /* 0x0000000008007343 */ /* 0x006fea0003c00000 */
.L_x_151:
[----:B------:R1:W-:Y:S01]  /*7480*/  STL [R1], RZ ;  /* 0x000000ff01007387 */ /* 0x0003e20000100800 */
[----:B------:R1:W2:Y:S01]  /*7490*/  LDC.64 R8, c[0x4][R17] ;  /* 0x0100000011087b82 */ /* 0x0002a20000000a00 */
[----:B------:R-:W3:Y:S01]  /*74a0*/  LDCU.64 UR4, c[0x4][0xc8] ;  /* 0x01001900ff0477ac */ /* 0x000ee20008000a00 */
[----:B------:R-:W-:Y:S02]  /*74b0*/  MOV R6, UR41 ;  /* 0x0000002900067c02 */ /* 0x000fe40008000f00 */
[----:B------:R-:W-:Y:S01]  /*74c0*/  MOV R7, UR39 ;  /* 0x0000002700077c02 */ /* 0x000fe20008000f00 */
[----:B---3--:R-:W-:Y:S02]  /*74d0*/  IMAD.U32 R4, RZ, RZ, UR4 ;  /* 0x00000004ff047e24 */ /* 0x008fe4000f8e00ff */
[----:B------:R-:W-:Y:S02]  /*74e0*/  IMAD.U32 R5, RZ, RZ, UR5 ;  /* 0x00000005ff057e24 */ /* 0x000fe4000f8e00ff */
[----:B------:R-:W-:-:S07]  /*74f0*/  LEPC R20, `(.L_x_152) ;  /* 0x000000001014794e */ /* 0x000fce0000000000 */
[----:B-12---:R-:W-:Y:S05]  /*7500*/  CALL.ABS.NOINC R8 ;  /* 0x0000000008007343 */ /* 0x006fea0003c00000 */
.L_x_152:
        /* <DEDUP_REMOVED lines=10> */
.L_x_153:
[----:B------:R1:W2:Y:S01]  /*75b0*/  LDC.64 R8, c[0x4][R17] ;  /* 0x0100000011087b82 */ /* 0x0002a20000000a00 */
[----:B------:R-:W3:Y:S01]  /*75c0*/  LDCU.64 UR4, c[0x4][0xe0] ;  /* 0x01001c00ff0477ac */ /* 0x000ee20008000a00 */
[----:B------:R-:W-:Y:S01]  /*75d0*/  CS2R R6, SRZ ;  /* 0x0000000000067805 */ /* 0x000fe2000001ff00 */
[----:B---3--:R-:W-:Y:S01]  /*75e0*/  IMAD.U32 R4, RZ, RZ, UR4 ;  /* 0x00000004ff047e24 */ /* 0x008fe2000f8e00ff */
[----:B------:R-:W-:-:S04]  /*75f0*/  MOV R5, UR5 ;  /* 0x0000000500057c02 */ /* 0x000fc80008000f00 */
[----:B------:R-:W-:-:S07]  /*7600*/  LEPC R20, `(.L_x_154) ;  /* 0x000000001014794e */ /* 0x000fce0000000000 */
[----:B-12---:R-:W-:Y:S05]  /*7610*/  CALL.ABS.NOINC R8 ;  /* 0x0000000008007343 */ /* 0x006fea0003c00000 */
.L_x_154:
[----:B------:R-:W-:Y:S01]  /*7620*/  HFMA2 R0, -RZ, RZ, 0, 2 ;  /* 0x00004000ff007431 */ /* 0x000fe200000001ff */
        /* <DEDUP_REMOVED lines=9> */
.L_x_155:
        /* <DEDUP_REMOVED lines=10> */
.L_x_156:
        /* <DEDUP_REMOVED lines=10> */
.L_x_157:
        /* <DEDUP_REMOVED lines=10> */
.L_x_98:
[----:B------:R-:W-:Y:S05]  /*78a0*/  BSYNC.RECONVERGENT B6 ;  /* 0x0000000000067941 */ /* 0x000fea0003800200 */
.L_x_97:
[----:B------:R-:W2:Y:S01]  /*78b0*/  S2R R5, SR_TID.X ;  /* 0x0000000000057919 */ /* 0x000ea20000002100 */
[----:B------:R-:W-:Y:S01]  /*78c0*/  MOV R4, 0x400 ;  /* 0x0000040000047802 */ /* 0x000fe20000000f00 */
[----:B------:R-:W3:Y:S01]  /*78d0*/  LDCU.64 UR4, c[0x0][0x880] ;  /* 0x00011000ff0477ac */ /* 0x000ee20008000a00 */
[----:B-1----:R-:W1:Y:S01]  /*78e0*/  S2R R3, SR_CgaCtaId ;  /* 0x0000000000037919 */ /* 0x002e620000008800 */
[----:B------:R-:W4:Y:S01]  /*78f0*/  S2R R0, SR_SWINHI ;  /* 0x0000000000007919 */ /* 0x000f220000002f00 */
[----:B---3--:R-:W-:-:S04]  /*7900*/  ISETP.NE.U32.AND P5, PT, RZ, UR4, PT ;  /* 0x00000004ff007c0c */ /* 0x008fc8000bfa5070 */
[----:B------:R-:W-:Y:S01]  /*7910*/  ISETP.NE.AND.EX P5, PT, RZ, UR5, PT, P5 ;  /* 0x00000005ff007c0c */ /* 0x000fe2000bfa5350 */
[----:B--2---:R-:W-:Y:S01]  /*7920*/  IMAD.SHL.U32 R5, R5, 0x2, RZ ;  /* 0x0000000205057824 */ /* 0x004fe200078e00ff */
[----:B-1----:R-:W-:-:S04]  /*7930*/  LEA R3, R3, R4, 0x18 ;  /* 0x0000000403037211 */ /* 0x002fc800078ec0ff */
[----:B------:R-:W-:Y:S02]  /*7940*/  LOP3.LUT R5, R5, 0xfe, RZ, 0xc0, !PT ;  /* 0x000000fe05057812 */ /* 0x000fe400078ec0ff */
[----:B------:R-:W-:Y:S02]  /*7950*/  MOV R42, R3 ;  /* 0x00000003002a7202 */ /* 0x000fe40000000f00 */
[----:B----4-:R-:W-:-:S03]  /*7960*/  MOV R43, R0 ;  /* 0x00000000002b7202 */ /* 0x010fc60000000f00 */
[----:B------:R-:W-:-:S03]  /*7970*/  IMAD.WIDE.U32 R42, R5, 0x2, R42 ;  /* 0x00000002052a7825 */ /* 0x000fc600078e002a */
[C---:B------:R-:W-:Y:S02]  /*7980*/  IADD3 R3, P1, PT, R42.reuse, 0x28000, RZ ;  /* 0x000280002a037810 */ /* 0x040fe40007f3e0ff */
[----:B------:R-:W-:-:S03]  /*7990*/  IADD3 R5, P0, PT, R42, 0x28200, RZ ;  /* 0x000282002a057810 */ /* 0x000fc60007f1e0ff */
[--C-:B------:R-:W-:Y:S02]  /*79a0*/  IMAD.X R79, RZ, RZ, R43.reuse, P1 ;  /* 0x000000ffff4f7224 */ /* 0x100fe400008e062b */
[----:B------:R-:W-:Y:S01]  /*79b0*/  IMAD.X R69, RZ, RZ, R43, P0 ;  /* 0x000000ffff457224 */ /* 0x000fe200000e062b */
[C---:B------:R-:W-:Y:S02]  /*79c0*/  IADD3 R9, P0, PT, R42.reuse, 0x28800, RZ ;  /* 0x000288002a097810 */ /* 0x040fe40007f1e0ff */
[----:B------:R-:W-:Y:S02]  /*79d0*/  SHF.R.U64 R4, R3, 0x3, R79 ;  /* 0x0000000303047819 */ /* 0x000fe4000000124f */
[----:B------:R-:W-:Y:S01]  /*79e0*/  SHF.R.U64 R0, R5, 0x3, R69 ;  /* 0x0000000305007819 */ /* 0x000fe20000001245 */
[----:B------:R-:W-:Y:S01]  /*79f0*/  IMAD.X R67, RZ, RZ, R43, P0 ;  /* 0x000000ffff437224 */ /* 0x000fe200000e062b */
[----:B------:R-:W-:Y:S02]  /*7a00*/  LOP3.LUT R78, R3, 0x70, R4, 0x78, !PT ;  /* 0x00000070034e7812 */ /* 0x000fe400078e7804 */
[----:B------:R-:W-:-:S02]  /*7a10*/  IADD3 R3, P2, PT, R42, 0x29200, RZ ;  /* 0x000292002a037810 */ /* 0x000fc40007f5e0ff */
[----:B------:R-:W-:Y:S01]  /*7a20*/  LOP3.LUT R68, R5, 0x70, R0, 0x78, !PT ;  /* 0x0000007005447812 */ /* 0x000fe200078e7800 */
[----:B------:R-:W-:Y:S01]  /*7a30*/  ST.E desc[UR44][R78.64], RZ ;  /* 0x000000ff4e007985 */ /* 0x000fe2000c10192c */
[C---:B------:R-:W-:Y:S01]  /*7a40*/  IADD3 R7, P0, PT, R42.reuse, 0x28a00, RZ ;  /* 0x00028a002a077810 */ /* 0x040fe20007f1e0ff */
[----:B------:R-:W-:Y:S01]  /*7a50*/  IMAD.X R55, RZ, RZ, R43, P2 ;  /* 0x000000ffff377224 */ /* 0x000fe200010e062b */
[C---:B------:R-:W-:Y:S01]  /*7a60*/  SHF.R.U64 R0, R9.reuse, 0x3, R67 ;  /* 0x0000000309007819 */ /* 0x040fe20000001243 */
[----:B------:R1:W-:Y:S01]  /*7a70*/  ST.E desc[UR44][R68.64], RZ ;  /* 0x000000ff44007985 */ /* 0x0003e2000c10192c */
[C---:B------:R-:W-:Y:S01]  /*7a80*/  IADD3 R5, P1, PT, R42.reuse, 0x29000, RZ ;  /* 0x000290002a057810 */ /* 0x040fe20007f3e0ff */
[----:B------:R-:W-:Y:S01]  /*7a90*/  IMAD.X R65, RZ, RZ, R43, P0 ;  /* 0x000000ffff417224 */ /* 0x000fe200000e062b */
[----:B------:R-:W-:Y:S02]  /*7aa0*/  LOP3.LUT R66, R9, 0x70, R0, 0x78, !PT ;  /* 0x0000007009427812 */ /* 0x000fe400078e7800 */
[----:B------:R-:W-:Y:S01]  /*7ab0*/  SHF.R.U64 R0, R3, 0x3, R55 ;  /* 0x0000000303007819 */ /* 0x000fe20000001237 */
[----:B------:R-:W-:Y:S01]  /*7ac0*/  IMAD.X R61, RZ, RZ, R43, P1 ;  /* 0x000000ffff3d7224 */ /* 0x000fe200008e062b */
[----:B------:R-:W-:Y:S01]  /*7ad0*/  IADD3 R9, P0, PT, R42, 0x29800, RZ ;  /* 0x000298002a097810 */ /* 0x000fe20007f1e0ff */
[----:B------:R-:W-:Y:S01]  /*7ae0*/  ST.E desc[UR44][R66.64], RZ ;  /* 0x000000ff42007985 */ /* 0x000fe2000c10192c */
[----:B------:R-:W-:-:S02]  /*7af0*/  SHF.R.U64 R6, R7, 0x3, R65 ;  /* 0x0000000307067819 */ /* 0x000fc40000001241 */
[----:B------:R-:W-:Y:S01]  /*7b00*/  LOP3.LUT R54, R3, 0x70, R0, 0x78, !PT ;  /* 0x0000007003367812 */ /* 0x000fe200078e7800 */
[----:B------:R-:W-:Y:S01]  /*7b10*/  IMAD.X R53, RZ, RZ, R43, P0 ;  /* 0x000000ffff357224 */ /* 0x000fe200000e062b */
[C---:B------:R-:W-:Y:S02]  /*7b20*/  IADD3 R3, P2, PT, R42.reuse, 0x2a200, RZ ;  /* 0x0002a2002a037810 */ /* 0x040fe40007f5e0ff */
        /* <DEDUP_REMOVED lines=9> */
[----:B------:R-:W-:Y:S01]  /*7bc0*/  LOP3.LUT R52, R9, 0x70, R0, 0x78, !PT ;  /* 0x0000007009347812 */ /* 0x000fe200078e7800 */
[----:B------:R2:W-:Y:S01]  /*7bd0*/  ST.E desc[UR44][R60.64], RZ ;  /* 0x000000ff3c007985 */ /* 0x0005e2000c10192c */
[----:B------:R-:W-:Y:S01]  /*7be0*/  SHF.R.U64 R0, R3, 0x3, R47 ;  /* 0x0000000303007819 */ /* 0x000fe2000000122f */
[----:B------:R-:W-:Y:S01]  /*7bf0*/  IMAD.X R49, RZ, RZ, R43, P1 ;  /* 0x000000ffff317224 */ /* 0x000fe200008e062b */
[----:B------:R-:W-:Y:S01]  /*7c00*/  IADD3 R9, P0, PT, R42, 0x2a800, RZ ;  /* 0x0002a8002a097810 */ /* 0x000fe20007f1e0ff */
[----:B------:R-:W-:Y:S01]  /*7c10*/  ST.E desc[UR44][R54.64], RZ ;  /* 0x000000ff36007985 */ /* 0x000fe2000c10192c */
[----:B------:R-:W-:-:S02]  /*7c20*/  SHF.R.U64 R6, R7, 0x3, R51 ;  /* 0x0000000307067819 */ /* 0x000fc40000001233 */
[----:B------:R-:W-:Y:S01]  /*7c30*/  LOP3.LUT R46, R3, 0x70, R0, 0x78, !PT ;  /* 0x00000070032e7812 */ /* 0x000fe200078e7800 */
[----:B------:R-:W-:Y:S01]  /*7c40*/  IMAD.X R45, RZ, RZ, R43, P0 ;  /* 0x000000ffff2d7224 */ /* 0x000fe200000e062b */
[C---:B------:R-:W-:Y:S01]  /*7c50*/  IADD3 R3, P2, PT, R42.reuse, 0x2b200, RZ ;  /* 0x0002b2002a037810 */ /* 0x040fe20007f5e0ff */
[----:B------:R-:W-:Y:S01]  /*7c60*/  ST.E desc[UR44][R52.64], RZ ;  /* 0x000000ff34007985 */ /* 0x000fe2000c10192c */
[----:B------:R-:W-:Y:S02]  /*7c70*/  LOP3.LUT R50, R7, 0x70, R6, 0x78, !PT ;  /* 0x0000007007327812 */ /* 0x000fe400078e7806 */
[----:B------:R-:W-:Y:S01]  /*7c80*/  SHF.R.U64 R4, R5, 0x3, R49 ;  /* 0x0000000305047819 */ /* 0x000fe20000001231 */
[----:B------:R-:W-:Y:S01]  /*7c90*/  IMAD.X R37, RZ, RZ, R43, P2 ;  /* 0x000000ffff257224 */ /* 0x000fe200010e062b */
[----:B------:R-:W-:Y:S01]  /*7ca0*/  IADD3 R7, P0, PT, R42, 0x2aa00, RZ ;  /* 0x0002aa002a077810 */ /* 0x000fe20007f1e0ff */
[----:B------:R3:W-:Y:S01]  /*7cb0*/  ST.E desc[UR44][R50.64], RZ ;  /* 0x000000ff32007985 */ /* 0x0007e2000c10192c */
[----:B------:R-:W-:-:S02]  /*7cc0*/  SHF.R.U64 R0, R9, 0x3, R45 ;  /* 0x0000000309007819 */ /* 0x000fc4000000122d */
[----:B------:R-:W-:Y:S01]  /*7cd0*/  LOP3.LUT R48, R5, 0x70, R4, 0x78, !PT ;  /* 0x0000007005307812 */ /* 0x000fe200078e7804 */
[----:B------:R-:W-:Y:S01]  /*7ce0*/  IMAD.X R41, RZ, RZ, R43, P0 ;  /* 0x000000ffff297224 */ /* 0x000fe200000e062b */
[C---:B------:R-:W-:Y:S02]  /*7cf0*/  IADD3 R5, P1, PT, R42.reuse, 0x2b000, RZ ;  /* 0x0002b0002a057810 */ /* 0x040fe40007f3e0ff */
[----:B------:R-:W-:Y:S01]  /*7d00*/  LOP3.LUT R44, R9, 0x70, R0, 0x78, !PT ;  /* 0x00000070092c7812 */ /* 0x000fe200078e7800 */
[----:B------:R-:W-:Y:S01]  /*7d10*/  ST.E desc[UR44][R48.64], RZ ;  /* 0x000000ff30007985 */ /* 0x000fe2000c10192c */
        /* <DEDUP_REMOVED lines=8> */
[----:B------:R4:W-:Y:S01]  /*7da0*/  ST.E desc[UR44][R44.64], RZ ;  /* 0x000000ff2c007985 */ /* 0x0009e2000c10192c */
        /* <DEDUP_REMOVED lines=14> */
[----:B------:R5:W-:Y:S01]  /*7e90*/  ST.E desc[UR44][R36.64], RZ ;  /* 0x000000ff24007985 */ /* 0x000be2000c10192c */
        /* <DEDUP_REMOVED lines=53> */
[----:B------:R-:W-:Y:S02]  /*81f0*/  IADD3 R5, P1, PT, R42, 0x2f000, RZ ;  /* 0x0002f0002a057810 */ /* 0x000fe40007f3e0ff */
[----:B------:R-:W-:Y:S01]  /*8200*/  LOP3.LUT R76, R0, 0x70, R9, 0x78, !PT ;  /* 0x00000070004c7812 */ /* 0x000fe200078e7809 */
[----:B------:R-:W-:Y:S01]  /*8210*/  ST.E desc[UR44][R12.64], RZ ;  /* 0x000000ff0c007985 */ /* 0x000fe2000c10192c */
[C---:B------:R-:W-:Y:S01]  /*8220*/  SHF.R.U64 R4, R3.reuse, 0x3, R71 ;  /* 0x0000000303047819 */ /* 0x040fe20000001247 */
[----:B------:R-:W-:Y:S01]  /*8230*/  IMAD.X R73, RZ, RZ, R43, P1 ;  /* 0x000000ffff497224 */ /* 0x000fe200008e062b */
[----:B------:R-:W-:Y:S01]  /*8240*/  IADD3 R0, P0, PT, R42, 0x2f800, RZ ;  /* 0x0002f8002a007810 */ /* 0x000fe20007f1e0ff */
[----:B------:R5:W-:Y:S01]  /*8250*/  ST.E desc[UR44][R10.64], RZ ;  /* 0x000000ff0a007985 */ /* 0x000be2000c10192c */
[----:B------:R-:W-:-:S02]  /*8260*/  LOP3.LUT R70, R3, 0x70, R4, 0x78, !PT ;  /* 0x0000007003467812 */ /* 0x000fc400078e7804 */
[----:B------:R-:W-:Y:S01]  /*8270*/  SHF.R.U64 R8, R7, 0x3, R75 ;  /* 0x0000000307087819 */ /* 0x000fe2000000124b */
[----:B------:R-:W-:Y:S01]  /*8280*/  IMAD.X R85, RZ, RZ, R43, P0 ;  /* 0x000000ffff557224 */ /* 0x000fe200000e062b */
[C---:B------:R-:W-:Y:S01]  /*8290*/  IADD3 R3, P2, PT, R42.reuse, 0x28600, RZ ;  /* 0x000286002a037810 */ /* 0x040fe20007f5e0ff */
[----:B------:R1:W-:Y:S01]  /*82a0*/  ST.E desc[UR44][R76.64], RZ ;  /* 0x000000ff4c007985 */ /* 0x0003e2000c10192c */
[----:B------:R-:W-:Y:S02]  /*82b0*/  SHF.R.U64 R6, R5, 0x3, R73 ;  /* 0x0000000305067819 */ /* 0x000fe40000001249 */
[----:B------:R-:W-:Y:S01]  /*82c0*/  LOP3.LUT R74, R7, 0x70, R8, 0x78, !PT ;  /* 0x00000070074a7812 */ /* 0x000fe200078e7808 */
[----:B------:R-:W-:Y:S01]  /*82d0*/  IMAD.X R9, RZ, RZ, R43, P2 ;  /* 0x000000ffff097224 */ /* 0x000fe200010e062b */
[----:B------:R-:W-:Y:S02]  /*82e0*/  IADD3 R4, P1, PT, R42, 0x28400, RZ ;  /* 0x000284002a047810 */ /* 0x000fe40007f3e0ff */
[----:B------:R-:W-:Y:S01]  /*82f0*/  SHF.R.U64 R7, R0, 0x3, R85 ;  /* 0x0000000300077819 */ /* 0x000fe20000001255 */
[----:B------:R1:W-:Y:S01]  /*8300*/  ST.E desc[UR44][R74.64], RZ ;  /* 0x000000ff4a007985 */ /* 0x0003e2000c10192c */
[----:B------:R-:W-:Y:S01]  /*8310*/  LOP3.LUT R72, R5, 0x70, R6, 0x78, !PT ;  /* 0x0000007005487812 */ /* 0x000fe200078e7806 */
[----:B------:R-:W-:Y:S01]  /*8320*/  IMAD.X R81, RZ, RZ, R43, P1 ;  /* 0x000000ffff517224 */ /* 0x000fe200008e062b */
[----:B------:R-:W-:-:S02]  /*8330*/  IADD3 R5, P0, PT, R42, 0x2fa00, RZ ;  /* 0x0002fa002a057810 */ /* 0x000fc40007f1e0ff */
[----:B------:R-:W-:Y:S01]  /*8340*/  LOP3.LUT R84, R0, 0x70, R7, 0x78, !PT ;  /* 0x0000007000547812 */ /* 0x000fe200078e7807 */
[----:B------:R1:W-:Y:S01]  /*8350*/  ST.E desc[UR44][R72.64], RZ ;  /* 0x000000ff48007985 */ /* 0x0003e2000c10192c */
[C---:B------:R-:W-:Y:S01]  /*8360*/  SHF.R.U64 R0, R3.reuse, 0x3, R9 ;  /* 0x0000000303007819 */ /* 0x040fe20000001209 */
[----:B------:R-:W-:Y:S01]  /*8370*/  IMAD.X R83, RZ, RZ, R43, P0 ;  /* 0x000000ffff537224 */ /* 0x000fe200000e062b */
[----:B------:R-:W-:Y:S01]  /*8380*/  SHF.R.U64 R7, R4, 0x3, R81 ;  /* 0x0000000304077819 */ /* 0x000fe20000001251 */
[----:B------:R1:W-:Y:S01]  /*8390*/  ST.E desc[UR44][R70.64], RZ ;  /* 0x000000ff46007985 */ /* 0x0003e2000c10192c */
[----:B------:R-:W-:Y:S02]  /*83a0*/  LOP3.LUT R8, R3, 0x70, R0, 0x78, !PT ;  /* 0x0000007003087812 */ /* 0x000fe400078e7800 */
[----:B------:R-:W-:Y:S01]  /*83b0*/  IADD3 R3, P0, PT, R42, 0x28c00, RZ ;  /* 0x00028c002a037810 */ /* 0x000fe20007f1e0ff */
[----:B------:R1:W-:Y:S01]  /*83c0*/  ST.E desc[UR44][R84.64], RZ ;  /* 0x000000ff54007985 */ /* 0x0003e2000c10192c */
[----:B------:R-:W-:-:S02]  /*83d0*/  LOP3.LUT R80, R4, 0x70, R7, 0x78, !PT ;  /* 0x0000007004507812 */ /* 0x000fc400078e7807 */
[C---:B------:R-:W-:Y:S01]  /*83e0*/  SHF.R.U64 R6, R5.reuse, 0x3, R83 ;  /* 0x0000000305067819 */ /* 0x040fe20000001253 */
[----:B------:R-:W-:Y:S01]  /*83f0*/  IMAD.X R7, RZ, RZ, R43, P0 ;  /* 0x000000ffff077224 */ /* 0x000fe200000e062b */
[C---:B------:R-:W-:Y:S02]  /*8400*/  IADD3 R0, P0, PT, R42.reuse, 0x29400, RZ ;  /* 0x000294002a007810 */ /* 0x040fe40007f1e0ff */
[----:B------:R-:W-:Y:S02]  /*8410*/  LOP3.LUT R82, R5, 0x70, R6, 0x78, !PT ;  /* 0x0000007005527812 */ /* 0x000fe400078e7806 */
[C---:B------:R-:W-:Y:S01]  /*8420*/  SHF.R.U64 R6, R3.reuse, 0x3, R7 ;  /* 0x0000000303067819 */ /* 0x040fe20000001207 */
[----:B------:R-:W-:Y:S01]  /*8430*/  IMAD.X R87, RZ, RZ, R43, P0 ;  /* 0x000000ffff577224 */ /* 0x000fe200000e062b */
[----:B------:R-:W-:Y:S01]  /*8440*/  IADD3 R4, P1, PT, R42, 0x28e00, RZ ;  /* 0x00028e002a047810 */ /* 0x000fe20007f3e0ff */
[----:B------:R2:W-:Y:S01]  /*8450*/  ST.E desc[UR44][R82.64], RZ ;  /* 0x000000ff52007985 */ /* 0x0005e2000c10192c */
[----:B------:R-:W-:-:S02]  /*8460*/  LOP3.LUT R6, R3, 0x70, R6, 0x78, !PT ;  /* 0x0000007003067812 */ /* 0x000fc400078e7806 */
[C---:B------:R-:W-:Y:S01]  /*8470*/  SHF.R.U64 R3, R0.reuse, 0x3, R87 ;  /* 0x0000000300037819 */ /* 0x040fe20000001257 */
[----:B------:R-:W-:Y:S01]  /*8480*/  IMAD.X R89, RZ, RZ, R43, P1 ;  /* 0x000000ffff597224 */ /* 0x000fe200008e062b */
[----:B------:R2:W-:Y:S02]  /*8490*/  ST.E desc[UR44][R80.64], RZ ;  /* 0x000000ff50007985 */ /* 0x0005e4000c10192c */
[----:B------:R-:W-:Y:S02]  /*84a0*/  LOP3.LUT R86, R0, 0x70, R3, 0x78, !PT ;  /* 0x0000007000567812 */ /* 0x000fe400078e7803 */
[----:B------:R-:W-:Y:S01]  /*84b0*/  IADD3 R0, P0, PT, R42, 0x29600, RZ ;  /* 0x000296002a007810 */ /* 0x000fe20007f1e0ff */
[----:B------:R2:W-:Y:S01]  /*84c0*/  ST.E desc[UR44][R8.64], RZ ;  /* 0x000000ff08007985 */ /* 0x0005e2000c10192c */
[----:B------:R-:W-:-:S03]  /*84d0*/  SHF.R.U64 R5, R4, 0x3, R89 ;  /* 0x0000000304057819 */ /* 0x000fc60000001259 */
[----:B-1----:R-:W-:Y:S01]  /*84e0*/  IMAD.X R69, RZ, RZ, R43, P0 ;  /* 0x000000ffff457224 */ /* 0x002fe200000e062b */
[----:B------:R-:W-:Y:S01]  /*84f0*/  IADD3 R3, P0, PT, R42, 0x29e00, RZ ;  /* 0x00029e002a037810 */ /* 0x000fe20007f1e0ff */
[----:B------:R1:W-:Y:S01]  /*8500*/  ST.E desc[UR44][R6.64], RZ ;  /* 0x000000ff06007985 */ /* 0x0003e2000c10192c */
[----:B------:R-:W-:Y:S02]  /*8510*/  LOP3.LUT R88, R4, 0x70, R5, 0x78, !PT ;  /* 0x0000007004587812 */ /* 0x000fe400078e7805 */
[----:B------:R-:W-:Y:S01]  /*8520*/  SHF.R.U64 R5, R0, 0x3, R69 ;  /* 0x0000000300057819 */ /* 0x000fe20000001245 */
[----:B------:R-:W-:Y:S01]  /*8530*/  IMAD.X R79, RZ, RZ, R43, P0 ;  /* 0x000000ffff4f7224 */ /* 0x000fe200000e062b */
[----:B------:R-:W-:Y:S01]  /*8540*/  IADD3 R4, P1, PT, R42, 0x29c00, RZ ;  /* 0x00029c002a047810 */ /* 0x000fe20007f3e0ff */
[----:B------:R1:W-:Y:S01]  /*8550*/  ST.E desc[UR44][R88.64], RZ ;  /* 0x000000ff58007985 */ /* 0x0003e2000c10192c */
[----:B------:R-:W-:Y:S02]  /*8560*/  LOP3.LUT R68, R0, 0x70, R5, 0x78, !PT ;  /* 0x0000007000447812 */ /* 0x000fe400078e7805 */
[C---:B------:R-:W-:Y:S01]  /*8570*/  SHF.R.U64 R0, R3.reuse, 0x3, R79 ;  /* 0x0000000303007819 */ /* 0x040fe2000000124f */
[----:B------:R-:W-:Y:S01]  /*8580*/  IMAD.X R91, RZ, RZ, R43, P1 ;  /* 0x000000ffff5b7224 */ /* 0x000fe200008e062b */
[----:B------:R1:W-:Y:S02]  /*8590*/  ST.E desc[UR44][R86.64], RZ ;  /* 0x000000ff56007985 */ /* 0x0003e4000c10192c */
[----:B------:R-:W-:-:S02]  /*85a0*/  LOP3.LUT R78, R3, 0x70, R0, 0x78, !PT ;  /* 0x00000070034e7812 */ /* 0x000fc400078e7800 */
[----:B------:R-:W-:Y:S01]  /*85b0*/  IADD3 R0, P0, PT, R42, 0x2a400, RZ ;  /* 0x0002a4002a007810 */ /* 0x000fe20007f1e0ff */
[----:B------:R1:W-:Y:S01]  /*85c0*/  ST.E desc[UR44][R68.64], RZ ;  /* 0x000000ff44007985 */ /* 0x0003e2000c10192c */
[----:B------:R-:W-:-:S03]  /*85d0*/  SHF.R.U64 R5, R4, 0x3, R91 ;  /* 0x0000000304057819 */ /* 0x000fc6000000125b */
[----:B--2---:R-:W-:Y:S01]  /*85e0*/  IMAD.X R61, RZ, RZ, R43, P0 ;  /* 0x000000ffff3d7224 */ /* 0x004fe200000e062b */
[----:B------:R-:W-:Y:S02]  /*85f0*/  IADD3 R3, P0, PT, R42, 0x2ac00, RZ ;  /* 0x0002ac002a037810 */ /* 0x000fe40007f1e0ff */
        /* <DEDUP_REMOVED lines=13> */
[----:B---3--:R-:W-:Y:S01]  /*86d0*/  IMAD.X R51, RZ, RZ, R43, P0 ;  /* 0x000000ffff337224 */ /* 0x008fe200000e062b */
        /* <DEDUP_REMOVED lines=14> */
[----:B----4-:R-:W-:Y:S01]  /*87c0*/  IMAD.X R45, RZ, RZ, R43, P0 ;  /* 0x000000ffff2d7224 */ /* 0x010fe200000e062b */
        /* <DEDUP_REMOVED lines=14> */
[----:B-----5:R-:W-:Y:S01]  /*88b0*/  IMAD.X R37, RZ, RZ, R43, P0 ;  /* 0x000000ffff257224 */ /* 0x020fe200000e062b */
        /* <DEDUP_REMOVED lines=14> */
[----:B------:R-:W-:Y:S01]  /*89a0*/  IMAD.X R31, RZ, RZ, R43, P0 ;  /* 0x000000ffff1f7224 */ /* 0x000fe200000e062b */
        /* <DEDUP_REMOVED lines=43> */
[----:B------:R-:W-:Y:S02]  /*8c60*/  SHF.R.U64 R5, R4, 0x3, R21 ;  /* 0x0000000304057819 */ /* 0x000fe40000001215 */
[----:B------:R-:W-:Y:S01]  /*8c70*/  IADD3 R3, P0, PT, R42, 0x2fc00, RZ ;  /* 0x0002fc002a037810 */ /* 0x000fe20007f1e0ff */
[----:B------:R-:W-:Y:S01]  /*8c80*/  IMAD.X R11, RZ, RZ, R43, P1 ;  /* 0x000000ffff0b7224 */ /* 0x000fe200008e062b */
[----:B------:R-:W-:Y:S02]  /*8c90*/  LOP3.LUT R20, R4, 0x70, R5, 0x78, !PT ;  /* 0x0000007004147812 */ /* 0x000fe400078e7805 */
[----:B------:R-:W-:Y:S01]  /*8ca0*/  IADD3 R4, P1, PT, R42, 0x2fe00, RZ ;  /* 0x0002fe002a047810 */ /* 0x000fe20007f3e0ff */
[----:B------:R-:W-:Y:S01]  /*8cb0*/  IMAD.X R15, RZ, RZ, R43, P0 ;  /* 0x000000ffff0f7224 */ /* 0x000fe200000e062b */
[C---:B------:R-:W-:Y:S01]  /*8cc0*/  SHF.R.U64 R5, R0.reuse, 0x3, R11 ;  /* 0x0000000300057819 */ /* 0x040fe2000000120b */
[----:B------:R1:W-:Y:S02]  /*8cd0*/  ST.E desc[UR44][R20.64], RZ ;  /* 0x000000ff14007985 */ /* 0x0003e4000c10192c */
[----:B------:R-:W-:Y:S01]  /*8ce0*/  IMAD.X R13, RZ, RZ, R43, P1 ;  /* 0x000000ffff0d7224 */ /* 0x000fe200008e062b */
[----:B------:R-:W-:Y:S01]  /*8cf0*/  LOP3.LUT R10, R0, 0x70, R5, 0x78, !PT ;  /* 0x00000070000a7812 */ /* 0x000fe200078e7805 */
[----:B------:R1:W-:Y:S01]  /*8d00*/  ST.E desc[UR44][R18.64], RZ ;  /* 0x000000ff12007985 */ /* 0x0003e2000c10192c */
[----:B------:R-:W-:-:S02]  /*8d10*/  SHF.R.U64 R0, R3, 0x3, R15 ;  /* 0x0000000303007819 */ /* 0x000fc4000000120f */
[C---:B------:R-:W-:Y:S01]  /*8d20*/  SHF.R.U64 R5, R4.reuse, 0x3, R13 ;  /* 0x0000000304057819 */ /* 0x040fe2000000120d */
[----:B------:R1:W-:Y:S01]  /*8d30*/  ST.E desc[UR44][R10.64], RZ ;  /* 0x000000ff0a007985 */ /* 0x0003e2000c10192c */
[----:B------:R-:W-:Y:S02]  /*8d40*/  LOP3.LUT R14, R3, 0x70, R0, 0x78, !PT ;  /* 0x00000070030e7812 */ /* 0x000fe400078e7800 */
[----:B------:R-:W-:-:S03]  /*8d50*/  LOP3.LUT R12, R4, 0x70, R5, 0x78, !PT ;  /* 0x00000070040c7812 */ /* 0x000fc600078e7805 */
[----:B------:R1:W-:Y:S04]  /*8d60*/  ST.E desc[UR44][R14.64], RZ ;  /* 0x000000ff0e007985 */ /* 0x0003e8000c10192c */
[----:B------:R1:W-:Y:S01]  /*8d70*/  ST.E desc[UR44][R12.64], RZ ;  /* 0x000000ff0c007985 */ /* 0x0003e2000c10192c */
[----:B------:R-:W-:Y:S05]  /*8d80*/  @!P5 BRA `(.L_x_158) ;  /* 0x0000000000ccd947 */ /* 0x000fea0003800000 */
[----:B------:R-:W2:Y:S01]  /*8d90*/  LDC R3, c[0x0][0x904] ;  /* 0x00024100ff037b82 */ /* 0x000ea20000000800 */
[----:B------:R-:W3:Y:S01]  /*8da0*/  LDCU.64 UR4, c[0x0][0x908] ;  /* 0x00012100ff0477ac */ /* 0x000ee20008000a00 */
[----:B------:R-:W4:Y:S01]  /*8db0*/  S2R R0, SR_TID.X ;  /* 0x0000000000007919 */ /* 0x000f220000002100 */
[----:B------:R-:W-:Y:S01]  /*8dc0*/  BSSY.RECONVERGENT B0, `(.L_x_158) ;  /* 0x000002f000007945 */ /* 0x000fe20003800200 */
[----:B---3--:R-:W-:Y:S01]  /*8dd0*/  IMAD.HI.U32 R4, R57, UR4, RZ ;  /* 0x0000000439047c27 */ /* 0x008fe2000f8e00ff */
[----:B------:R-:W3:Y:S01]  /*8de0*/  LDCU UR4, c[0x0][0x380] ;  /* 0x00007000ff0477ac */ /* 0x000ee20008000800 */
[----:B--2---:R-:W-:-:S03]  /*8df0*/  ISETP.NE.AND P0, PT, R3, 0x1, PT ;  /* 0x000000010300780c */ /* 0x004fc60003f05270 */
[----:B------:R-:W-:-:S04]  /*8e00*/  SHF.R.U32.HI R4, RZ, UR5, R4 ;  /* 0x00000005ff047c19 */ /* 0x000fc80008011604 */
[----:B------:R-:W-:Y:S02]  /*8e10*/  SEL R4, R57, R4, !P0 ;  /* 0x0000000439047207 */ /* 0x000fe40004000000 */
[----:B----4-:R-:W-:-:S03]  /*8e20*/  LOP3.LUT R0, R0, 0x7f, RZ, 0xc0, !PT ;  /* 0x0000007f00007812 */ /* 0x010fc600078ec0ff */
[----:B------:R-:W-:-:S04]  /*8e30*/  IMAD.MOV R4, RZ, RZ, -R4 ;  /* 0x000000ffff047224 */ /* 0x000fc800078e0a04 */
[----:B------:R-:W-:-:S04]  /*8e40*/  IMAD R3, R3, R4, R57 ;  /* 0x0000000403037224 */ /* 0x000fc800078e0239 */
[----:B------:R-:W-:-:S05]  /*8e50*/  IMAD R3, R3, 0x100, R0 ;  /* 0x0000010003037824 */ /* 0x000fca00078e0200 */
[----:B---3--:R-:W-:-:S13]  /*8e60*/  ISETP.GE.AND P0, PT, R3, UR4, PT ;  /* 0x0000000403007c0c */ /* 0x008fda000bf06270 */
[----:B------:R-:W-:Y:S05]  /*8e70*/  @P0 BRA `(.L_x_159) ;  /* 0x00000000008c0947 */ /* 0x000fea0003800000 */
[----:B------:R-:W1:Y:S01]  /*8e80*/  LDC R5, c[0x0][0x38c] ;  /* 0x0000e300ff057b82 */ /* 0x000e620000000800 */
[----:B------:R-:W2:Y:S01]  /*8e90*/  LDCU UR6, c[0x0][0x890] ;  /* 0x00011200ff0677ac */ /* 0x000ea20008000800 */
[----:B------:R-:W3:Y:S01]  /*8ea0*/  LDCU.64 UR4, c[0x0][0x888] ;  /* 0x00011100ff0477ac */ /* 0x000ee20008000a00 */
[----:B--2---:R-:W-:Y:S01]  /*8eb0*/  IMAD R3, R22, UR6, R3 ;  /* 0x0000000616037c24 */ /* 0x004fe2000f8e0203 */
[----:B-1----:R-:W-:-:S04]  /*8ec0*/  IABS R6, R5 ;  /* 0x0000000500067213 */ /* 0x002fc80000000000 */
[----:B------:R-:W1:Y:S08]  /*8ed0*/  I2F.RP R7, R6 ;  /* 0x0000000600077306 */ /* 0x000e700000209400 */
[----:B-1----:R-:W1:Y:S02]  /*8ee0*/  MUFU.RCP R8, R7 ;  /* 0x0000000700087308 */ /* 0x002e640000001000 */
[----:B-1----:R-:W-:-:S06]  /*8ef0*/  IADD3 R8, PT, PT, R8, 0xffffffe, RZ ;  /* 0x0ffffffe08087810 */ /* 0x002fcc0007ffe0ff */
[----:B------:R1:W2:Y:S02]  /*8f00*/  F2I.FTZ.U32.TRUNC.NTZ R9, R8 ;  /* 0x0000000800097305 */ /* 0x0002a4000021f000 */
[----:B-1----:R-:W-:Y:S02]  /*8f10*/  HFMA2 R8, -RZ, RZ, 0, 0 ;  /* 0x00000000ff087431 */ /* 0x002fe400000001ff */
[----:B--2---:R-:W-:-:S04]  /*8f20*/  IMAD.MOV R0, RZ, RZ, -R9 ;  /* 0x000000ffff007224 */ /* 0x004fc800078e0a09 */
[----:B------:R-:W-:Y:S01]  /*8f30*/  IMAD R4, R0, R6, RZ ;  /* 0x0000000600047224 */ /* 0x000fe200078e02ff */
[----:B------:R-:W-:-:S03]  /*8f40*/  IABS R0, R2 ;  /* 0x0000000200007213 */ /* 0x000fc60000000000 */
[----:B------:R-:W-:-:S06]  /*8f50*/  IMAD.HI.U32 R9, R9, R4, R8 ;  /* 0x0000000409097227 */ /* 0x000fcc00078e0008 */
[----:B------:R-:W-:-:S04]  /*8f60*/  IMAD.HI.U32 R4, R9, R0, RZ ;  /* 0x0000000009047227 */ /* 0x000fc800078e00ff */
[----:B------:R-:W-:-:S04]  /*8f70*/  IMAD.MOV R7, RZ, RZ, -R4 ;  /* 0x000000ffff077224 */ /* 0x000fc800078e0a04 */
[----:B------:R-:W-:Y:S01]  /*8f80*/  IMAD R7, R6, R7, R0 ;  /* 0x0000000706077224 */ /* 0x000fe200078e0200 */
[----:B------:R-:W-:-:S04]  /*8f90*/  LOP3.LUT R0, R2, R5, RZ, 0x3c, !PT ;  /* 0x0000000502007212 */ /* 0x000fc800078e3cff */
[----:B------:R-:W-:Y:S02]  /*8fa0*/  ISETP.GT.U32.AND P1, PT, R6, R7, PT ;  /* 0x000000070600720c */ /* 0x000fe40003f24070 */
[----:B------:R-:W-:-:S11]  /*8fb0*/  ISETP.GE.AND P0, PT, R0, RZ, PT ;  /* 0x000000ff0000720c */ /* 0x000fd60003f06270 */
[-C--:B------:R-:W-:Y:S01]  /*8fc0*/  @!P1 IADD3 R7, PT, PT, R7, -R6.reuse, RZ ;  /* 0x8000000607079210 */ /* 0x080fe20007ffe0ff */
[----:B------:R-:W-:Y:S01]  /*8fd0*/  @!P1 VIADD R4, R4, 0x1 ;  /* 0x0000000104049836 */ /* 0x000fe20000000000 */
[----:B------:R-:W-:Y:S02]  /*8fe0*/  ISETP.NE.AND P1, PT, R5, RZ, PT ;  /* 0x000000ff0500720c */ /* 0x000fe40003f25270 */
[----:B------:R-:W-:Y:S02]  /*8ff0*/  ISETP.GE.U32.AND P2, PT, R7, R6, PT ;  /* 0x000000060700720c */ /* 0x000fe40003f46070 */
[----:B------:R-:W1:Y:S11]  /*9000*/  LDC.64 R6, c[0x0][0x880] ;  /* 0x00022000ff067b82 */ /* 0x000e760000000a00 */
[----:B------:R-:W-:-:S05]  /*9010*/  @P2 IADD3 R4, PT, PT, R4, 0x1, RZ ;  /* 0x0000000104042810 */ /* 0x000fca0007ffe0ff */
[----:B------:R-:W-:Y:S01]  /*9020*/  @!P0 IMAD.MOV R4, RZ, RZ, -R4 ;  /* 0x000000ffff048224 */ /* 0x000fe200078e0a04 */
[----:B------:R-:W-:-:S04]  /*9030*/  @!P1 LOP3.LUT R4, RZ, R5, RZ, 0x33, !PT ;  /* 0x00000005ff049212 */ /* 0x000fc800078e33ff */
[C---:B------:R-:W-:Y:S01]  /*9040*/  IADD3 R0, PT, PT, -R4.reuse, RZ, RZ ;  /* 0x000000ff04007210 */ /* 0x040fe20007ffe1ff */
[----:B---3--:R-:W-:-:S04]  /*9050*/  IMAD R3, R4, UR5, R3 ;  /* 0x0000000504037c24 */ /* 0x008fc8000f8e0203 */
[----:B------:R-:W-:-:S04]  /*9060*/  IMAD R0, R5, R0, R2 ;  /* 0x0000000005007224 */ /* 0x000fc800078e0202 */
[----:B------:R-:W-:Y:S01]  /*9070*/  IMAD R3, R0, UR4, R3 ;  /* 0x0000000400037c24 */ /* 0x000fe2000f8e0203 */
[----:B------:R-:W-:-:S03]  /*9080*/  MOV R0, 0xff800000 ;  /* 0xff80000000007802 */ /* 0x000fc60000000f00 */
[----:B-1----:R-:W-:-:S05]  /*9090*/  IMAD.WIDE R6, R3, 0x4, R6 ;  /* 0x0000000403067825 */ /* 0x002fca00078e0206 */
[----:B------:R2:W-:Y:S02]  /*90a0*/  STG.E desc[UR44][R6.64], R0 ;  /* 0x0000000006007986 */ /* 0x0005e4000c10192c */
.L_x_159:
[----:B------:R-:W-:Y:S05]  /*90b0*/  BSYNC.RECONVERGENT B0 ;  /* 0x0000000000007941 */ /* 0x000fea0003800200 */
.L_x_158:
[----:B------:R-:W-:-:S09]  /*90c0*/  UISETP.NE.AND UP0, UPT, UR37, URZ, UPT ;  /* 0x000000ff2500728c */ /* 0x000fd2000bf05270 */
[----:B------:R-:W-:Y:S05]  /*90d0*/  BRA.U UP0, `(.L_x_160) ;  /* 0x0000000100047547 */ /* 0x000fea000b800000 */
[----:B------:R-:W-:Y:S05]  /*90e0*/  BPT.TRAP 0x1 ;  /* 0x000000040000795c */ /* 0x000fea0000300000 */
.L_x_160:
[C---:B------:R-:W-:Y:S01]  /*90f0*/  IADD3 R3, P0, PT, R42.reuse, 0x30000, RZ ;  /* 0x000300002a037810 */ /* 0x040fe20007f1e0ff */
[----:B------:R-:W3:Y:S01]  /*9100*/  S2UR UR4, SR_CgaCtaId ;  /* 0x00000000000479c3 */ /* 0x000ee20000008800 */
[C---:B------:R-:W-:Y:S01]  /*9110*/  IADD3 R9, P1, PT, R42.reuse, 0x30200, RZ ;  /* 0x000302002a097810 */ /* 0x040fe20007f3e0ff */
[----:B------:R-:W-:Y:S01]  /*9120*/  UMOV UR5, 0x400 ;  /* 0x0000040000057882 */ /* 0x000fe20000000000 */
[----:B------:R-:W-:Y:S01]  /*9130*/  STL.64 [R1+0x78], R56 ;  /* 0x0000783801007387 */ /* 0x000fe20000100a00 */
[--C-:B-1----:R-:W-:Y:S01]  /*9140*/  IMAD.X R47, RZ, RZ, R43.reuse, P0 ;  /* 0x000000ffff2f7224 */ /* 0x102fe200000e062b */
[C---:B--2---:R-:W-:Y:S01]  /*9150*/  IADD3 R7, P0, PT, R42.reuse, 0x30800, RZ ;  /* 0x000308002a077810 */ /* 0x044fe20007f1e0ff */
[----:B------:R-:W-:Y:S01]  /*9160*/  IMAD.X R45, RZ, RZ, R43, P1 ;  /* 0x000000ffff2d7224 */ /* 0x000fe200008e062b */
[C---:B------:R-:W-:Y:S01]  /*9170*/  IADD3 R5, P1, PT, R42.reuse, 0x30a00, RZ ;  /* 0x00030a002a057810 */ /* 0x040fe20007f3e0ff */
[----:B------:R-:W-:Y:S01]  /*9180*/  STL.64 [R1+0x70], R22 ;  /* 0x0000701601007387 */ /* 0x000fe20000100a00 */
[C---:B------:R-:W-:Y:S01]  /*9190*/  SHF.R.U64 R0, R3.reuse, 0x3, R47 ;  /* 0x0000000303007819 */ /* 0x040fe2000000122f */
[--C-:B------:R-:W-:Y:S01]  /*91a0*/  IMAD.X R41, RZ, RZ, R43.reuse, P0 ;  /* 0x000000ffff297224 */ /* 0x100fe200000e062b */
[----:B------:R-:W-:Y:S01]  /*91b0*/  UISETP.NE.AND UP0, UPT, UR37, URZ, UPT ;  /* 0x000000ff2500728c */ /* 0x000fe2000bf05270 */
[----:B------:R-:W-:Y:S01]  /*91c0*/  IMAD.X R39, RZ, RZ, R43, P1 ;  /* 0x000000ffff277224 */ /* 0x000fe200008e062b */
[----:B------:R-:W-:Y:S01]  /*91d0*/  LOP3.LUT R46, R3, 0x70, R0, 0x78, !PT ;  /* 0x00000070032e7812 */ /* 0x000fe200078e7800 */
[----:B------:R-:W-:Y:S01]  /*91e0*/  STL [R1+0x84], R62 ;  /* 0x0000843e01007387 */ /* 0x000fe20000100800 */
[----:B------:R-:W-:-:S02]  /*91f0*/  IADD3 R3, P2, PT, R42, 0x31000, RZ ;  /* 0x000310002a037810 */ /* 0x000fc40007f5e0ff */
[----:B------:R-:W-:Y:S01]  /*9200*/  SHF.R.U64 R0, R9, 0x3, R45 ;  /* 0x0000000309007819 */ /* 0x000fe2000000122d */
[----:B------:R-:W-:Y:S01]  /*9210*/  STL [R1+0x80], R58 ;  /* 0x0000803a01007387 */ /* 0x000fe20000100800 */
[----:B------:R-:W-:Y:S01]  /*9220*/  SHF.R.U64 R6, R7, 0x3, R41 ;  /* 0x0000000307067819 */ /* 0x000fe20000001229 */
[----:B------:R-:W-:Y:S01]  /*9230*/  IMAD.X R37, RZ, RZ, R43, P2 ;  /* 0x000000ffff257224 */ /* 0x000fe200010e062b */
[----:B------:R-:W-:Y:S02]  /*9240*/  LOP3.LUT R44, R9, 0x70, R0, 0x78, !PT ;  /* 0x00000070092c7812 */ /* 0x000fe400078e7800 */
[----:B------:R-:W-:Y:S01]  /*9250*/  IADD3 R9, P1, PT, R42, 0x31200, RZ ;  /* 0x000312002a097810 */ /* 0x000fe20007f3e0ff */
[----:B---3--:R-:W-:Y:S01]  /*9260*/  ULEA UR4, UR4, UR5, 0x18 ;  /* 0x0000000504047291 */ /* 0x008fe2000f8ec0ff */
[----:B------:R-:W-:Y:S02]  /*9270*/  SHF.R.U64 R0, R3, 0x3, R37 ;  /* 0x0000000303007819 */ /* 0x000fe40000001225 */
[----:B------:R-:W-:Y:S01]  /*9280*/  SHF.R.U64 R4, R5, 0x3, R39 ;  /* 0x0000000305047819 */ /* 0x000fe20000001227 */
[----:B------:R-:W-:Y:S01]  /*9290*/  IMAD.X R35, RZ, RZ, R43, P1 ;  /* 0x000000ffff237224 */ /* 0x000fe200008e062b */
[----:B------:R-:W-:-:S02]  /*92a0*/  LOP3.LUT R36, R3, 0x70, R0, 0x78, !PT ;  /* 0x0000007003247812 */ /* 0x000fc400078e7800 */
[C---:B------:R-:W-:Y:S02]  /*92b0*/  IADD3 R3, P2, PT, R42.reuse, 0x32000, RZ ;  /* 0x000320002a037810 */ /* 0x040fe40007f5e0ff */
[----:B------:R-:W-:Y:S01]  /*92c0*/  LOP3.LUT R40, R7, 0x70, R6, 0x78, !PT ;  /* 0x0000007007287812 */ /* 0x000fe200078e7806 */
[----:B------:R-:W-:Y:S01]  /*92d0*/  SYNCS.ARRIVE.TRANS64.A1T0 RZ, [UR4+0x380b0], RZ ;  /* 0x0380b0ffffff79a7 */ /* 0x000fe20008100004 */
[C---:B------:R-:W-:Y:S01]  /*92e0*/  IADD3 R7, P0, PT, R42.reuse, 0x31800, RZ ;  /* 0x000318002a077810 */ /* 0x040fe20007f1e0ff */
[--C-:B------:R-:W-:Y:S01]  /*92f0*/  IMAD.X R29, RZ, RZ, R43.reuse, P2 ;  /* 0x000000ffff1d7224 */ /* 0x100fe200010e062b */
[----:B------:R-:W-:Y:S01]  /*9300*/  LOP3.LUT R38, R5, 0x70, R4, 0x78, !PT ;  /* 0x0000007005267812 */ /* 0x000fe200078e7804 */
[----:B------:R-:W-:Y:S01]  /*9310*/  ST.E desc[UR44][R46.64], RZ ;  /* 0x000000ff2e007985 */ /* 0x000fe2000c10192c */
[----:B------:R-:W-:Y:S01]  /*9320*/  IADD3 R5, P1, PT, R42, 0x31a00, RZ ;  /* 0x00031a002a057810 */ /* 0x000fe20007f3e0ff */
[----:B------:R-:W-:Y:S01]  /*9330*/  IMAD.X R33, RZ, RZ, R43, P0 ;  /* 0x000000ffff217224 */ /* 0x000fe200000e062b */
[C---:B------:R-:W-:Y:S01]  /*9340*/  SHF.R.U64 R0, R9.reuse, 0x3, R35 ;  /* 0x0000000309007819 */ /* 0x040fe20000001223 */
[----:B------:R-:W-:Y:S02]  /*9350*/  ST.E desc[UR44][R44.64], RZ ;  /* 0x000000ff2c007985 */ /* 0x000fe4000c10192c */
[----:B------:R-:W-:Y:S01]  /*9360*/  IMAD.X R31, RZ, RZ, R43, P1 ;  /* 0x000000ffff1f7224 */ /* 0x000fe200008e062b */
[----:B------:R-:W-:Y:S01]  /*9370*/  LOP3.LUT R34, R9, 0x70, R0, 0x78, !PT ;  /* 0x0000007009227812 */ /* 0x000fe200078e7800 */
[----:B------:R-:W-:Y:S01]  /*9380*/  ST.E desc[UR44][R40.64], RZ ;  /* 0x000000ff28007985 */ /* 0x000fe2000c10192c */
[----:B------:R-:W-:-:S02]  /*9390*/  SHF.R.U64 R0, R3, 0x3, R29 ;  /* 0x0000000303007819 */ /* 0x000fc4000000121d */
[C---:B------:R-:W-:Y:S01]  /*93a0*/  IADD3 R9, P1, PT, R42.reuse, 0x32200, RZ ;  /* 0x000322002a097810 */ /* 0x040fe20007f3e0ff */
[----:B------:R-:W-:Y:S01]  /*93b0*/  ST.E desc[UR44][R38.64], RZ ;  /* 0x000000ff26007985 */ /* 0x000fe2000c10192c */
[----:B------:R-:W-:Y:S02]  /*93c0*/  SHF.R.U64 R6, R7, 0x3, R33 ;  /* 0x0000000307067819 */ /* 0x000fe40000001221 */
[----:B------:R-:W-:Y:S01]  /*93d0*/  SHF.R.U64 R4, R5, 0x3, R31 ;  /* 0x0000000305047819 */ /* 0x000fe2000000121f */
[--C-:B------:R-:W-:Y:S01]  /*93e0*/  IMAD.X R27, RZ, RZ, R43.reuse, P1 ;  /* 0x000000ffff1b7224 */ /* 0x100fe200008e062b */
[----:B------:R-:W-:Y:S01]  /*93f0*/  LOP3.LUT R28, R3, 0x70, R0, 0x78, !PT ;  /* 0x00000070031c7812 */ /* 0x000fe200078e7800 */
[----:B------:R-:W-:Y:S01]  /*9400*/  ST.E desc[UR44][R36.64], RZ ;  /* 0x000000ff24007985 */ /* 0x000fe2000c10192c */
[C---:B------:R-:W-:Y:S02]  /*9410*/  IADD3 R3, P2, PT, R42.reuse, 0x33000, RZ ;  /* 0x000330002a037810 */ /* 0x040fe40007f5e0ff */
[----:B------:R-:W-:Y:S01]  /*9420*/  LOP3.LUT R32, R7, 0x70, R6, 0x78, !PT ;  /* 0x0000007007207812 */ /* 0x000fe200078e7806 */
[----:B------:R1:W-:Y:S01]  /*9430*/  ST.E desc[UR44][R34.64], RZ ;  /* 0x000000ff22007985 */ /* 0x0003e2000c10192c */
        /* <DEDUP_REMOVED lines=15> */
[----:B------:R-:W-:Y:S01]  /*9530*/  LOP3.LUT R18, R3, 0x70, R0, 0x78, !PT ;  /* 0x0000007003127812 */ /* 0x000fe200078e7800 */
[--C-:B------:R-:W-:Y:S01]  /*9540*/  IMAD.X R17, RZ, RZ, R43.reuse, P1 ;  /* 0x000000ffff117224 */ /* 0x100fe200008e062b */
[C---:B------:R-:W-:Y:S02]  /*9550*/  IADD3 R3, P2, PT, R42.reuse, 0x34000, RZ ;  /* 0x000340002a037810 */ /* 0x040fe40007f5e0ff */
[----:B------:R-:W-:Y:S02]  /*9560*/  LOP3.LUT R24, R7, 0x70, R6, 0x78, !PT ;  /* 0x0000007007187812 */ /* 0x000fe400078e7806 */
[C---:B------:R-:W-:Y:S01]  /*9570*/  IADD3 R7, P0, PT, R42.reuse, 0x33800, RZ ;  /* 0x000338002a077810 */ /* 0x040fe20007f1e0ff */
[----:B------:R-:W-:Y:S01]  /*9580*/  IMAD.X R11, RZ, RZ, R43, P2 ;  /* 0x000000ffff0b7224 */ /* 0x000fe200010e062b */
[----:B------:R-:W-:Y:S01]  /*9590*/  SHF.R.U64 R0, R9, 0x3, R17 ;  /* 0x0000000309007819 */ /* 0x000fe20000001211 */
[----:B------:R-:W-:Y:S01]  /*95a0*/  ST.E desc[UR44][R24.64], RZ ;  /* 0x000000ff18007985 */ /* 0x000fe2000c10192c */
[C---:B-1----:R-:W-:Y:S01]  /*95b0*/  IADD3 R35, P4, PT, R42.reuse, 0x37200, RZ ;  /* 0x000372002a237810 */ /* 0x042fe20007f9e0ff */
[----:B------:R-:W-:Y:S01]  /*95c0*/  IMAD.X R15, RZ, RZ, R43, P0 ;  /* 0x000000ffff0f7224 */ /* 0x000fe200000e062b */
[----:B------:R-:W-:-:S02]  /*95d0*/  IADD3 R8, P0, PT, R42, 0x34200, RZ ;  /* 0x000342002a087810 */ /* 0x000fc40007f1e0ff */
[----:B------:R-:W-:Y:S02]  /*95e0*/  LOP3.LUT R16, R9, 0x70, R0, 0x78, !PT ;  /* 0x0000007009107812 */ /* 0x000fe400078e7800 */
[----:B------:R-:W-:Y:S01]  /*95f0*/  SHF.R.U64 R0, R3, 0x3, R11 ;  /* 0x0000000303007819 */ /* 0x000fe2000000120b */
[----:B------:R-:W-:Y:S01]  /*9600*/  IMAD.X R55, RZ, RZ, R43, P0 ;  /* 0x000000ffff377224 */ /* 0x000fe200000e062b */
[----:B------:R-:W-:Y:S02]  /*9610*/  SHF.R.U64 R4, R5, 0x3, R21 ;  /* 0x0000000305047819 */ /* 0x000fe40000001215 */
[----:B------:R-:W-:Y:S02]  /*9620*/  LOP3.LUT R10, R3, 0x70, R0, 0x78, !PT ;  /* 0x00000070030a7812 */ /* 0x000fe400078e7800 */
[----:B------:R-:W-:Y:S02]  /*9630*/  IADD3 R0, P3, PT, R42, 0x35000, RZ ;  /* 0x000350002a007810 */ /* 0x000fe40007f7e0ff */
[----:B------:R-:W-:-:S02]  /*9640*/  SHF.R.U64 R9, R8, 0x3, R55 ;  /* 0x0000000308097819 */ /* 0x000fc40000001237 */
[----:B------:R-:W-:Y:S01]  /*9650*/  LOP3.LUT R20, R5, 0x70, R4, 0x78, !PT ;  /* 0x0000007005147812 */ /* 0x000fe200078e7804 */
[----:B------:R-:W-:Y:S01]  /*9660*/  IMAD.X R49, RZ, RZ, R43, P3 ;  /* 0x000000ffff317224 */ /* 0x000fe200018e062b */
[----:B------:R-:W-:Y:S02]  /*9670*/  LOP3.LUT R54, R8, 0x70, R9, 0x78, !PT ;  /* 0x0000007008367812 */ /* 0x000fe400078e7809 */
[----:B------:R-:W-:Y:S01]  /*9680*/  IADD3 R8, P0, PT, R42, 0x35200, RZ ;  /* 0x000352002a087810 */ /* 0x000fe20007f1e0ff */
[----:B------:R-:W-:Y:S01]  /*9690*/  ST.E desc[UR44][R20.64], RZ ;  /* 0x000000ff14007985 */ /* 0x000fe2000c10192c */
[----:B------:R-:W-:Y:S02]  /*96a0*/  SHF.R.U64 R3, R0, 0x3, R49 ;  /* 0x0000000300037819 */ /* 0x000fe40000001231 */
[----:B------:R-:W-:Y:S01]  /*96b0*/  IADD3 R5, P1, PT, R42, 0x33a00, RZ ;  /* 0x00033a002a057810 */ /* 0x000fe20007f3e0ff */
[----:B------:R-:W-:Y:S01]  /*96c0*/  IMAD.X R69, RZ, RZ, R43, P0 ;  /* 0x000000ffff457224 */ /* 0x000fe200000e062b */
[----:B------:R-:W-:Y:S01]  /*96d0*/  LOP3.LUT R48, R0, 0x70, R3, 0x78, !PT ;  /* 0x0000007000307812 */ /* 0x000fe200078e7803 */
[----:B------:R-:W-:Y:S01]  /*96e0*/  ST.E desc[UR44][R18.64], RZ ;  /* 0x000000ff12007985 */ /* 0x000fe2000c10192c */
[C---:B------:R-:W-:Y:S01]  /*96f0*/  IADD3 R40, P0, PT, R42.reuse, 0x36200, RZ ;  /* 0x000362002a287810 */ /* 0x040fe20007f1e0ff */
[----:B------:R-:W-:Y:S01]  /*9700*/  IMAD.X R13, RZ, RZ, R43, P1 ;  /* 0x000000ffff0d7224 */ /* 0x000fe200008e062b */
[C---:B------:R-:W-:Y:S01]  /*9710*/  IADD3 R0, P3, PT, R42.reuse, 0x36000, RZ ;  /* 0x000360002a007810 */ /* 0x040fe20007f7e0ff */
[----:B------:R-:W-:Y:S01]  /*9720*/  ST.E desc[UR44][R16.64], RZ ;  /* 0x000000ff10007985 */ /* 0x000fe2000c10192c */
[----:B------:R-:W-:Y:S01]  /*9730*/  SHF.R.U64 R6, R7, 0x3, R15 ;  /* 0x0000000307067819 */ /* 0x000fe2000000120f */
[--C-:B------:R-:W-:Y:S01]  /*9740*/  IMAD.X R41, RZ, RZ, R43.reuse, P0 ;  /* 0x000000ffff297224 */ /* 0x100fe200000e062b */
[C---:B------:R-:W-:Y:S01]  /*9750*/  IADD3 R34, P0, PT, R42.reuse, 0x37800, RZ ;  /* 0x000378002a227810 */ /* 0x040fe20007f1e0ff */
[----:B------:R-:W-:Y:S01]  /*9760*/  IMAD.X R61, RZ, RZ, R43, P3 ;  /* 0x000000ffff3d7224 */ /* 0x000fe200018e062b */
[----:B------:R-:W-:Y:S01]  /*9770*/  IADD3 R36, P3, PT, R42, 0x37000, RZ ;  /* 0x000370002a247810 */ /* 0x000fe20007f7e0ff */
[----:B------:R1:W-:Y:S01]  /*9780*/  STL [R1+0xb8], R40 ;  /* 0x0000b82801007387 */ /* 0x0003e20000100800 */
[----:B------:R-:W-:-:S02]  /*9790*/  SHF.R.U64 R4, R5, 0x3, R13 ;  /* 0x0000000305047819 */ /* 0x000fc4000000120d */
[----:B------:R-:W-:Y:S01]  /*97a0*/  SHF.R.U64 R3, R0, 0x3, R61 ;  /* 0x0000000300037819 */ /* 0x000fe2000000123d */
[----:B------:R2:W-:Y:S01]  /*97b0*/  STL.64 [R1+0x98], R34 ;  /* 0x0000982201007387 */ /* 0x0005e20000100a00 */
[----:B------:R-:W-:Y:S02]  /*97c0*/  LOP3.LUT R12, R5, 0x70, R4, 0x78, !PT ;  /* 0x00000070050c7812 */ /* 0x000fe400078e7804 */
[----:B------:R-:W-:Y:S01]  /*97d0*/  LOP3.LUT R14, R7, 0x70, R6, 0x78, !PT ;  /* 0x00000070070e7812 */ /* 0x000fe200078e7806 */
[----:B------:R-:W-:Y:S01]  /*97e0*/  STL [R1+0x6c], R41 ;  /* 0x00006c2901007387 */ /* 0x000fe20000100800 */
[----:B------:R-:W-:Y:S02]  /*97f0*/  IADD3 R4, P2, PT, R42, 0x34a00, RZ ;  /* 0x00034a002a047810 */ /* 0x000fe40007f5e0ff */
[----:B------:R-:W-:Y:S01]  /*9800*/  LOP3.LUT R60, R0, 0x70, R3, 0x78, !PT ;  /* 0x00000070003c7812 */ /* 0x000fe200078e7803 */
[----:B------:R-:W-:Y:S01]  /*9810*/  ST.E desc[UR44][R14.64], RZ ;  /* 0x000000ff0e007985 */ /* 0x000fe2000c10192c */
[----:B------:R-:W-:Y:S01]  /*9820*/  IADD3 R6, P1, PT, R42, 0x34800, RZ ;  /* 0x000348002a067810 */ /* 0x000fe20007f3e0ff */
[----:B------:R-:W-:Y:S01]  /*9830*/  IMAD.X R51, RZ, RZ, R43, P2 ;  /* 0x000000ffff337224 */ /* 0x000fe200010e062b */
[----:B------:R-:W-:-:S02]  /*9840*/  MOV R39, 0x400 ;  /* 0x0000040000277802 */ /* 0x000fc40000000f00 */
[----:B------:R-:W-:Y:S01]  /*9850*/  SHF.R.U64 R9, R8, 0x3, R69 ;  /* 0x0000000308097819 */ /* 0x000fe20000001245 */
[----:B-1----:R-:W3:Y:S01]  /*9860*/  LDL.LU R40, [R1+0xb8] ;  /* 0x0000b80001287983 */ /* 0x002ee20000300800 */
[----:B------:R-:W-:Y:S01]  /*9870*/  IMAD.X R53, RZ, RZ, R43, P1 ;  /* 0x000000ffff357224 */ /* 0x000fe200008e062b */
[----:B------:R-:W-:Y:S01]  /*9880*/  SHF.R.U64 R5, R4, 0x3, R51 ;  /* 0x0000000304057819 */ /* 0x000fe20000001233 */
[----:B--2---:R-:W-:Y:S01]  /*9890*/  IMAD.X R35, RZ, RZ, R43, P3 ;  /* 0x000000ffff237224 */ /* 0x004fe200018e062b */
[----:B------:R-:W1:Y:S02]  /*98a0*/  S2R R0, SR_CgaCtaId ;  /* 0x0000000000007919 */ /* 0x000e640000008800 */
[----:B------:R-:W-:Y:S02]  /*98b0*/  SHF.R.U64 R7, R6, 0x3, R53 ;  /* 0x0000000306077819 */ /* 0x000fe40000001235 */
[----:B------:R-:W-:Y:S01]  /*98c0*/  LOP3.LUT R50, R4, 0x70, R5, 0x78, !PT ;  /* 0x0000007004327812 */ /* 0x000fe200078e7805 */
[----:B------:R2:W-:Y:S01]  /*98d0*/  STL.64 [R1+0xb0], R34 ;  /* 0x0000b02201007387 */ /* 0x0005e20000100a00 */
[----:B------:R-:W-:-:S02]  /*98e0*/  LOP3.LUT R52, R6, 0x70, R7, 0x78, !PT ;  /* 0x0000007006347812 */ /* 0x000fc400078e7807 */
[C---:B------:R-:W-:Y:S01]  /*98f0*/  IADD3 R4, P2, PT, R42.reuse, 0x35a00, RZ ;  /* 0x00035a002a047810 */ /* 0x040fe20007f5e0ff */
[----:B------:R-:W-:Y:S01]  /*9900*/  ST.E desc[UR44][R12.64], RZ ;  /* 0x000000ff0c007985 */ /* 0x000fe2000c10192c */
[----:B------:R-:W-:Y:S02]  /*9910*/  IADD3 R6, P1, PT, R42, 0x35800, RZ ;  /* 0x000358002a067810 */ /* 0x000fe40007f3e0ff */
[----:B------:R-:W-:Y:S01]  /*9920*/  LOP3.LUT R68, R8, 0x70, R9, 0x78, !PT ;  /* 0x0000007008447812 */ /* 0x000fe200078e7809 */
[--C-:B------:R-:W-:Y:S01]  /*9930*/  IMAD.X R65, RZ, RZ, R43.reuse, P2 ;  /* 0x000000ffff417224 */ /* 0x100fe200010e062b */
[C---:B------:R-:W-:Y:S01]  /*9940*/  IADD3 R37, P2, PT, R42.reuse, 0x36a00, RZ ;  /* 0x00036a002a257810 */ /* 0x040fe20007f5e0ff */
[--C-:B------:R-:W-:Y:S01]  /*9950*/  IMAD.X R67, RZ, RZ, R43.reuse, P1 ;  /* 0x000000ffff437224 */ /* 0x100fe200008e062b */
[C---:B------:R-:W-:Y:S01]  /*9960*/  IADD3 R38, P1, PT, R42.reuse, 0x36800, RZ ;  /* 0x000368002a267810 */ /* 0x040fe20007f3e0ff */
[----:B------:R4:W-:Y:S01]  /*9970*/  ST.E desc[UR44][R10.64], RZ ;  /* 0x000000ff0a007985 */ /* 0x0009e2000c10192c */
[----:B------:R-:W-:Y:S01]  /*9980*/  IMAD.X R9, RZ, RZ, R43, P4 ;  /* 0x000000ffff097224 */ /* 0x000fe200020e062b */
[----:B------:R-:W-:-:S02]  /*9990*/  IADD3 R31, P3, PT, R42, 0x30600, RZ ;  /* 0x000306002a1f7810 */ /* 0x000fc40007f7e0ff */
[----:B------:R4:W-:Y:S01]  /*99a0*/  STL.64 [R1+0xa8], R36 ;  /* 0x0000a82401007387 */ /* 0x0009e20000100a00 */
[----:B------:R-:W-:Y:S02]  /*99b0*/  IADD3 R30, P4, PT, R42, 0x30c00, RZ ;  /* 0x00030c002a1e7810 */ /* 0x000fe40007f9e0ff */
[----:B------:R-:W-:Y:S01]  /*99c0*/  SHF.R.U64 R7, R6, 0x3, R67 ;  /* 0x0000000306077819 */ /* 0x000fe20000001243 */
[----:B------:R-:W-:Y:S01]  /*99d0*/  STL [R1+0x4c], R9 ;  /* 0x00004c0901007387 */ /* 0x000fe20000100800 */
[----:B------:R-:W-:Y:S02]  /*99e0*/  SHF.R.U64 R5, R4, 0x3, R65 ;  /* 0x0000000304057819 */ /* 0x000fe40000001241 */
[----:B------:R-:W-:Y:S01]  /*99f0*/  LOP3.LUT R66, R6, 0x70, R7, 0x78, !PT ;  /* 0x0000007006427812 */ /* 0x000fe200078e7807 */
[----:B------:R4:W-:Y:S01]  /*9a00*/  STL.64 [R1+0x90], R30 ;  /* 0x0000901e01007387 */ /* 0x0009e20000100a00 */
[----:B------:R-:W-:-:S03]  /*9a10*/  LOP3.LUT R64, R4, 0x70, R5, 0x78, !PT ;  /* 0x0000007004407812 */ /* 0x000fc600078e7805 */
[----:B--2---:R2:W2:Y:S01]  /*9a20*/  LDL.64 R34, [R1+0x68] ;  /* 0x0000680001227983 */ /* 0x0044a20000100a00 */
[----:B-1----:R-:W-:-:S03]  /*9a30*/  LEA R0, R0, R39, 0x18 ;  /* 0x0000002700007211 */ /* 0x002fc600078ec0ff */
[----:B------:R-:W-:Y:S01]  /*9a40*/  ST.E desc[UR44][R54.64], RZ ;  /* 0x000000ff36007985 */ /* 0x000fe2000c10192c */
[--C-:B----4-:R-:W-:Y:S01]  /*9a50*/  IMAD.X R11, RZ, RZ, R43.reuse, P2 ;  /* 0x000000ffff0b7224 */ /* 0x110fe200010e062b */
[C---:B------:R-:W-:Y:S01]  /*9a60*/  IADD3 R32, P2, PT, R42.reuse, 0x30400, RZ ;  /* 0x000304002a207810 */ /* 0x040fe20007f5e0ff */
[--C-:B------:R-:W-:Y:S01]  /*9a70*/  IMAD.X R37, RZ, RZ, R43.reuse, P1 ;  /* 0x000000ffff257224 */ /* 0x100fe200008e062b */
[----:B------:R-:W-:Y:S02]  /*9a80*/  IADD3 R33, P1, PT, R42, 0x37a00, RZ ;  /* 0x00037a002a217810 */ /* 0x000fe40007f3e0ff */
[----:B------:R-:W-:Y:S01]  /*9a90*/  STL [R1+0x5c], R11 ;  /* 0x00005c0b01007387 */ /* 0x000fe20000100800 */
[----:B------:R-:W-:Y:S01]  /*9aa0*/  IMAD.X R5, RZ, RZ, R43, P2 ;  /* 0x000000ffff057224 */ /* 0x000fe200010e062b */
[----:B------:R-:W-:Y:S02]  /*9ab0*/  SHF.R.U64 R39, R38, 0x3, R37 ;  /* 0x0000000326277819 */ /* 0x000fe40000001225 */
[----:B------:R1:W-:Y:S01]  /*9ac0*/  STL.64 [R1+0x88], R32 ;  /* 0x0000882001007387 */ /* 0x0003e20000100a00 */
[----:B------:R-:W-:Y:S01]  /*9ad0*/  IMAD.X R7, RZ, RZ, R43, P1 ;  /* 0x000000ffff077224 */ /* 0x000fe200008e062b */
[----:B------:R-:W-:-:S02]  /*9ae0*/  IADD3 R28, P1, PT, R42, 0x31400, RZ ;  /* 0x000314002a1c7810 */ /* 0x000fc40007f3e0ff */
[----:B------:R-:W-:Y:S01]  /*9af0*/  LOP3.LUT R36, R38, 0x70, R39, 0x78, !PT ;  /* 0x0000007026247812 */ /* 0x000fe200078e7827 */
[----:B------:R4:W4:Y:S04]  /*9b00*/  LDL.64 R30, [R1+0x48] ;  /* 0x00004800011e7983 */ /* 0x0009280000100a00 */
[----:B------:R-:W4:Y:S04]  /*9b10*/  LDL.64 R38, [R1+0x58] ;  /* 0x0000580001267983 */ /* 0x000f280000100a00 */
[----:B------:R3:W-:Y:S04]  /*9b20*/  STL.64 [R1+0x60], R36 ;  /* 0x0000602401007387 */ /* 0x0007e80000100a00 */
[----:B------:R-:W-:Y:S01]  /*9b30*/  STL [R1+0x3c], R7 ;  /* 0x00003c0701007387 */ /* 0x000fe20000100800 */
[----:B------:R-:W-:-:S02]  /*9b40*/  IMAD.X R63, RZ, RZ, R43, P3 ;  /* 0x000000ffff3f7224 */ /* 0x000fc400018e062b */
[--C-:B------:R-:W-:Y:S01]  /*9b50*/  IMAD.X R59, RZ, RZ, R43.reuse, P4 ;  /* 0x000000ffff3b7224 */ /* 0x100fe200020e062b */
[----:B------:R-:W-:Y:S01]  /*9b60*/  ST.E desc[UR44][R52.64], RZ ;  /* 0x000000ff34007985 */ /* 0x000fe2000c10192c */
[----:B-1----:R-:W-:Y:S02]  /*9b70*/  IMAD.X R33, RZ, RZ, R43, P0 ;  /* 0x000000ffff217224 */ /* 0x002fe400000e062b */
[----:B--2---:R-:W-:-:S03]  /*9b80*/  IMAD.MOV.U32 R35, RZ, RZ, R41 ;  /* 0x000000ffff237224 */ /* 0x004fc600078e0029 */
[----:B------:R1:W-:Y:S01]  /*9b90*/  STL.64 [R1+0xa0], R32 ;  /* 0x0000a02001007387 */ /* 0x0003e20000100a00 */
[----:B------:R-:W-:Y:S02]  /*9ba0*/  IADD3 R29, P0, PT, R42, 0x30e00, RZ ;  /* 0x00030e002a1d7810 */ /* 0x000fe40007f1e0ff */
[C---:B---3--:R-:W-:Y:S01]  /*9bb0*/  SHF.R.U64 R41, R40.reuse, 0x3, R35 ;  /* 0x0000000328297819 */ /* 0x048fe20000001223 */
[----:B------:R-:W2:Y:S03]  /*9bc0*/  LDL.LU.64 R36, [R1+0xa8] ;  /* 0x0000a80001247983 */ /* 0x000ea60000300a00 */
[----:B------:R-:W-:Y:S01]  /*9bd0*/  LOP3.LUT R34, R40, 0x70, R41, 0x78, !PT ;  /* 0x0000007028227812 */ /* 0x000fe200078e7829 */
[----:B------:R-:W-:Y:S04]  /*9be0*/  STL [R1+0x34], R5 ;  /* 0x0000340501007387 */ /* 0x000fe80000100800 */
[----:B------:R3:W-:Y:S04]  /*9bf0*/  STL [R1+0x68], R34 ;  /* 0x0000682201007387 */ /* 0x0007e80000100800 */
[----:B------:R-:W2:Y:S01]  /*9c00*/  LDL.LU.64 R40, [R1+0x30] ;  /* 0x0000300001287983 */ /* 0x000ea20000300a00 */
[C---:B------:R-:W-:Y:S01]  /*9c10*/  IADD3 R27, P2, PT, R42.reuse, 0x31600, RZ ;  /* 0x000316002a1b7810 */ /* 0x040fe20007f5e0ff */
[--C-:B------:R-:W-:Y:S01]  /*9c20*/  IMAD.X R23, RZ, RZ, R43.reuse, P1 ;  /* 0x000000ffff177224 */ /* 0x100fe200008e062b */
[----:B------:R-:W-:Y:S01]  /*9c30*/  IADD3 R26, P3, PT, R42, 0x31c00, RZ ;  /* 0x00031c002a1a7810 */ /* 0x000fe20007f7e0ff */
[----:B------:R-:W-:Y:S04]  /*9c40*/  ST.E desc[UR44][R50.64], RZ ;  /* 0x000000ff32007985 */ /* 0x000fe8000c10192c */
[----:B-1----:R1:W4:Y:S04]  /*9c50*/  LDL.64 R32, [R1+0x58] ;  /* 0x0000580001207983 */ /* 0x0023280000100a00 */
[----:B---3--:R-:W3:Y:S01]  /*9c60*/  LDL.LU.64 R34, [R1+0xb0] ;  /* 0x0000b00001227983 */ /* 0x008ee20000300a00 */
[----:B------:R-:W-:-:S02]  /*9c70*/  IMAD.X R57, RZ, RZ, R43, P0 ;  /* 0x000000ffff397224 */ /* 0x000fc400000e062b */
[--C-:B------:R-:W-:Y:S01]  /*9c80*/  IMAD.X R93, RZ, RZ, R43.reuse, P2 ;  /* 0x000000ffff5d7224 */ /* 0x100fe200010e062b */
[----:B------:R-:W-:Y:S01]  /*9c90*/  ST.E desc[UR44][R48.64], RZ ;  /* 0x000000ff30007985 */ /* 0x000fe2000c10192c */
[----:B------:R-:W-:-:S03]  /*9ca0*/  IMAD.X R91, RZ, RZ, R43, P3 ;  /* 0x000000ffff5b7224 */ /* 0x000fc600018e062b */
[----:B------:R-:W-:Y:S04]  /*9cb0*/  ST.E desc[UR44][R68.64], RZ ;  /* 0x000000ff44007985 */ /* 0x000fe8000c10192c */
[----:B------:R-:W-:Y:S04]  /*9cc0*/  ST.E desc[UR44][R66.64], RZ ;  /* 0x000000ff42007985 */ /* 0x000fe8000c10192c */
[----:B------:R-:W-:Y:S04]  /*9cd0*/  ST.E desc[UR44][R64.64], RZ ;  /* 0x000000ff40007985 */ /* 0x000fe8000c10192c */
[----:B------:R-:W-:Y:S01]  /*9ce0*/  ST.E desc[UR44][R60.64], RZ ;  /* 0x000000ff3c007985 */ /* 0x000fe2000c10192c */
[----:B----4-:R-:W-:-:S05]  /*9cf0*/  IMAD.MOV.U32 R33, RZ, RZ, R39 ;  /* 0x000000ffff217224 */ /* 0x010fca00078e0027 */
[C---:B--2---:R-:W-:Y:S02]  /*9d00*/  SHF.R.U64 R38, R37.reuse, 0x3, R33 ;  /* 0x0000000325267819 */ /* 0x044fe40000001221 */
[C---:B---3--:R-:W-:Y:S02]  /*9d10*/  SHF.R.U64 R39, R36.reuse, 0x3, R35 ;  /* 0x0000000324277819 */ /* 0x048fe40000001223 */
[----:B------:R-:W-:Y:S02]  /*9d20*/  LOP3.LUT R32, R37, 0x70, R38, 0x78, !PT ;  /* 0x0000007025207812 */ /* 0x000fe400078e7826 */
[----:B------:R-:W-:Y:S02]  /*9d30*/  LOP3.LUT R34, R36, 0x70, R39, 0x78, !PT ;  /* 0x0000007024227812 */ /* 0x000fe400078e7827 */
[----:B------:R-:W2:Y:S04]  /*9d40*/  LDL.64 R36, [R1+0x48] ;  /* 0x0000480001247983 */ /* 0x000ea80000100a00 */
[----:B------:R3:W-:Y:S04]  /*9d50*/  STL [R1+0x58], R32 ;  /* 0x0000582001007387 */ /* 0x0007e80000100800 */
[----:B------:R4:W-:Y:S04]  /*9d60*/  STL.64 [R1+0x50], R34 ;  /* 0x0000502201007387 */ /* 0x0009e80000100a00 */
[----:B------:R-:W2:Y:S04]  /*9d70*/  LDL.LU.64 R38, [R1+0x38] ;  /* 0x0000380001267983 */ /* 0x000ea80000300a00 */
[----:B---3--:R-:W3:Y:S04]  /*9d80*/  LDL.LU.64 R32, [R1+0xa0] ;  /* 0x0000a00001207983 */ /* 0x008ee80000300a00 */
[----:B----4-:R-:W3:Y:S01]  /*9d90*/  LDL.LU.64 R34, [R1+0x98] ;  /* 0x0000980001227983 */ /* 0x010ee20000300a00 */
[----:B--2---:R-:W-:Y:S01]  /*9da0*/  IMAD.MOV.U32 R31, RZ, RZ, R37 ;  /* 0x000000ffff1f7224 */ /* 0x004fe200078e0025 */
[----:B---3--:R-:W-:-:S04]  /*9db0*/  SHF.R.U64 R37, R34, 0x3, R33 ;  /* 0x0000000322257819 */ /* 0x008fc80000001221 */
[C---:B------:R-:W-:Y:S02]  /*9dc0*/  SHF.R.U64 R36, R35.reuse, 0x3, R31 ;  /* 0x0000000323247819 */ /* 0x040fe4000000121f */
[----:B------:R-:W-:Y:S02]  /*9dd0*/  LOP3.LUT R32, R34, 0x70, R37, 0x78, !PT ;  /* 0x0000007022207812 */ /* 0x000fe400078e7825 */
[----:B------:R-:W-:Y:S02]  /*9de0*/  LOP3.LUT R30, R35, 0x70, R36, 0x78, !PT ;  /* 0x00000070231e7812 */ /* 0x000fe400078e7824 */
[----:B------:R-:W2:Y:S04]  /*9df0*/  LDL.LU.64 R36, [R1+0x68] ;  /* 0x0000680001247983 */ /* 0x000ea80000300a00 */
[----:B------:R3:W-:Y:S04]  /*9e00*/  STL.64 [R1+0x40], R32 ;  /* 0x0000402001007387 */ /* 0x0007e80000100a00 */
[----:B------:R4:W-:Y:S04]  /*9e10*/  STL [R1+0x48], R30 ;  /* 0x0000481e01007387 */ /* 0x0009e80000100800 */
[----:B---3--:R-:W3:Y:S04]  /*9e20*/  LDL.LU.64 R32, [R1+0x88] ;  /* 0x0000880001207983 */ /* 0x008ee80000300a00 */
[----:B----4-:R-:W4:Y:S04]  /*9e30*/  LDL.LU.64 R30, [R1+0x90] ;  /* 0x00009000011e7983 */ /* 0x010f280000300a00 */
[----:B--2---:R2:W-:Y:S04]  /*9e40*/  ST.E desc[UR44][R36.64], RZ ;  /* 0x000000ff24007985 */ /* 0x0045e8000c10192c */
[----:B--2---:R-:W2:Y:S01]  /*9e50*/  LDL.LU.64 R36, [R1+0x40] ;  /* 0x0000400001247983 */ /* 0x004ea20000300a00 */
[----:B---3--:R-:W-:-:S02]  /*9e60*/  SHF.R.U64 R34, R33, 0x3, R39 ;  /* 0x0000000321227819 */ /* 0x008fc40000001227 */
[C---:B------:R-:W-:Y:S02]  /*9e70*/  SHF.R.U64 R35, R32.reuse, 0x3, R41 ;  /* 0x0000000320237819 */ /* 0x040fe40000001229 */
[----:B------:R-:W-:Y:S02]  /*9e80*/  LOP3.LUT R38, R33, 0x70, R34, 0x78, !PT ;  /* 0x0000007021267812 */ /* 0x000fe400078e7822 */
[----:B------:R-:W-:Y:S02]  /*9e90*/  LOP3.LUT R40, R32, 0x70, R35, 0x78, !PT ;  /* 0x0000007020287812 */ /* 0x000fe400078e7823 */
[C---:B----4-:R-:W-:Y:S01]  /*9ea0*/  SHF.R.U64 R32, R31.reuse, 0x3, R63 ;  /* 0x000000031f207819 */ /* 0x050fe2000000123f */
[----:B------:R-:W3:Y:S01]  /*9eb0*/  LDL.LU.64 R34, [R1+0x48] ;  /* 0x0000480001227983 */ /* 0x000ee20000300a00 */
[----:B------:R-:W-:Y:S02]  /*9ec0*/  SHF.R.U64 R33, R30, 0x3, R59 ;  /* 0x000000031e217819 */ /* 0x000fe4000000123b */
[----:B------:R-:W-:-:S02]  /*9ed0*/  LOP3.LUT R62, R31, 0x70, R32, 0x78, !PT ;  /* 0x000000701f3e7812 */ /* 0x000fc400078e7820 */
[----:B------:R-:W-:Y:S02]  /*9ee0*/  LOP3.LUT R58, R30, 0x70, R33, 0x78, !PT ;  /* 0x000000701e3a7812 */ /* 0x000fe400078e7821 */
[C---:B------:R-:W-:Y:S01]  /*9ef0*/  SHF.R.U64 R30, R29.reuse, 0x3, R57 ;  /* 0x000000031d1e7819 */ /* 0x040fe20000001239 */
[----:B------:R-:W4:Y:S01]  /*9f00*/  LDL.LU.64 R32, [R1+0x50] ;  /* 0x0000500001207983 */ /* 0x000f220000300a00 */
[C---:B------:R-:W-:Y:S02]  /*9f10*/  SHF.R.U64 R31, R28.reuse, 0x3, R23 ;  /* 0x000000031c1f7819 */ /* 0x040fe40000001217 */
[----:B------:R-:W-:Y:S02]  /*9f20*/  LOP3.LUT R56, R29, 0x70, R30, 0x78, !PT ;  /* 0x000000701d387812 */ /* 0x000fe400078e781e */
[----:B------:R-:W-:Y:S02]  /*9f30*/  LOP3.LUT R22, R28, 0x70, R31, 0x78, !PT ;  /* 0x000000701c167812 */ /* 0x000fe400078e781f */
[----:B------:R-:W-:Y:S01]  /*9f40*/  SHF.R.U64 R28, R27, 0x3, R93 ;  /* 0x000000031b1c7819 */ /* 0x000fe2000000125d */
[----:B------:R-:W2:Y:S01]  /*9f50*/  LDL.LU.64 R30, [R1+0x58] ;  /* 0x00005800011e7983 */ /* 0x000ea20000300a00 */
[----:B------:R-:W-:-:S02]  /*9f60*/  SHF.R.U64 R29, R26, 0x3, R91 ;  /* 0x000000031a1d7819 */ /* 0x000fc4000000125b */
[----:B------:R-:W-:Y:S02]  /*9f70*/  LOP3.LUT R92, R27, 0x70, R28, 0x78, !PT ;  /* 0x000000701b5c7812 */ /* 0x000fe400078e781c */
[----:B------:R-:W-:Y:S02]  /*9f80*/  LOP3.LUT R90, R26, 0x70, R29, 0x78, !PT ;  /* 0x000000701a5a7812 */ /* 0x000fe400078e781d */
[----:B------:R-:W3:Y:S01]  /*9f90*/  LDL.LU.64 R28, [R1+0x60] ;  /* 0x00006000011c7983 */ /* 0x000ee20000300a00 */
[C---:B------:R-:W-:Y:S02]  /*9fa0*/  IADD3 R25, P4, PT, R42.reuse, 0x31e00, RZ ;  /* 0x00031e002a197810 */ /* 0x040fe40007f9e0ff */
[C---:B------:R-:W-:Y:S02]  /*9fb0*/  IADD3 R24, P0, PT, R42.reuse, 0x32400, RZ ;  /* 0x000324002a187810 */ /* 0x040fe40007f1e0ff */
[C---:B------:R-:W-:Y:S01]  /*9fc0*/  IADD3 R21, P1, PT, R42.reuse, 0x32600, RZ ;  /* 0x000326002a157810 */ /* 0x040fe20007f3e0ff */
[--C-:B------:R-:W-:Y:S01]  /*9fd0*/  IMAD.X R89, RZ, RZ, R43.reuse, P4 ;  /* 0x000000ffff597224 */ /* 0x100fe200020e062b */
[C---:B------:R-:W-:Y:S01]  /*9fe0*/  IADD3 R20, P2, PT, R42.reuse, 0x32c00, RZ ;  /* 0x00032c002a147810 */ /* 0x040fe20007f5e0ff */
[--C-:B------:R-:W-:Y:S01]  /*9ff0*/  IMAD.X R87, RZ, RZ, R43.reuse, P0 ;  /* 0x000000ffff577224 */ /* 0x100fe200000e062b */
[C---:B------:R-:W-:Y:S01]  /*a000*/  IADD3 R19, P3, PT, R42.reuse, 0x32e00, RZ ;  /* 0x00032e002a137810 */ /* 0x040fe20007f7e0ff */
[--C-:B------:R-:W-:Y:S01]  /*a010*/  IMAD.X R85, RZ, RZ, R43.reuse, P1 ;  /* 0x000000ffff557224 */ /* 0x100fe200008e062b */
[----:B------:R-:W-:Y:S01]  /*a020*/  IADD3 R18, P4, PT, R42, 0x33400, RZ ;  /* 0x000334002a127810 */ /* 0x000fe20007f9e0ff */
[----:B------:R-:W-:Y:S01]  /*a030*/  IMAD.X R83, RZ, RZ, R43, P2 ;  /* 0x000000ffff537224 */ /* 0x000fe200010e062b */
[----:B------:R-:W-:-:S02]  /*a040*/  SHF.R.U64 R26, R25, 0x3, R89 ;  /* 0x00000003191a7819 */ /* 0x000fc40000001259 */
[C---:B------:R-:W-:Y:S01]  /*a050*/  SHF.R.U64 R27, R24.reuse, 0x3, R87 ;  /* 0x00000003181b7819 */ /* 0x040fe20000001257 */
[--C-:B------:R-:W-:Y:S01]  /*a060*/  IMAD.X R81, RZ, RZ, R43.reuse, P3 ;  /* 0x000000ffff517224 */ /* 0x100fe200018e062b */
[----:B------:R-:W-:Y:S01]  /*a070*/  LOP3.LUT R88, R25, 0x70, R26, 0x78, !PT ;  /* 0x0000007019587812 */ /* 0x000fe200078e781a */
[----:B------:R-:W-:Y:S01]  /*a080*/  IMAD.X R79, RZ, RZ, R43, P4 ;  /* 0x000000ffff4f7224 */ /* 0x000fe200020e062b */
[----:B------:R-:W-:Y:S02]  /*a090*/  LOP3.LUT R86, R24, 0x70, R27, 0x78, !PT ;  /* 0x0000007018567812 */ /* 0x000fe400078e781b */
[C---:B------:R-:W-:Y:S02]  /*a0a0*/  IADD3 R17, P0, PT, R42.reuse, 0x33600, RZ ;  /* 0x000336002a117810 */ /* 0x040fe40007f1e0ff */
[----:B------:R-:W-:Y:S02]  /*a0b0*/  IADD3 R16, P1, PT, R42, 0x33c00, RZ ;  /* 0x00033c002a107810 */ /* 0x000fe40007f3e0ff */
        /* <DEDUP_REMOVED lines=14> */
[----:B------:R-:W-:Y:S02]  /*a1a0*/  IADD3 R13, P4, PT, R42, 0x34600, RZ ;  /* 0x000346002a0d7810 */ /* 0x000fe40007f9e0ff */
[C---:B------:R-:W-:Y:S02]  /*a1b0*/  SHF.R.U64 R18, R17.reuse, 0x3, R77 ;  /* 0x0000000311127819 */ /* 0x040fe4000000124d */
[----:B------:R-:W-:Y:S01]  /*a1c0*/  SHF.R.U64 R19, R16, 0x3, R75 ;  /* 0x0000000310137819 */ /* 0x000fe2000000124b */
[----:B------:R-:W-:Y:S01]  /*a1d0*/  IMAD.X R69, RZ, RZ, R43, P4 ;  /* 0x000000ffff457224 */ /* 0x000fe200020e062b */
[----:B------:R-:W-:-:S02]  /*a1e0*/  LOP3.LUT R76, R17, 0x70, R18, 0x78, !PT ;  /* 0x00000070114c7812 */ /* 0x000fc400078e7812 */
[----:B------:R-:W-:Y:S02]  /*a1f0*/  LOP3.LUT R74, R16, 0x70, R19, 0x78, !PT ;  /* 0x00000070104a7812 */ /* 0x000fe400078e7813 */
[C---:B------:R-:W-:Y:S02]  /*a200*/  SHF.R.U64 R16, R15.reuse, 0x3, R73 ;  /* 0x000000030f107819 */ /* 0x040fe40000001249 */
[C---:B------:R-:W-:Y:S02]  /*a210*/  SHF.R.U64 R17, R14.reuse, 0x3, R71 ;  /* 0x000000030e117819 */ /* 0x040fe40000001247 */
[----:B------:R-:W-:Y:S02]  /*a220*/  LOP3.LUT R72, R15, 0x70, R16, 0x78, !PT ;  /* 0x000000700f487812 */ /* 0x000fe400078e7810 */
[----:B------:R-:W-:Y:S02]  /*a230*/  LOP3.LUT R70, R14, 0x70, R17, 0x78, !PT ;  /* 0x000000700e467812 */ /* 0x000fe400078e7811 */
[----:B------:R-:W-:Y:S01]  /*a240*/  SHF.R.U64 R16, R13, 0x3, R69 ;  /* 0x000000030d107819 */ /* 0x000fe20000001245 */
[----:B------:R-:W1:Y:S01]  /*a250*/  S2R R14, SR_TID.X ;  /* 0x00000000000e7919 */ /* 0x000e620000002100 */
[----:B------:R-:W-:-:S02]  /*a260*/  IADD3 R12, P0, PT, R42, 0x34c00, RZ ;  /* 0x00034c002a0c7810 */ /* 0x000fc40007f1e0ff */
[----:B------:R-:W-:Y:S02]  /*a270*/  LOP3.LUT R68, R13, 0x70, R16, 0x78, !PT ;  /* 0x000000700d447812 */ /* 0x000fe400078e7810 */
[----:B------:R-:W1:Y:S01]  /*a280*/  S2R R13, SR_SWINHI ;  /* 0x00000000000d7919 */ /* 0x000e620000002f00 */
[C---:B------:R-:W-:Y:S01]  /*a290*/  IADD3 R9, P3, PT, R42.reuse, 0x35600, RZ ;  /* 0x000356002a097810 */ /* 0x040fe20007f7e0ff */
[--C-:B------:R-:W-:Y:S01]  /*a2a0*/  IMAD.X R67, RZ, RZ, R43.reuse, P0 ;  /* 0x000000ffff437224 */ /* 0x100fe200000e062b */
[C---:B------:R-:W-:Y:S02]  /*a2b0*/  IADD3 R10, P2, PT, R42.reuse, 0x35400, RZ ;  /* 0x000354002a0a7810 */ /* 0x040fe40007f5e0ff */
[C---:B------:R-:W-:Y:S01]  /*a2c0*/  IADD3 R11, P1, PT, R42.reuse, 0x34e00, RZ ;  /* 0x00034e002a0b7810 */ /* 0x040fe20007f3e0ff */
[----:B---3--:R-:W-:Y:S04]  /*a2d0*/  ST.E desc[UR44][R28.64], RZ ;  /* 0x000000ff1c007985 */ /* 0x008fe8000c10192c */
[----:B--2---:R-:W-:Y:S04]  /*a2e0*/  ST.E desc[UR44][R30.64], RZ ;  /* 0x000000ff1e007985 */ /* 0x004fe8000c10192c */
[----:B----4-:R-:W-:Y:S04]  /*a2f0*/  ST.E desc[UR44][R32.64], RZ ;  /* 0x000000ff20007985 */ /* 0x010fe8000c10192c */
[----:B------:R-:W-:Y:S04]  /*a300*/  ST.E desc[UR44][R34.64], RZ ;  /* 0x000000ff22007985 */ /* 0x000fe8000c10192c */
[----:B------:R-:W-:Y:S04]  /*a310*/  ST.E desc[UR44][R36.64], RZ ;  /* 0x000000ff24007985 */ /* 0x000fe8000c10192c */
[----:B------:R-:W-:Y:S04]  /*a320*/  ST.E desc[UR44][R38.64], RZ ;  /* 0x000000ff26007985 */ /* 0x000fe8000c10192c */
[----:B------:R-:W-:Y:S04]  /*a330*/  ST.E desc[UR44][R40.64], RZ ;  /* 0x000000ff28007985 */ /* 0x000fe8000c10192c */
[----:B------:R2:W-:Y:S04]  /*a340*/  ST.E desc[UR44][R62.64], RZ ;  /* 0x000000ff3e007985 */ /* 0x0005e8000c10192c */
[----:B------:R3:W-:Y:S04]  /*a350*/  ST.E desc[UR44][R58.64], RZ ;  /* 0x000000ff3a007985 */ /* 0x0007e8000c10192c */
[----:B------:R4:W-:Y:S04]  /*a360*/  ST.E desc[UR44][R56.64], RZ ;  /* 0x000000ff38007985 */ /* 0x0009e8000c10192c */
[----:B------:R1:W-:Y:S04]  /*a370*/  ST.E desc[UR44][R22.64], RZ ;  /* 0x000000ff16007985 */ /* 0x0003e8000c10192c */
[----:B--2---:R2:W5:Y:S04]  /*a380*/  LDL.LU R62, [R1+0x84] ;  /* 0x00008400013e7983 */ /* 0x0045680000300800 */
[----:B---3--:R2:W5:Y:S04]  /*a390*/  LDL.LU R58, [R1+0x80] ;  /* 0x00008000013a7983 */ /* 0x0085680000300800 */
[----:B----4-:R2:W5:Y:S04]  /*a3a0*/  LDL.LU.64 R56, [R1+0x78] ;  /* 0x0000780001387983 */ /* 0x0105680000300a00 */
[----:B-1----:R2:W5:Y:S01]  /*a3b0*/  LDL.LU.64 R22, [R1+0x70] ;  /* 0x0000700001167983 */ /* 0x0025620000300a00 */
[----:B------:R-:W-:Y:S01]  /*a3c0*/  IADD3 R8, P4, PT, R42, 0x35c00, RZ ;  /* 0x00035c002a087810 */ /* 0x000fe20007f9e0ff */
[----:B------:R-:W-:Y:S01]  /*a3d0*/  IMAD.X R55, RZ, RZ, R43, P3 ;  /* 0x000000ffff377224 */ /* 0x000fe200018e062b */
[----:B------:R-:W-:Y:S01]  /*a3e0*/  SHF.R.U64 R15, R12, 0x3, R67 ;  /* 0x000000030c0f7819 */ /* 0x000fe20000001243 */
[--C-:B------:R-:W-:Y:S01]  /*a3f0*/  IMAD.X R61, RZ, RZ, R43.reuse, P2 ;  /* 0x000000ffff3d7224 */ /* 0x100fe200010e062b */
[----:B------:R-:W-:Y:S01]  /*a400*/  IADD3 R5, P2, PT, R42, 0x36600, RZ ;  /* 0x000366002a057810 */ /* 0x000fe20007f5e0ff */
[----:B------:R-:W-:Y:S01]  /*a410*/  IMAD.X R65, RZ, RZ, R43, P1 ;  /* 0x000000ffff417224 */ /* 0x000fe200008e062b */
[----:B------:R-:W-:Y:S01]  /*a420*/  LOP3.LUT R66, R12, 0x70, R15, 0x78, !PT ;  /* 0x000000700c427812 */ /* 0x000fe200078e780f */
[----:B------:R-:W-:Y:S01]  /*a430*/  IMAD.X R53, RZ, RZ, R43, P4 ;  /* 0x000000ffff357224 */ /* 0x000fe200020e062b */
[----:B------:R-:W-:Y:S01]  /*a440*/  SHF.R.U64 R12, R9, 0x3, R55 ;  /* 0x00000003090c7819 */ /* 0x000fe20000001237 */
[----:B------:R-:W-:Y:S01]  /*a450*/  IMAD.X R47, RZ, RZ, R43, P2 ;  /* 0x000000ffff2f7224 */ /* 0x000fe200010e062b */
[----:B------:R-:W-:-:S02]  /*a460*/  IADD3 R7, P0, PT, R42, 0x35e00, RZ ;  /* 0x00035e002a077810 */ /* 0x000fc40007f1e0ff */
[----:B------:R-:W-:Y:S02]  /*a470*/  LOP3.LUT R54, R9, 0x70, R12, 0x78, !PT ;  /* 0x0000007009367812 */ /* 0x000fe400078e780c */
[C---:B------:R-:W-:Y:S02]  /*a480*/  SHF.R.U64 R16, R11.reuse, 0x3, R65 ;  /* 0x000000030b107819 */ /* 0x040fe40000001241 */
[C---:B------:R-:W-:Y:S01]  /*a490*/  SHF.R.U64 R9, R8.reuse, 0x3, R53 ;  /* 0x0000000308097819 */ /* 0x040fe20000001235 */
[----:B------:R-:W-:Y:S01]  /*a4a0*/  IMAD.X R51, RZ, RZ, R43, P0 ;  /* 0x000000ffff337224 */ /* 0x000fe200000e062b */
[----:B------:R-:W-:Y:S02]  /*a4b0*/  LOP3.LUT R64, R11, 0x70, R16, 0x78, !PT ;  /* 0x000000700b407812 */ /* 0x000fe400078e7810 */
[----:B------:R-:W-:Y:S02]  /*a4c0*/  LOP3.LUT R52, R8, 0x70, R9, 0x78, !PT ;  /* 0x0000007008347812 */ /* 0x000fe400078e7809 */
[----:B------:R-:W-:-:S02]  /*a4d0*/  IADD3 R6, P1, PT, R42, 0x36400, RZ ;  /* 0x000364002a067810 */ /* 0x000fc40007f3e0ff */
[C---:B------:R-:W-:Y:S02]  /*a4e0*/  SHF.R.U64 R11, R10.reuse, 0x3, R61 ;  /* 0x000000030a0b7819 */ /* 0x040fe4000000123d */
[C---:B------:R-:W-:Y:S01]  /*a4f0*/  SHF.R.U64 R8, R5.reuse, 0x3, R47 ;  /* 0x0000000305087819 */ /* 0x040fe2000000122f */
[----:B------:R-:W-:Y:S01]  /*a500*/  IMAD.X R49, RZ, RZ, R43, P1 ;  /* 0x000000ffff317224 */ /* 0x000fe200008e062b */
[----:B------:R-:W-:Y:S02]  /*a510*/  LOP3.LUT R60, R10, 0x70, R11, 0x78, !PT ;  /* 0x000000700a3c7812 */ /* 0x000fe400078e780b */
[----:B------:R-:W-:Y:S01]  /*a520*/  LOP3.LUT R46, R5, 0x70, R8, 0x78, !PT ;  /* 0x00000070052e7812 */ /* 0x000fe200078e7808 */
[----:B------:R-:W-:Y:S01]  /*a530*/  IMAD.SHL.U32 R5, R14, 0x2, RZ ;  /* 0x000000020e057824 */ /* 0x000fe200078e00ff */
[----:B------:R-:W-:Y:S02]  /*a540*/  IADD3 R4, P3, PT, R42, 0x36c00, RZ ;  /* 0x00036c002a047810 */ /* 0x000fe40007f7e0ff */
[----:B------:R-:W-:-:S02]  /*a550*/  SHF.R.U64 R10, R7, 0x3, R51 ;  /* 0x00000003070a7819 */ /* 0x000fc40000001233 */
[----:B------:R-:W-:Y:S01]  /*a560*/  IADD3 R3, P4, PT, R42, 0x36e00, RZ ;  /* 0x00036e002a037810 */ /* 0x000fe20007f9e0ff */
[----:B------:R-:W-:Y:S01]  /*a570*/  IMAD.X R45, RZ, RZ, R43, P3 ;  /* 0x000000ffff2d7224 */ /* 0x000fe200018e062b */
[----:B------:R-:W-:Y:S02]  /*a580*/  LOP3.LUT R50, R7, 0x70, R10, 0x78, !PT ;  /* 0x0000007007327812 */ /* 0x000fe400078e780a */
[C---:B------:R-:W-:Y:S02]  /*a590*/  SHF.R.U64 R7, R6.reuse, 0x3, R49 ;  /* 0x0000000306077819 */ /* 0x040fe40000001231 */
[----:B------:R-:W-:Y:S02]  /*a5a0*/  LOP3.LUT R5, R5, 0xfe, RZ, 0xc0, !PT ;  /* 0x000000fe05057812 */ /* 0x000fe400078ec0ff */
[----:B------:R-:W-:Y:S02]  /*a5b0*/  MOV R18, R0 ;  /* 0x0000000000127202 */ /* 0x000fe40000000f00 */
[----:B------:R-:W-:Y:S01]  /*a5c0*/  MOV R19, R13 ;  /* 0x0000000d00137202 */ /* 0x000fe20000000f00 */
[----:B------:R-:W-:Y:S01]  /*a5d0*/  IMAD.X R43, RZ, RZ, R43, P4 ;  /* 0x000000ffff2b7224 */ /* 0x000fe200020e062b */
[----:B------:R-:W-:-:S02]  /*a5e0*/  LOP3.LUT R48, R6, 0x70, R7, 0x78, !PT ;  /* 0x0000007006307812 */ /* 0x000fc400078e7807 */
[C---:B------:R-:W-:Y:S01]  /*a5f0*/  SHF.R.U64 R7, R4.reuse, 0x3, R45 ;  /* 0x0000000304077819 */ /* 0x040fe2000000122d */
[----:B------:R-:W-:Y:S01]  /*a600*/  IMAD.WIDE.U32 R18, R5, 0x2, R18 ;  /* 0x0000000205127825 */ /* 0x000fe200078e0012 */
[----:B------:R2:W-:Y:S02]  /*a610*/  ST.E desc[UR44][R92.64], RZ ;  /* 0x000000ff5c007985 */ /* 0x0005e4000c10192c */
[----:B------:R-:W-:Y:S02]  /*a620*/  LOP3.LUT R44, R4, 0x70, R7, 0x78, !PT ;  /* 0x00000070042c7812 */ /* 0x000fe400078e7807 */
[----:B------:R-:W-:Y:S01]  /*a630*/  SHF.R.U64 R4, R3, 0x3, R43 ;  /* 0x0000000303047819 */ /* 0x000fe2000000122b */
[----:B------:R2:W-:Y:S01]  /*a640*/  ST.E desc[UR44][R90.64], RZ ;  /* 0x000000ff5a007985 */ /* 0x0005e2000c10192c */
[----:B------:R-:W-:-:S03]  /*a650*/  IADD3 R6, P2, PT, R18, 0x37400, RZ ;  /* 0x0003740012067810 */ /* 0x000fc60007f5e0ff */
[----:B------:R2:W-:Y:S01]  /*a660*/  ST.E desc[UR44][R88.64], RZ ;  /* 0x000000ff58007985 */ /* 0x0005e2000c10192c */
[----:B------:R-:W-:-:S03]  /*a670*/  LOP3.LUT R42, R3, 0x70, R4, 0x78, !PT ;  /* 0x00000070032a7812 */ /* 0x000fc600078e7804 */
[----:B------:R2:W-:Y:S01]  /*a680*/  ST.E desc[UR44][R86.64], RZ ;  /* 0x000000ff56007985 */ /* 0x0005e2000c10192c */
[C---:B------:R-:W-:Y:S01]  /*a690*/  IADD3 R8, P3, PT, R18.reuse, 0x37600, RZ ;  /* 0x0003760012087810 */ /* 0x040fe20007f7e0ff */
[----:B------:R-:W-:Y:S02]  /*a6a0*/  IMAD.X R17, RZ, RZ, R19, P2 ;  /* 0x000000ffff117224 */ /* 0x000fe400010e0613 */
[----:B------:R2:W-:Y:S01]  /*a6b0*/  ST.E desc[UR44][R84.64], RZ ;  /* 0x000000ff54007985 */ /* 0x0005e2000c10192c */
[----:B------:R-:W-:-:S03]  /*a6c0*/  IADD3 R4, P1, PT, R18, 0x37c00, RZ ;  /* 0x00037c0012047810 */ /* 0x000fc60007f3e0ff */
[----:B------:R2:W-:Y:S01]  /*a6d0*/  ST.E desc[UR44][R82.64], RZ ;  /* 0x000000ff52007985 */ /* 0x0005e2000c10192c */
[----:B------:R-:W-:-:S03]  /*a6e0*/  IADD3 R3, P0, PT, R18, 0x37e00, RZ ;  /* 0x00037e0012037810 */ /* 0x000fc60007f1e0ff */
[----:B------:R2:W-:Y:S01]  /*a6f0*/  ST.E desc[UR44][R80.64], RZ ;  /* 0x000000ff50007985 */ /* 0x0005e2000c10192c */
[----:B------:R-:W-:-:S03]  /*a700*/  IMAD.X R13, RZ, RZ, R19, P3 ;  /* 0x000000ffff0d7224 */ /* 0x000fc600018e0613 */
[----:B------:R2:W-:Y:S01]  /*a710*/  ST.E desc[UR44][R78.64], RZ ;  /* 0x000000ff4e007985 */ /* 0x0005e2000c10192c */
[----:B------:R-:W-:-:S03]  /*a720*/  IMAD.X R11, RZ, RZ, R19, P1 ;  /* 0x000000ffff0b7224 */ /* 0x000fc600008e0613 */
[----:B------:R2:W-:Y:S01]  /*a730*/  ST.E desc[UR44][R76.64], RZ ;  /* 0x000000ff4c007985 */ /* 0x0005e2000c10192c */
[----:B------:R-:W-:-:S03]  /*a740*/  SHF.R.U64 R5, R6, 0x3, R17 ;  /* 0x0000000306057819 */ /* 0x000fc60000001211 */
[----:B------:R2:W-:Y:S01]  /*a750*/  ST.E desc[UR44][R74.64], RZ ;  /* 0x000000ff4a007985 */ /* 0x0005e2000c10192c */
[----:B------:R-:W-:-:S03]  /*a760*/  IMAD.X R9, RZ, RZ, R19, P0 ;  /* 0x000000ffff097224 */ /* 0x000fc600000e0613 */
[----:B------:R2:W-:Y:S04]  /*a770*/  ST.E desc[UR44][R72.64], RZ ;  /* 0x000000ff48007985 */ /* 0x0005e8000c10192c */
[----:B------:R2:W-:Y:S01]  /*a780*/  ST.E desc[UR44][R70.64], RZ ;  /* 0x000000ff46007985 */ /* 0x0005e2000c10192c */
[----:B------:R-:W-:-:S03]  /*a790*/  SHF.R.U64 R7, R8, 0x3, R13 ;  /* 0x0000000308077819 */ /* 0x000fc6000000120d */
[----:B------:R2:W-:Y:S01]  /*a7a0*/  ST.E desc[UR44][R68.64], RZ ;  /* 0x000000ff44007985 */ /* 0x0005e2000c10192c */
[----:B------:R-:W-:-:S03]  /*a7b0*/  LOP3.LUT R16, R6, 0x70, R5, 0x78, !PT ;  /* 0x0000007006107812 */ /* 0x000fc600078e7805 */
[----:B------:R2:W-:Y:S01]  /*a7c0*/  ST.E desc[UR44][R66.64], RZ ;  /* 0x000000ff42007985 */ /* 0x0005e2000c10192c */
[----:B------:R-:W-:-:S03]  /*a7d0*/  SHF.R.U64 R5, R4, 0x3, R11 ;  /* 0x0000000304057819 */ /* 0x000fc6000000120b */
[----:B------:R2:W-:Y:S01]  /*a7e0*/  ST.E desc[UR44][R64.64], RZ ;  /* 0x000000ff40007985 */ /* 0x0005e2000c10192c */
[----:B------:R-:W-:-:S03]  /*a7f0*/  SHF.R.U64 R6, R3, 0x3, R9 ;  /* 0x0000000303067819 */ /* 0x000fc60000001209 */
[----:B------:R2:W-:Y:S01]  /*a800*/  ST.E desc[UR44][R60.64], RZ ;  /* 0x000000ff3c007985 */ /* 0x0005e2000c10192c */
[----:B------:R-:W-:-:S03]  /*a810*/  LOP3.LUT R12, R8, 0x70, R7, 0x78, !PT ;  /* 0x00000070080c7812 */ /* 0x000fc600078e7807 */
[----:B------:R2:W-:Y:S01]  /*a820*/  ST.E desc[UR44][R54.64], RZ ;  /* 0x000000ff36007985 */ /* 0x0005e2000c10192c */
[----:B------:R-:W-:-:S03]  /*a830*/  LOP3.LUT R10, R4, 0x70, R5, 0x78, !PT ;  /* 0x00000070040a7812 */ /* 0x000fc600078e7805 */
[----:B------:R2:W-:Y:S01]  /*a840*/  ST.E desc[UR44][R52.64], RZ ;  /* 0x000000ff34007985 */ /* 0x0005e2000c10192c */
[----:B------:R-:W-:-:S03]  /*a850*/  LOP3.LUT R8, R3, 0x70, R6, 0x78, !PT ;  /* 0x0000007003087812 */ /* 0x000fc600078e7806 */
[----:B------:R2:W-:Y:S04]  /*a860*/  ST.E desc[UR44][R50.64], RZ ;  /* 0x000000ff32007985 */ /* 0x0005e8000c10192c */
[----:B------:R2:W-:Y:S04]  /*a870*/  ST.E desc[UR44][R48.64], RZ ;  /* 0x000000ff30007985 */ /* 0x0005e8000c10192c */
[----:B------:R2:W-:Y:S04]  /*a880*/  ST.E desc[UR44][R46.64], RZ ;  /* 0x000000ff2e007985 */ /* 0x0005e8000c10192c */
[----:B------:R2:W-:Y:S04]  /*a890*/  ST.E desc[UR44][R44.64], RZ ;  /* 0x000000ff2c007985 */ /* 0x0005e8000c10192c */
[----:B------:R2:W-:Y:S04]  /*a8a0*/  ST.E desc[UR44][R42.64], RZ ;  /* 0x000000ff2a007985 */ /* 0x0005e8000c10192c */
[----:B------:R2:W-:Y:S04]  /*a8b0*/  ST.E desc[UR44][R16.64], RZ ;  /* 0x000000ff10007985 */ /* 0x0005e8000c10192c */
[----:B------:R2:W-:Y:S04]  /*a8c0*/  ST.E desc[UR44][R12.64], RZ ;  /* 0x000000ff0c007985 */ /* 0x0005e8000c10192c */
[----:B------:R2:W-:Y:S04]  /*a8d0*/  ST.E desc[UR44][R10.64], RZ ;  /* 0x000000ff0a007985 */ /* 0x0005e8000c10192c */
[----:B------:R2:W-:Y:S01]  /*a8e0*/  ST.E desc[UR44][R8.64], RZ ;  /* 0x000000ff08007985 */ /* 0x0005e2000c10192c */
[----:B------:R-:W-:Y:S01]  /*a8f0*/  @!PT LDS RZ, [RZ] ;  /* 0x00000000fffff984 */ /* 0x000fe20000000800 */
[----:B------:R-:W-:Y:S01]  /*a900*/  @!PT LDS RZ, [RZ] ;  /* 0x00000000fffff984 */ /* 0x000fe20000000800 */
[----:B------:R-:W-:Y:S01]  /*a910*/  @!PT LDS RZ, [RZ] ;  /* 0x00000000fffff984 */ /* 0x000fe20000000800 */
[----:B------:R-:W-:Y:S01]  /*a920*/  @!PT LDS RZ, [RZ] ;  /* 0x00000000fffff984 */ /* 0x000fe20000000800 */
[----:B------:R1:W-:Y:S06]  /*a930*/  MEMBAR.ALL.CTA ;  /* 0x0000000000007992 */ /* 0x0003ec0000008000 */
[----:B-1----:R-:W1:Y:S01]  /*a940*/  FENCE.VIEW.ASYNC.S ;  /* 0x00000000000073c6 */ /* 0x002e620000000000 */
[----:B------:R-:W-:Y:S05]  /*a950*/  BRA.U UP0, `(.L_x_161) ;  /* 0x0000000100047547 */ /* 0x000fea000b800000 */
[----:B------:R-:W-:Y:S05]  /*a960*/  BPT.TRAP 0x1 ;  /* 0x000000040000795c */ /* 0x000fea0000300000 */
.L_x_161:
[----:B-----5:R-:W-:Y:S01]  /*a970*/  SHF.L.U32 R3, R56, 0x1f, RZ ;  /* 0x0000001f38037819 */ /* 0x020fe200000006ff */
[----:B------:R-:W-:Y:S03]  /*a980*/  BSSY B0, `(.L_x_162) ;  /* 0x0000003000007945 */ /* 0x000fe60003800000 */
[----:B-1----:R-:W1:Y:S02]  /*a990*/  SYNCS.PHASECHK.TRANS64.TRYWAIT P0, [R0+URZ+0x380c8], R3 ;  /* 0x0380c803000075a7 */ /* 0x002e6400080011ff */
[----:B-1----:R-:W-:Y:S05]  /*a9a0*/  @!P0 BRA `(.L_x_163) ;  /* 0x0000017c00608947 */ /* 0x002fea0003800000 */
.L_x_455:
[----:B------:R-:W-:Y:S05]  /*a9b0*/  BSYNC B0 ;  /* 0x0000000000007941 */ /* 0x000fea0003800000 */
.L_x_162:
[----:B------:R-:W-:Y:S05]  /*a9c0*/  @!P5 BRA `(.L_x_164) ;  /* 0x0000000000d0d947 */ /* 0x000fea0003800000 */
[----:B-1----:R-:W1:Y:S01]  /*a9d0*/  LDC R3, c[0x0][0x904] ;  /* 0x00024100ff037b82 */ /* 0x002e620000000800 */
[----:B------:R-:W3:Y:S01]  /*a9e0*/  LDCU.64 UR4, c[0x0][0x908] ;  /* 0x00012100ff0477ac */ /* 0x000ee20008000a00 */
[----:B------:R-:W-:Y:S01]  /*a9f0*/  BSSY.RECONVERGENT B0, `(.L_x_164) ;  /* 0x0000031000007945 */ /* 0x000fe20003800200 */
[----:B---3--:R-:W-:Y:S01]  /*aa00*/  IMAD.HI.U32 R4, R57, UR4, RZ ;  /* 0x0000000439047c27 */ /* 0x008fe2000f8e00ff */
[----:B------:R-:W3:Y:S01]  /*aa10*/  LDCU UR4, c[0x0][0x380] ;  /* 0x00007000ff0477ac */ /* 0x000ee20008000800 */
[----:B-1----:R-:W-:-:S03]  /*aa20*/  ISETP.NE.AND P0, PT, R3, 0x1, PT ;  /* 0x000000010300780c */ /* 0x002fc60003f05270 */
[----:B------:R-:W-:-:S04]  /*aa30*/  SHF.R.U32.HI R4, RZ, UR5, R4 ;  /* 0x00000005ff047c19 */ /* 0x000fc80008011604 */
[----:B------:R-:W-:-:S05]  /*aa40*/  SEL R4, R57, R4, !P0 ;  /* 0x0000000439047207 */ /* 0x000fca0004000000 */
[----:B------:R-:W-:-:S04]  /*aa50*/  IMAD.MOV R4, RZ, RZ, -R4 ;  /* 0x000000ffff047224 */ /* 0x000fc800078e0a04 */
[----:B------:R-:W-:Y:S01]  /*aa60*/  IMAD R4, R3, R4, R57 ;  /* 0x0000000403047224 */ /* 0x000fe200078e0239 */
[----:B------:R-:W-:-:S05]  /*aa70*/  LOP3.LUT R3, R14, 0x7f, RZ, 0xc0, !PT ;  /* 0x0000007f0e037812 */ /* 0x000fca00078ec0ff */
[----:B------:R-:W-:-:S04]  /*aa80*/  IMAD R3, R4, 0x100, R3 ;  /* 0x0000010004037824 */ /* 0x000fc800078e0203 */
[----:B--2---:R-:W-:-:S05]  /*aa90*/  VIADD R9, R3, 0x80 ;  /* 0x0000008003097836 */ /* 0x004fca0000000000 */
        /* <DEDUP_REMOVED lines=10> */
[----:B------:R-:W1:Y:S02]  /*ab40*/  F2I.FTZ.U32.TRUNC.NTZ R11, R10 ;  /* 0x0000000a000b7305 */ /* 0x000e64000021f000 */
[----:B-1----:R-:W-:Y:S01]  /*ab50*/  IADD3 R3, PT, PT, RZ, -R11, RZ ;  /* 0x8000000bff037210 */ /* 0x002fe20007ffe0ff */
[----:B------:R-:W-:-:S04]  /*ab60*/  IMAD.MOV.U32 R10, RZ, RZ, RZ ;  /* 0x000000ffff0a7224 */ /* 0x000fc800078e00ff */
[----:B------:R-:W-:Y:S01]  /*ab70*/  IMAD R4, R3, R5, RZ ;  /* 0x0000000503047224 */ /* 0x000fe200078e02ff */
[----:B------:R-:W-:-:S03]  /*ab80*/  IABS R3, R2 ;  /* 0x0000000200037213 */ /* 0x000fc60000000000 */
[----:B------:R-:W-:Y:S01]  /*ab90*/  IMAD.HI.U32 R11, R11, R4, R10 ;  /* 0x000000040b0b7227 */ /* 0x000fe200078e000a */
[----:B------:R-:W-:-:S05]  /*aba0*/  MOV R6, R3 ;  /* 0x0000000300067202 */ /* 0x000fca0000000f00 */
[----:B------:R-:W-:-:S04]  /*abb0*/  IMAD.HI.U32 R3, R11, R6, RZ ;  /* 0x000000060b037227 */ /* 0x000fc800078e00ff */
[----:B------:R-:W-:-:S04]  /*abc0*/  IMAD.MOV R4, RZ, RZ, -R3 ;  /* 0x000000ffff047224 */ /* 0x000fc800078e0a03 */
[----:B------:R-:W-:-:S05]  /*abd0*/  IMAD R4, R5, R4, R6 ;  /* 0x0000000405047224 */ /* 0x000fca00078e0206 */
[----:B------:R-:W-:-:S13]  /*abe0*/  ISETP.GT.U32.AND P0, PT, R5, R4, PT ;  /* 0x000000040500720c */ /* 0x000fda0003f04070 */
[-C--:B------:R-:W-:Y:S01]  /*abf0*/  @!P0 IADD3 R4, PT, PT, R4, -R5.reuse, RZ ;  /* 0x8000000504048210 */ /* 0x080fe20007ffe0ff */
[----:B------:R-:W-:Y:S01]  /*ac00*/  @!P0 VIADD R3, R3, 0x1 ;  /* 0x0000000103038836 */ /* 0x000fe20000000000 */
[----:B------:R-:W-:Y:S02]  /*ac10*/  ISETP.NE.AND P0, PT, R7, RZ, PT ;  /* 0x000000ff0700720c */ /* 0x000fe40003f05270 */
[----:B------:R-:W-:Y:S02]  /*ac20*/  ISETP.GE.U32.AND P2, PT, R4, R5, PT ;  /* 0x000000050400720c */ /* 0x000fe40003f46070 */
[----:B------:R-:W-:-:S04]  /*ac30*/  LOP3.LUT R4, R2, R7, RZ, 0x3c, !PT ;  /* 0x0000000702047212 */ /* 0x000fc800078e3cff */
[----:B------:R-:W-:Y:S02]  /*ac40*/  ISETP.GE.AND P1, PT, R4, RZ, PT ;  /* 0x000000ff0400720c */ /* 0x000fe40003f26270 */
[----:B------:R-:W1:Y:S05]  /*ac50*/  LDC.64 R4, c[0x0][0x880] ;  /* 0x00022000ff047b82 */ /* 0x000e6a0000000a00 */
[----:B------:R-:W-:-:S06]  /*ac60*/  @P2 IADD3 R3, PT, PT, R3, 0x1, RZ ;  /* 0x0000000103032810 */ /* 0x000fcc0007ffe0ff */
[----:B------:R-:W-:Y:S01]  /*ac70*/  @!P1 IMAD.MOV R3, RZ, RZ, -R3 ;  /* 0x000000ffff039224 */ /* 0x000fe200078e0a03 */
[----:B------:R-:W-:-:S04]  /*ac80*/  @!P0 LOP3.LUT R3, RZ, R7, RZ, 0x33, !PT ;  /* 0x00000007ff038212 */ /* 0x000fc800078e33ff */
[C---:B------:R-:W-:Y:S01]  /*ac90*/  IADD3 R6, PT, PT, -R3.reuse, RZ, RZ ;  /* 0x000000ff03067210 */ /* 0x040fe20007ffe1ff */
[----:B---3--:R-:W-:-:S04]  /*aca0*/  IMAD R22, R3, UR5, R22 ;  /* 0x0000000503167c24 */ /* 0x008fc8000f8e0216 */
[----:B------:R-:W-:Y:S02]  /*acb0*/  IMAD R3, R7, R6, R2 ;  /* 0x0000000607037224 */ /* 0x000fe400078e0202 */
[----:B------:R-:W-:Y:S02]  /*acc0*/  IMAD.MOV.U32 R2, RZ, RZ, -0x800000 ;  /* 0xff800000ff027424 */ /* 0x000fe400078e00ff */
[----:B------:R-:W-:-:S04]  /*acd0*/  IMAD R3, R3, UR4, R22 ;  /* 0x0000000403037c24 */ /* 0x000fc8000f8e0216 */
[----:B-1----:R-:W-:-:S05]  /*ace0*/  IMAD.WIDE R4, R3, 0x4, R4 ;  /* 0x0000000403047825 */ /* 0x002fca00078e0204 */
[----:B------:R1:W-:Y:S02]  /*acf0*/  STG.E desc[UR44][R4.64], R2 ;  /* 0x0000000204007986 */ /* 0x0003e4000c10192c */
.L_x_165:
[----:B------:R-:W-:Y:S05]  /*ad00*/  BSYNC.RECONVERGENT B0 ;  /* 0x0000000000007941 */ /* 0x000fea0003800200 */
.L_x_164:
[----:B------:R-:W-:Y:S01]  /*ad10*/  @!PT LDS RZ, [RZ] ;  /* 0x00000000fffff984 */ /* 0x000fe20000000800 */
[----:B------:R-:W-:Y:S01]  /*ad20*/  @!PT LDS RZ, [RZ] ;  /* 0x00000000fffff984 */ /* 0x000fe20000000800 */
[----:B------:R-:W-:Y:S01]  /*ad30*/  @!PT LDS RZ, [RZ] ;  /* 0x00000000fffff984 */ /* 0x000fe20000000800 */
[----:B------:R-:W-:Y:S01]  /*ad40*/  @!PT LDS RZ, [RZ] ;  /* 0x00000000fffff984 */ /* 0x000fe20000000800 */
[----:B------:R3:W-:Y:S06]  /*ad50*/  MEMBAR.ALL.CTA ;  /* 0x0000000000007992 */ /* 0x0007ec0000008000 */
[----:B---3--:R-:W3:Y:S01]  /*ad60*/  FENCE.VIEW.ASYNC.S ;  /* 0x00000000000073c6 */ /* 0x008ee20000000000 */
[----:B------:R-:W-:-:S09]  /*ad70*/  UISETP.NE.AND UP0, UPT, UR37, URZ, UPT ;  /* 0x000000ff2500728c */ /* 0x000fd2000bf05270 */
[----:B------:R-:W-:Y:S05]  /*ad80*/  BRA.U UP0, `(.L_x_166) ;  /* 0x0000000100047547 */ /* 0x000fea000b800000 */
[----:B------:R-:W-:Y:S05]  /*ad90*/  BPT.TRAP 0x1 ;  /* 0x000000040000795c */ /* 0x000fea0000300000 */
.L_x_166:
[----:B---3--:R3:W-:Y:S01]  /*ada0*/  SYNCS.ARRIVE.TRANS64.A1T0 RZ, [R0+URZ+0x380b8], RZ ;  /* 0x0380b8ff00ff79a7 */ /* 0x0087e200081000ff */
[----:B------:R-:W-:Y:S01]  /*adb0*/  LOP3.LUT R56, R56, 0x1, RZ, 0x3c, !PT ;  /* 0x0000000138387812 */ /* 0x000fe200078e3cff */
[----:B------:R-:W-:Y:S06]  /*adc0*/  BRA `(.L_x_92) ;  /* 0x0000006c00887947 */ /* 0x000fec0003800000 */
.L_x_93:
[----:B------:R-:W-:-:S09]  /*add0*/  UISETP.NE.AND UP0, UPT, UR43, URZ, UPT ;  /* 0x000000ff2b00728c */ /* 0x000fd2000bf05270 */
[----:B------:R-:W-:Y:S05]  /*ade0*/  BRA.U !UP0, `(.L_x_167) ;  /* 0x0000000108047547 */ /* 0x000fea000b800000 */
[----:B------:R-:W-:Y:S05]  /*adf0*/  BPT.TRAP 0x1 ;  /* 0x000000040000795c */ /* 0x000fea0000300000 */
.L_x_167:
[----:B------:R-:W1:Y:S01]  /*ae00*/  S2R R60, SR_CgaCtaId ;  /* 0x00000000003c7919 */ /* 0x000e620000008800 */
[----:B------:R-:W-:Y:S01]  /*ae10*/  MOV R59, 0x400 ;  /* 0x00000400003b7802 */ /* 0x000fe20000000f00 */
[----:B------:R-:W-:Y:S01]  /*ae20*/  BSSY B0, `(.L_x_168) ;  /* 0x0000005000007945 */ /* 0x000fe20003800000 */
[----:B------:R-:W-:Y:S02]  /*ae30*/  SHF.L.U32 R0, R23, 0x1f, RZ ;  /* 0x0000001f17007819 */ /* 0x000fe400000006ff */
[----:B-1----:R-:W-:-:S04]  /*ae40*/  LEA R59, R60, R59, 0x18 ;  /* 0x0000003b3c3b7211 */ /* 0x002fc800078ec0ff */
[----:B------:R-:W1:Y:S02]  /*ae50*/  SYNCS.PHASECHK.TRANS64.TRYWAIT P0, [R59+URZ+0x38070], R0 ;  /* 0x038070003b0075a7 */ /* 0x000e6400080011ff */
[----:B-1----:R-:W-:Y:S05]  /*ae60*/  @!P0 BRA `(.L_x_169) ;  /* 0x0000017800448947 */ /* 0x002fea0003800000 */
.L_x_456:
[----:B------:R-:W-:Y:S05]  /*ae70*/  BSYNC B0 ;  /* 0x0000000000007941 */ /* 0x000fea0003800000 */
.L_x_168:
[----:B------:R-:W-:-:S09]  /*ae80*/  UISETP.NE.AND UP0, UPT, UR43, URZ, UPT ;  /* 0x000000ff2b00728c */ /* 0x000fd2000bf05270 */
[----:B------:R-:W-:Y:S05]  /*ae90*/  BRA.U !UP0, `(.L_x_170) ;  /* 0x0000000108047547 */ /* 0x000fea000b800000 */
[----:B------:R-:W-:Y:S05]  /*aea0*/  BPT.TRAP 0x1 ;  /* 0x000000040000795c */ /* 0x000fea0000300000 */
.L_x_170:
[----:B------:R-:W-:Y:S01]  /*aeb0*/  IADD3 R63, PT, PT, R59, 0x38078, RZ ;  /* 0x000380783b3f7810 */ /* 0x000fe20007ffe0ff */
[----:B------:R-:W-:-:S03]  /*aec0*/  UISETP.NE.AND UP0, UPT, UR42, URZ, UPT ;  /* 0x000000ff2a00728c */ /* 0x000fc6000bf05270 */
[----:B-1----:R-:W-:-:S04]  /*aed0*/  PRMT R0, R60, 0x654, R63 ;  /* 0x000006543c007816 */ /* 0x002fc8000000003f */
[----:B------:R1:W-:Y:S02]  /*aee0*/  SYNCS.ARRIVE.TRANS64.RED.A1T0 RZ, [R0+URZ], RZ ;  /* 0x000000ff00ff79a7 */ /* 0x0003e400081004ff */
[----:B------:R-:W-:Y:S05]  /*aef0*/  BRA.U !UP0, `(.L_x_171) ;  /* 0x0000000108047547 */ /* 0x000fea000b800000 */
[----:B------:R-:W-:Y:S05]  /*af00*/  BPT.TRAP 0x1 ;  /* 0x000000040000795c */ /* 0x000fea0000300000 */
.L_x_171:
[----:B------:R-:W-:Y:S01]  /*af10*/  IMAD.U32 R3, RZ, RZ, UR38 ;  /* 0x00000026ff037e24 */ /* 0x000fe2000f8e00ff */
[----:B------:R-:W-:-:S04]  /*af20*/  ISETP.GE.AND P0, PT, R4, 0x81, PT ;  /* 0x000000810400780c */ /* 0x000fc80003f06270 */
[----:B------:R-:W-:-:S04]  /*af30*/  SHF.L.U32 R6, R3, 0x1f, RZ ;  /* 0x0000001f03067819 */ /* 0x000fc800000006ff */
[----:B------:R-:W2:Y:S02]  /*af40*/  SYNCS.PHASECHK.TRANS64.TRYWAIT P1, [R59+URZ+0x38080], R6 ;  /* 0x038080063b0075a7 */ /* 0x000ea400080211ff */
[----:B--2---:R-:W-:Y:S05]  /*af50*/  @!P1 BRA `(.L_x_172) ;  /* 0x00000178001c9947 */ /* 0x004fea0003800000 */
.L_x_457:
[----:B------:R-:W-:Y:S02]  /*af60*/  LOP3.LUT R3, R23, 0x1, RZ, 0x3c, !PT ;  /* 0x0000000117037812 */ /* 0x000fe400078e3cff */
[----:B------:R-:W-:Y:S01]  /*af70*/  MOV R61, R62 ;  /* 0x0000003e003d7202 */ /* 0x000fe20000000f00 */
[----:B------:R-:W-:Y:S06]  /*af80*/  @!P0 BRA `(.L_x_173) ;  /* 0x0000002400e08947 */ /* 0x000fec0003800000 */
[----:B------:R-:W-:-:S05]  /*af90*/  VIADD R5, R4, 0x7f ;  /* 0x0000007f04057836 */ /* 0x000fca0000000000 */
[----:B-1----:R-:W-:-:S04]  /*afa0*/  SHF.R.S32.HI R0, RZ, 0x1f, R5 ;  /* 0x0000001fff007819 */ /* 0x002fc80000011405 */
[----:B------:R-:W-:-:S04]  /*afb0*/  LEA.HI R0, R0, R5, RZ, 0x7 ;  /* 0x0000000500007211 */ /* 0x000fc800078f38ff */
[----:B------:R-:W-:-:S04]  /*afc0*/  SHF.R.S32.HI R0, RZ, 0x7, R0 ;  /* 0x00000007ff007819 */ /* 0x000fc80000011400 */
[----:B------:R-:W-:-:S04]  /*afd0*/  VIMNMX R5, PT, PT, R0, 0x2, PT ;  /* 0x0000000200057848 */ /* 0x000fc80003fe0100 */
[----:B------:R-:W-:-:S05]  /*afe0*/  IADD3 R5, PT, PT, -R5, R62, R0 ;  /* 0x0000003e05057210 */ /* 0x000fca0007ffe100 */
[----:B------:R-:W-:-:S07]  /*aff0*/  VIADD R61, R5, 0x1 ;  /* 0x00000001053d7836 */ /* 0x000fce0000000000 */
.L_x_216:
[----:B------:R-:W-:Y:S05]  /*b000*/  YIELD ;  /* 0x0000000000007946 */ /* 0x000fea0003800000 */
[----:B------:R-:W-:Y:S01]  /*b010*/  UISETP.NE.AND UP0, UPT, UR43, URZ, UPT ;  /* 0x000000ff2b00728c */ /* 0x000fe2000bf05270 */
[----:B------:R-:W-:Y:S02]  /*b020*/  VIADD R62, R62, 0x1 ;  /* 0x000000013e3e7836 */ /* 0x000fe40000000000 */
[----:B------:R-:W-:-:S03]  /*b030*/  IMAD.MOV.U32 R23, RZ, RZ, R3 ;  /* 0x000000ffff177224 */ /* 0x000fc600078e0003 */
[----:B------:R-:W-:-:S04]  /*b040*/  ISETP.NE.AND P0, PT, R62, R61, PT ;  /* 0x0000003d3e00720c */ /* 0x000fc80003f05270 */
[----:B------:R-:W-:Y:S01]  /*b050*/  P2R R64, PR, RZ, 0x1 ;  /* 0x00000001ff407803 */ /* 0x000fe20000000000 */
[----:B---34-:R-:W-:Y:S08]  /*b060*/  BRA.U !UP0, `(.L_x_174) ;  /* 0x0000000108047547 */ /* 0x018ff0000b800000 */
[----:B------:R-:W-:Y:S05]  /*b070*/  BPT.TRAP 0x1 ;  /* 0x000000040000795c */ /* 0x000fea0000300000 */
.L_x_174:
[----:B------:R-:W-:Y:S01]  /*b080*/  SHF.L.U32 R0, R23, 0x1f, RZ ;  /* 0x0000001f17007819 */ /* 0x000fe200000006ff */
[----:B------:R-:W1:Y:S03]  /*b090*/  S2R R66, SR_TID.X ;  /* 0x0000000000427919 */ /* 0x000e660000002100 */
[----:B------:R-:W3:Y:S01]  /*b0a0*/  SYNCS.PHASECHK.TRANS64.TRYWAIT P0, [R59+URZ+0x38070], R0 ;  /* 0x038070003b0075a7 */ /* 0x000ee200080011ff */
[----:B-1----:R-:W-:-:S05]  /*b0b0*/  IMAD.U32 R65, R66, 0x10000, RZ ;  /* 0x0001000042417824 */ /* 0x002fca00078e00ff */
[----:B------:R-:W-:Y:S01]  /*b0c0*/  LOP3.LUT R65, R65, 0x600000, RZ, 0xc0, !PT ;  /* 0x0060000041417812 */ /* 0x000fe200078ec0ff */
[----:B---3--:R-:W-:Y:S06]  /*b0d0*/  @!P0 BRA `(.L_x_175) ;  /* 0x0000017400d08947 */ /* 0x008fec0003800000 */
.L_x_458:
[----:B------:R-:W-:Y:S05]  /*b0e0*/  WARPSYNC.ALL ;  /* 0x0000000000007948 */ /* 0x000fea0003800000 */
[----:B------:R-:W-:Y:S01]  /*b0f0*/  R2UR UR4, R65 ;  /* 0x00000000410472ca */ /* 0x000fe200000e0000 */
[----:B------:R-:W-:Y:S01]  /*b100*/  UISETP.NE.AND UP0, UPT, UR37, URZ, UPT ;  /* 0x000000ff2500728c */ /* 0x000fe2000bf05270 */
[----:B------:R-:W-:Y:S01]  /*b110*/  PLOP3.LUT P0, PT, PT, PT, PT, 0x80, 0x8 ;  /* 0x000000000008781c */ /* 0x000fe20003f0f070 */
[----:B------:R-:W-:-:S10]  /*b120*/  IMAD.MOV.U32 R67, RZ, RZ, 0x3f800000 ;  /* 0x3f800000ff437424 */ /* 0x000fd400078e00ff */
[----:B------:R-:W3:Y:S02]  /*b130*/  LDTM.x2 R4, tmem[UR4] ;  /* 0x00000004000479ee */ /* 0x000ee400080c0000 */
[----:B---3--:R-:W-:-:S13]  /*b140*/  FSETP.NEU.AND P2, PT, R4, R5, PT ;  /* 0x000000050400720b */ /* 0x008fda0003f4d000 */
[----:B-1----:R-:W1:Y:S01]  /*b150*/  @P2 LDC R0, c[0x0][0x704] ;  /* 0x0001c100ff002b82 */ /* 0x002e620000000800 */
[----:B------:R-:W-:-:S04]  /*b160*/  @P2 FADD R5, R4, -R5 ;  /* 0x8000000504052221 */ /* 0x000fc80000000000 */
[----:B-1----:R-:W-:-:S05]  /*b170*/  @P2 FMUL R5, R5, R0 ;  /* 0x0000000005052220 */ /* 0x002fca0000400000 */
[----:B------:R-:W-:-:S04]  /*b180*/  @P2 FSETP.GEU.AND P1, PT, R5, -126, PT ;  /* 0xc2fc00000500280b */ /* 0x000fc80003f2e000 */
[----:B------:R-:W-:-:S13]  /*b190*/  @P2 PLOP3.LUT P0, PT, P1, PT, PT, 0x80, 0x8 ;  /* 0x000000000008281c */ /* 0x000fda0000f0f070 */
[----:B------:R-:W-:-:S04]  /*b1a0*/  @!P0 FMUL R5, R5, 0.5 ;  /* 0x3f00000005058820 */ /* 0x000fc80000400000 */
[----:B------:R-:W1:Y:S02]  /*b1b0*/  @P2 MUFU.EX2 R0, R5 ;  /* 0x0000000500002308 */ /* 0x000e640000000800 */
[----:B-1----:R-:W-:-:S05]  /*b1c0*/  @!P0 FMUL R0, R0, R0 ;  /* 0x0000000000008220 */ /* 0x002fca0000400000 */
[----:B------:R-:W-:Y:S01]  /*b1d0*/  @P2 MOV R67, R0 ;  /* 0x0000000000432202 */ /* 0x000fe20000000f00 */
[----:B------:R-:W-:Y:S06]  /*b1e0*/  BRA.U UP0, `(.L_x_176) ;  /* 0x0000000100047547 */ /* 0x000fec000b800000 */
[----:B------:R-:W-:Y:S05]  /*b1f0*/  BPT.TRAP 0x1 ;  /* 0x000000040000795c */ /* 0x000fea0000300000 */
.L_x_176:
[----:B------:R-:W-:Y:S01]  /*b200*/  IMAD.U32 R0, RZ, RZ, UR36 ;  /* 0x00000024ff007e24 */ /* 0x000fe2000f8e00ff */
[----:B------:R-:W-:-:S04]  /*b210*/  FSETP.NEU.AND P1, PT, R67, 1, PT ;  /* 0x3f8000004300780b */ /* 0x000fc80003f2d000 */
[----:B------:R-:W-:-:S04]  /*b220*/  SHF.L.U32 R0, R0, 0x1f, RZ ;  /* 0x0000001f00007819 */ /* 0x000fc800000006ff */
[----:B------:R-:W1:Y:S02]  /*b230*/  SYNCS.PHASECHK.TRANS64.TRYWAIT P0, [R59+URZ+0x38090], R0 ;  /* 0x038090003b0075a7 */ /* 0x000e6400080011ff */
[----:B-1----:R-:W-:Y:S05]  /*b240*/  @!P0 BRA `(.L_x_177) ;  /* 0x0000017400888947 */ /* 0x002fea0003800000 */
.L_x_459:
[----:B------:R-:W-:-:S13]  /*b250*/  VOTE.ANY P1, P1 ;  /* 0x0000000000ff7806 */ /* 0x000fda0000820100 */
[----:B------:R-:W-:Y:S05]  /*b260*/  @!P1 BRA `(.L_x_178) ;  /* 0x0000001000149947 */ /* 0x000fea0003800000 */
[----:B------:R-:W-:Y:S01]  /*b270*/  SHF.R.U32.HI R16, RZ, 0x5, R66 ;  /* 0x00000005ff107819 */ /* 0x000fe20000011642 */
[----:B------:R-:W-:Y:S01]  /*b280*/  BSSY.RECONVERGENT B6, `(.L_x_179) ;  /* 0x0000018000067945 */ /* 0x000fe20003800200 */
[----:B------:R-:W-:Y:S02]  /*b290*/  LOP3.LUT R19, R65, 0x100, RZ, 0xfc, !PT ;  /* 0x0000010041137812 */ /* 0x000fe400078efcff */
[----:B------:R-:W-:Y:S02]  /*b2a0*/  SHF.R.U32.HI R17, RZ, 0x15, R65 ;  /* 0x00000015ff117819 */ /* 0x000fe40000011641 */
[----:B------:R-:W-:Y:S02]  /*b2b0*/  LOP3.LUT R16, R16, 0x3, RZ, 0xc0, !PT ;  /* 0x0000000310107812 */ /* 0x000fe400078ec0ff */
[----:B------:R-:W-:Y:S02]  /*b2c0*/  R2UR UR4, R19 ;  /* 0x00000000130472ca */ /* 0x000fe400000e0000 */
[----:B------:R-:W-:-:S11]  /*b2d0*/  ISETP.NE.AND P0, PT, R16, R17, PT ;  /* 0x000000111000720c */ /* 0x000fd60003f05270 */
[----:B------:R-:W3:Y:S02]  /*b2e0*/  LDTM.x16 R24, tmem[UR4] ;  /* 0x00000004001879ee */ /* 0x000ee40008240000 */
[----:B---3--:R-:W-:Y:S05]  /*b2f0*/  @!P0 BRA `(.L_x_180) ;  /* 0x0000000000408947 */ /* 0x008fea0003800000 */
[----:B------:R-:W-:Y:S01]  /*b300*/  MOV R14, 0x8 ;  /* 0x00000008000e7802 */ /* 0x000fe20000000f00 */
[----:B------:R-:W3:Y:S01]  /*b310*/  LDCU.64 UR8, c[0x4][0xb0] ;  /* 0x01001600ff0877ac */ /* 0x000ee20008000a00 */
[----:B------:R-:W-:Y:S02]  /*b320*/  HFMA2 R12, -RZ, RZ, 0, 5.9604644775390625e-08 ;  /* 0x00000001ff0c7431 */ /* 0x000fe400000001ff */
[----:B------:R-:W-:Y:S01]  /*b330*/  IMAD.MOV.U32 R8, RZ, RZ, 0x192 ;  /* 0x00000192ff087424 */ /* 0x000fe200078e00ff */
[----:B------:R-:W2:Y:S01]  /*b340*/  LDCU.64 UR6, c[0x4][0xb8] ;  /* 0x01001700ff0677ac */ /* 0x000ea20008000a00 */
[----:B------:R-:W4:Y:S01]  /*b350*/  LDC.64 R14, c[0x4][R14] ;  /* 0x010000000e0e7b82 */ /* 0x000f220000000a00 */
[----:B------:R-:W-:Y:S01]  /*b360*/  IMAD.MOV.U32 R13, RZ, RZ, RZ ;  /* 0x000000ffff0d7224 */ /* 0x000fe200078e00ff */
[----:B------:R-:W5:Y:S01]  /*b370*/  LDCU.64 UR4, c[0x4][0x30] ;  /* 0x01000600ff0477ac */ /* 0x000f620008000a00 */
[----:B---3--:R-:W-:Y:S01]  /*b380*/  IMAD.U32 R4, RZ, RZ, UR8 ;  /* 0x00000008ff047e24 */ /* 0x008fe2000f8e00ff */
[----:B------:R-:W-:Y:S01]  /*b390*/  MOV R5, UR9 ;  /* 0x0000000900057c02 */ /* 0x000fe20008000f00 */
[----:B--2---:R-:W-:Y:S01]  /*b3a0*/  IMAD.U32 R6, RZ, RZ, UR6 ;  /* 0x00000006ff067e24 */ /* 0x004fe2000f8e00ff */
[----:B------:R-:W-:Y:S01]  /*b3b0*/  MOV R7, UR7 ;  /* 0x0000000700077c02 */ /* 0x000fe20008000f00 */
[----:B-----5:R-:W-:Y:S01]  /*b3c0*/  IMAD.U32 R10, RZ, RZ, UR4 ;  /* 0x00000004ff0a7e24 */ /* 0x020fe2000f8e00ff */
[----:B------:R-:W-:-:S02]  /*b3d0*/  MOV R11, UR5 ;  /* 0x00000005000b7c02 */ /* 0x000fc40008000f00 */
[----:B------:R-:W-:-:S07]  /*b3e0*/  LEPC R20, `(.L_x_180) ;  /* 0x000000001014794e */ /* 0x000fce0000000000 */
[----:B-1--4-:R-:W-:Y:S05]  /*b3f0*/  CALL.ABS.NOINC R14 ;  /* 0x000000000e007343 */ /* 0x012fea0003c00000 */
.L_x_180:
[----:B------:R-:W-:Y:S05]  /*b400*/  BSYNC.RECONVERGENT B6 ;  /* 0x0000000000067941 */ /* 0x000fea0003800200 */
.L_x_179:
[----:B------:R-:W-:Y:S01]  /*b410*/  FSETP.NEU.AND P0, PT, R67, 1, PT ;  /* 0x3f8000004300780b */ /* 0x000fe20003f0d000 */
[----:B------:R-:W-:Y:S05]  /*b420*/  WARPSYNC.ALL ;  /* 0x0000000000007948 */ /* 0x000fea0003800000 */
[----:B------:R-:W-:Y:S01]  /*b430*/  LOP3.LUT R18, R65, 0x110, RZ, 0xfc, !PT ;  /* 0x0000011041127812 */ /* 0x000fe200078efcff */
[----:B------:R-:W-:Y:S01]  /*b440*/  BSSY.RECONVERGENT B6, `(.L_x_181) ;  /* 0x000001f000067945 */ /* 0x000fe20003800200 */
[----:B------:R-:W-:Y:S02]  /*b450*/  R2UR UR4, R19 ;  /* 0x00000000130472ca */ /* 0x000fe400000e0000 */
[----:B------:R-:W-:-:S03]  /*b460*/  R2UR UR5, R18 ;  /* 0x00000000120572ca */ /* 0x000fc600000e0000 */
[C---:B------:R-:W-:Y:S02]  /*b470*/  @P0 FMUL2 R24, R67.reuse.F32, R24.F32x2.HI_LO ;  /* 0x000000184318024a */ /* 0x040fe40000040000 */
[C---:B------:R-:W-:Y:S02]  /*b480*/  @P0 FMUL2 R26, R67.reuse.F32, R26.F32x2.HI_LO ;  /* 0x0000001a431a024a */ /* 0x040fe40000040000 */
[C---:B------:R-:W-:Y:S02]  /*b490*/  @P0 FMUL2 R28, R67.reuse.F32, R28.F32x2.HI_LO ;  /* 0x0000001c431c024a */ /* 0x040fe40000040000 */
[C---:B------:R-:W-:Y:S02]  /*b4a0*/  @P0 FMUL2 R30, R67.reuse.F32, R30.F32x2.HI_LO ;  /* 0x0000001e431e024a */ /* 0x040fe40000040000 */
[C---:B------:R-:W-:Y:S02]  /*b4b0*/  @P0 FMUL2 R32, R67.reuse.F32, R32.F32x2.HI_LO ;  /* 0x000000204320024a */ /* 0x040fe40000040000 */
[C---:B------:R-:W-:Y:S01]  /*b4c0*/  @P0 FMUL2 R34, R67.reuse.F32, R34.F32x2.HI_LO ;  /* 0x000000224322024a */ /* 0x040fe20000040000 */
[----:B------:R-:W3:Y:S01]  /*b4d0*/  LDTM.x16 R40, tmem[UR5] ;  /* 0x00000005002879ee */ /* 0x000ee20008240000 */
[----:B------:R-:W-:-:S02]  /*b4e0*/  @P0 FMUL2 R36, R67.F32, R36.F32x2.HI_LO ;  /* 0x000000244324024a */ /* 0x000fc40000040000 */
[----:B------:R-:W-:Y:S01]  /*b4f0*/  @P0 FMUL2 R38, R67.F32, R38.F32x2.HI_LO ;  /* 0x000000264326024a */ /* 0x000fe20000040000 */
[----:B------:R-:W-:-:S03]  /*b500*/  ISETP.NE.AND P0, PT, R16, R17, PT ;  /* 0x000000111000720c */ /* 0x000fc60003f05270 */
[----:B------:R4:W-:Y:S10]  /*b510*/  STTM.x16 tmem[UR4], R24 ;  /* 0x00000018000079ed */ /* 0x0009f40008240004 */
[----:B---3--:R-:W-:Y:S05]  /*b520*/  @!P0 BRA `(.L_x_182) ;  /* 0x0000000000408947 */ /* 0x008fea0003800000 */
[----:B------:R-:W-:Y:S01]  /*b530*/  MOV R14, 0x8 ;  /* 0x00000008000e7802 */ /* 0x000fe20000000f00 */
[----:B------:R-:W3:Y:S01]  /*b540*/  LDCU.64 UR8, c[0x4][0xb0] ;  /* 0x01001600ff0877ac */ /* 0x000ee20008000a00 */
[----:B------:R-:W-:Y:S02]  /*b550*/  HFMA2 R12, -RZ, RZ, 0, 5.9604644775390625e-08 ;  /* 0x00000001ff0c7431 */ /* 0x000fe400000001ff */
[----:B------:R-:W-:Y:S01]  /*b560*/  IMAD.MOV.U32 R8, RZ, RZ, 0x192 ;  /* 0x00000192ff087424 */ /* 0x000fe200078e00ff */
[----:B------:R-:W2:Y:S01]  /*b570*/  LDCU.64 UR6, c[0x4][0xb8] ;  /* 0x01001700ff0677ac */ /* 0x000ea20008000a00 */
[----:B------:R-:W1:Y:S01]  /*b580*/  LDC.64 R14, c[0x4][R14] ;  /* 0x010000000e0e7b82 */ /* 0x000e620000000a00 */
        /* <DEDUP_REMOVED lines=10> */
.L_x_182:
[----:B------:R-:W-:Y:S05]  /*b630*/  BSYNC.RECONVERGENT B6 ;  /* 0x0000000000067941 */ /* 0x000fea0003800200 */
.L_x_181:
        /* <DEDUP_REMOVED lines=12> */
[----:B----4-:R-:W3:Y:S01]  /*b700*/  LDTM.x16 R24, tmem[UR5] ;  /* 0x00000005001879ee */ /* 0x010ee20008240000 */
        /* <DEDUP_REMOVED lines=21> */
.L_x_184:
[----:B------:R-:W-:Y:S05]  /*b860*/  BSYNC.RECONVERGENT B6 ;  /* 0x0000000000067941 */ /* 0x000fea0003800200 */
.L_x_183:
        /* <DEDUP_REMOVED lines=34> */
.L_x_186:
[----:B------:R-:W-:Y:S05]  /*ba90*/  BSYNC.RECONVERGENT B6 ;  /* 0x0000000000067941 */ /* 0x000fea0003800200 */
.L_x_185:
        /* <DEDUP_REMOVED lines=34> */
.L_x_188:
[----:B------:R-:W-:Y:S05]  /*bcc0*/  BSYNC.RECONVERGENT B6 ;  /* 0x0000000000067941 */ /* 0x000fea0003800200 */
.L_x_187:
        /* <DEDUP_REMOVED lines=34> */
.L_x_190:
[----:B------:R-:W-:Y:S05]  /*bef0*/  BSYNC.RECONVERGENT B6 ;  /* 0x0000000000067941 */ /* 0x000fea0003800200 */
.L_x_189:
        /* <DEDUP_REMOVED lines=34> */
.L_x_192:
[----:B------:R-:W-:Y:S05]  /*c120*/  BSYNC.RECONVERGENT B6 ;  /* 0x0000000000067941 */ /* 0x000fea0003800200 */
.L_x_191:
[----:B-1----:R-:W-:Y:S01]  /*c130*/  LOP3.LUT R0, R65, 0x170, RZ, 0xfc, !PT ;  /* 0x0000017041007812 */ /* 0x002fe200078efcff */
[----:B------:R-:W-:Y:S05]  /*c140*/  WARPSYNC.ALL ;  /* 0x0000000000007948 */ /* 0x000fea0003800000 */
[----:B------:R-:W-:Y:S02]  /*c150*/  R2UR UR4, R0 ;  /* 0x00000000000472ca */ /* 0x000fe400000e0000 */
[----:B------:R-:W-:Y:S02]  /*c160*/  FSETP.NEU.AND P0, PT, R67, 1, PT ;  /* 0x3f8000004300780b */ /* 0x000fe40003f0d000 */
[----:B------:R-:W-:-:S09]  /*c170*/  R2UR UR5, R68 ;  /* 0x00000000440572ca */ /* 0x000fd200000e0000 */
[----:B--2---:R-:W1:Y:S01]  /*c180*/  LDTM.x16 R4, tmem[UR4] ;  /* 0x00000004000479ee */ /* 0x004e620008240000 */
[----:B------:R-:W-:Y:S01]  /*c190*/  R2UR UR4, R0 ;  /* 0x00000000000472ca */ /* 0x000fe200000e0000 */
[C---:B------:R-:W-:Y:S02]  /*c1a0*/  @P0 FMUL2 R24, R67.reuse.F32, R24.F32x2.HI_LO ;  /* 0x000000184318024a */ /* 0x040fe40000040000 */
[C---:B------:R-:W-:Y:S02]  /*c1b0*/  @P0 FMUL2 R26, R67.reuse.F32, R26.F32x2.HI_LO ;  /* 0x0000001a431a024a */ /* 0x040fe40000040000 */
[C---:B------:R-:W-:Y:S02]  /*c1c0*/  @P0 FMUL2 R28, R67.reuse.F32, R28.F32x2.HI_LO ;  /* 0x0000001c431c024a */ /* 0x040fe40000040000 */
[C---:B------:R-:W-:Y:S02]  /*c1d0*/  @P0 FMUL2 R30, R67.reuse.F32, R30.F32x2.HI_LO ;  /* 0x0000001e431e024a */ /* 0x040fe40000040000 */
[----:B------:R-:W-:-:S02]  /*c1e0*/  @P0 FMUL2 R32, R67.F32, R32.F32x2.HI_LO ;  /* 0x000000204320024a */ /* 0x000fc40000040000 */
[C---:B------:R-:W-:Y:S02]  /*c1f0*/  @P0 FMUL2 R34, R67.reuse.F32, R34.F32x2.HI_LO ;  /* 0x000000224322024a */ /* 0x040fe40000040000 */
[C---:B------:R-:W-:Y:S02]  /*c200*/  @P0 FMUL2 R36, R67.reuse.F32, R36.F32x2.HI_LO ;  /* 0x000000244324024a */ /* 0x040fe40000040000 */
[----:B------:R-:W-:-:S04]  /*c210*/  @P0 FMUL2 R38, R67.F32, R38.F32x2.HI_LO ;  /* 0x000000264326024a */ /* 0x000fc80000040000 */
[----:B------:R3:W-:Y:S01]  /*c220*/  STTM.x16 tmem[UR5], R24 ;  /* 0x00000018000079ed */ /* 0x0007e20008240005 */
[C---:B-1----:R-:W-:Y:S02]  /*c230*/  @P0 FMUL2 R4, R67.reuse.F32, R4.F32x2.HI_LO ;  /* 0x000000044304024a */ /* 0x042fe40000040000 */
[C---:B------:R-:W-:Y:S02]  /*c240*/  @P0 FMUL2 R6, R67.reuse.F32, R6.F32x2.HI_LO ;  /* 0x000000064306024a */ /* 0x040fe40000040000 */
[C---:B------:R-:W-:Y:S02]  /*c250*/  @P0 FMUL2 R8, R67.reuse.F32, R8.F32x2.HI_LO ;  /* 0x000000084308024a */ /* 0x040fe40000040000 */
[C---:B------:R-:W-:Y:S02]  /*c260*/  @P0 FMUL2 R10, R67.reuse.F32, R10.F32x2.HI_LO ;  /* 0x0000000a430a024a */ /* 0x040fe40000040000 */
[C---:B------:R-:W-:Y:S02]  /*c270*/  @P0 FMUL2 R12, R67.reuse.F32, R12.F32x2.HI_LO ;  /* 0x0000000c430c024a */ /* 0x040fe40000040000 */
[----:B------:R-:W-:-:S02]  /*c280*/  @P0 FMUL2 R14, R67.F32, R14.F32x2.HI_LO ;  /* 0x0000000e430e024a */ /* 0x000fc40000040000 */
[C---:B------:R-:W-:Y:S02]  /*c290*/  @P0 FMUL2 R16, R67.reuse.F32, R16.F32x2.HI_LO ;  /* 0x000000104310024a */ /* 0x040fe40000040000 */
[----:B------:R-:W-:-:S04]  /*c2a0*/  @P0 FMUL2 R18, R67.F32, R18.F32x2.HI_LO ;  /* 0x000000124312024a */ /* 0x000fc80000040000 */
[----:B------:R3:W-:Y:S02]  /*c2b0*/  STTM.x16 tmem[UR4], R4 ;  /* 0x00000004000079ed */ /* 0x0007e40008240004 */
.L_x_178:
[----:B------:R-:W-:-:S09]  /*c2c0*/  UISETP.NE.AND UP0, UPT, UR42, URZ, UPT ;  /* 0x000000ff2a00728c */ /* 0x000fd2000bf05270 */
[----:B------:R-:W-:Y:S05]  /*c2d0*/  BRA.U !UP0, `(.L_x_193) ;  /* 0x0000000108047547 */ /* 0x000fea000b800000 */
[----:B------:R-:W-:Y:S05]  /*c2e0*/  BPT.TRAP 0x1 ;  /* 0x000000040000795c */ /* 0x000fea0000300000 */
.L_x_193:
[----:B------:R-:W-:Y:S01]  /*c2f0*/  IADD3 R3, PT, PT, R59, 0x38088, RZ ;  /* 0x000380883b037810 */ /* 0x000fe20007ffe0ff */
[----:B------:R-:W-:Y:S02]  /*c300*/  UISETP.NE.AND UP0, UPT, UR37, URZ, UPT ;  /* 0x000000ff2500728c */ /* 0x000fe4000bf05270 */
[----:B------:R-:W-:Y:S01]  /*c310*/  ULOP3.LUT UR38, UR38, 0x1, URZ, 0x3c, !UPT ;  /* 0x0000000126267892 */ /* 0x000fe2000f8e3cff */
[----:B-1----:R-:W-:-:S04]  /*c320*/  PRMT R0, R60, 0x654, R3 ;  /* 0x000006543c007816 */ /* 0x002fc80000000003 */
[----:B------:R1:W-:Y:S01]  /*c330*/  SYNCS.ARRIVE.TRANS64.RED.A1T0 RZ, [R0+URZ], RZ ;  /* 0x000000ff00ff79a7 */ /* 0x0003e200081004ff */
[----:B------:R-:W1:Y:S01]  /*c340*/  FENCE.VIEW.ASYNC.T ;  /* 0x00000000000073c6 */ /* 0x000e620000000200 */
[----:B------:R-:W-:Y:S05]  /*c350*/  BRA.U UP0, `(.L_x_194) ;  /* 0x0000000100087547 */ /* 0x000fea000b800000 */
[----:B------:R-:W-:Y:S05]  /*c360*/  BPT.TRAP 0x1 ;  /* 0x000000040000795c */ /* 0x000fea0000300000 */
[----:B------:R-:W-:Y:S05]  /*c370*/  BPT.TRAP 0x1 ;  /* 0x000000040000795c */ /* 0x000fea0000300000 */
.L_x_194:
[----:B------:R-:W-:Y:S01]  /*c380*/  IADD3 R3, PT, PT, R59, 0x380a0, RZ ;  /* 0x000380a03b037810 */ /* 0x000fe20007ffe0ff */
[----:B------:R-:W-:-:S03]  /*c390*/  UISETP.NE.AND UP0, UPT, UR42, URZ, UPT ;  /* 0x000000ff2a00728c */ /* 0x000fc6000bf05270 */
[----:B-1----:R-:W-:-:S04]  /*c3a0*/  PRMT R0, R60, 0x654, R3 ;  /* 0x000006543c007816 */ /* 0x002fc80000000003 */
[----:B------:R1:W-:Y:S02]  /*c3b0*/  SYNCS.ARRIVE.TRANS64.RED.A1T0 RZ, [R0+URZ], RZ ;  /* 0x000000ff00ff79a7 */ /* 0x0003e400081004ff */
[----:B------:R-:W-:Y:S05]  /*c3c0*/  BRA.U !UP0, `(.L_x_195) ;  /* 0x0000000108047547 */ /* 0x000fea000b800000 */
[----:B------:R-:W-:Y:S05]  /*c3d0*/  BPT.TRAP 0x1 ;  /* 0x000000040000795c */ /* 0x000fea0000300000 */
.L_x_195:
[----:B-1----:R-:W-:Y:S01]  /*c3e0*/  IMAD.U32 R0, RZ, RZ, UR38 ;  /* 0x00000026ff007e24 */ /* 0x002fe2000f8e00ff */
[----:B------:R-:W-:-:S04]  /*c3f0*/  LOP3.LUT R3, R65, 0x80, RZ, 0xfc, !PT ;  /* 0x0000008041037812 */ /* 0x000fc800078efcff */
[----:B------:R-:W-:-:S04]  /*c400*/  SHF.L.U32 R0, R0, 0x1f, RZ ;  /* 0x0000001f00007819 */ /* 0x000fc800000006ff */
[----:B------:R-:W1:Y:S02]  /*c410*/  SYNCS.PHASECHK.TRANS64.TRYWAIT P0, [R59+URZ+0x38080], R0 ;  /* 0x038080003b0075a7 */ /* 0x000e6400080011ff */
[----:B-1----:R-:W-:Y:S05]  /*c420*/  @!P0 BRA `(.L_x_196) ;  /* 0x0000016400248947 */ /* 0x002fea0003800000 */
.L_x_460:
[----:B------:R-:W-:Y:S01]  /*c430*/  R2UR UR4, R3 ;  /* 0x00000000030472ca */ /* 0x000fe200000e0000 */
[----:B------:R-:W-:Y:S01]  /*c440*/  UISETP.NE.AND UP0, UPT, UR37, URZ, UPT ;  /* 0x000000ff2500728c */ /* 0x000fe2000bf05270 */
[----:B------:R-:W-:Y:S01]  /*c450*/  PLOP3.LUT P0, PT, PT, PT, PT, 0x80, 0x8 ;  /* 0x000000000008781c */ /* 0x000fe20003f0f070 */
[----:B------:R-:W-:-:S10]  /*c460*/  IMAD.MOV.U32 R67, RZ, RZ, 0x3f800000 ;  /* 0x3f800000ff437424 */ /* 0x000fd400078e00ff */
[----:B---3--:R-:W1:Y:S02]  /*c470*/  LDTM.x2 R4, tmem[UR4] ;  /* 0x00000004000479ee */ /* 0x008e6400080c0000 */
[----:B-1----:R-:W-:-:S13]  /*c480*/  FSETP.NEU.AND P2, PT, R4, R5, PT ;  /* 0x000000050400720b */ /* 0x002fda0003f4d000 */
[----:B------:R-:W1:Y:S01]  /*c490*/  @P2 LDC R0, c[0x0][0x704] ;  /* 0x0001c100ff002b82 */ /* 0x000e620000000800 */
        /* <DEDUP_REMOVED lines=10> */
.L_x_197:
[----:B------:R-:W-:Y:S01]  /*c540*/  IMAD.U32 R0, RZ, RZ, UR36 ;  /* 0x00000024ff007e24 */ /* 0x000fe2000f8e00ff */
[----:B------:R-:W-:-:S04]  /*c550*/  FSETP.NEU.AND P1, PT, R67, 1, PT ;  /* 0x3f8000004300780b */ /* 0x000fc80003f2d000 */
[----:B------:R-:W-:-:S04]  /*c560*/  SHF.L.U32 R0, R0, 0x1f, RZ ;  /* 0x0000001f00007819 */ /* 0x000fc800000006ff */
[----:B------:R-:W1:Y:S02]  /*c570*/  SYNCS.PHASECHK.TRANS64.TRYWAIT P0, [R59+URZ+0x38098], R0 ;  /* 0x038098003b0075a7 */ /* 0x000e6400080011ff */
[----:B-1----:R-:W-:Y:S05]  /*c580*/  @!P0 BRA `(.L_x_198) ;  /* 0x0000016000e08947 */ /* 0x002fea0003800000 */
.L_x_461:
        /* <DEDUP_REMOVED lines=27> */
.L_x_201:
[----:B------:R-:W-:Y:S05]  /*c740*/  BSYNC.RECONVERGENT B6 ;  /* 0x0000000000067941 */ /* 0x000fea0003800200 */
.L_x_200:
        /* <DEDUP_REMOVED lines=34> */
.L_x_203:
[----:B------:R-:W-:Y:S05]  /*c970*/  BSYNC.RECONVERGENT B6 ;  /* 0x0000000000067941 */ /* 0x000fea0003800200 */
.L_x_202:
        /* <DEDUP_REMOVED lines=34> */
.L_x_205:
[----:B------:R-:W-:Y:S05]  /*cba0*/  BSYNC.RECONVERGENT B6 ;  /* 0x0000000000067941 */ /* 0x000fea0003800200 */
.L_x_204:
        /* <DEDUP_REMOVED lines=34> */
.L_x_207:
[----:B------:R-:W-:Y:S05]  /*cdd0*/  BSYNC.RECONVERGENT B6 ;  /* 0x0000000000067941 */ /* 0x000fea0003800200 */
.L_x_206:
        /* <DEDUP_REMOVED lines=34> */
.L_x_209:
[----:B------:R-:W-:Y:S05]  /*d000*/  BSYNC.RECONVERGENT B6 ;  /* 0x0000000000067941 */ /* 0x000fea0003800200 */
.L_x_208:
        /* <DEDUP_REMOVED lines=34> */
.L_x_211:
[----:B------:R-:W-:Y:S05]  /*d230*/  BSYNC.RECONVERGENT B6 ;  /* 0x0000000000067941 */ /* 0x000fea0003800200 */
.L_x_210:
        /* <DEDUP_REMOVED lines=34> */
.L_x_213:
[----:B------:R-:W-:Y:S05]  /*d460*/  BSYNC.RECONVERGENT B6 ;  /* 0x0000000000067941 */ /* 0x000fea0003800200 */
.L_x_212:
[----:B------:R-:W-:Y:S01]  /*d470*/  LOP3.LUT R65, R65, 0x1f0, RZ, 0xfc, !PT ;  /* 0x000001f041417812 */ /* 0x000fe200078efcff */
[----:B------:R-:W-:Y:S05]  /*d480*/  WARPSYNC.ALL ;  /* 0x0000000000007948 */ /* 0x000fea0003800000 */
[----:B------:R-:W-:Y:S02]  /*d490*/  R2UR UR4, R65 ;  /* 0x00000000410472ca */ /* 0x000fe400000e0000 */
[----:B------:R-:W-:Y:S02]  /*d4a0*/  FSETP.NEU.AND P0, PT, R67, 1, PT ;  /* 0x3f8000004300780b */ /* 0x000fe40003f0d000 */
[----:B------:R-:W-:-:S09]  /*d4b0*/  R2UR UR5, R66 ;  /* 0x00000000420572ca */ /* 0x000fd200000e0000 */
[----:B--2---:R-:W2:Y:S01]  /*d4c0*/  LDTM.x16 R4, tmem[UR4] ;  /* 0x00000004000479ee */ /* 0x004ea20008240000 */
        /* <DEDUP_REMOVED lines=10> */
[C---:B--2---:R-:W-:Y:S02]  /*d570*/  @P0 FMUL2 R4, R67.reuse.F32, R4.F32x2.HI_LO ;  /* 0x000000044304024a */ /* 0x044fe40000040000 */
        /* <DEDUP_REMOVED lines=8> */
.L_x_199:
[----:B------:R-:W-:-:S09]  /*d600*/  UISETP.NE.AND UP0, UPT, UR43, URZ, UPT ;  /* 0x000000ff2b00728c */ /* 0x000fd2000bf05270 */
[----:B------:R-:W-:Y:S05]  /*d610*/  BRA.U !UP0, `(.L_x_214) ;  /* 0x0000000108047547 */ /* 0x000fea000b800000 */
[----:B------:R-:W-:Y:S05]  /*d620*/  BPT.TRAP 0x1 ;  /* 0x000000040000795c */ /* 0x000fea0000300000 */
.L_x_214:
[----:B-1----:R-:W-:Y:S01]  /*d630*/  PRMT R0, R60, 0x654, R63 ;  /* 0x000006543c007816 */ /* 0x002fe2000000003f */
[----:B------:R-:W-:-:S03]  /*d640*/  UISETP.NE.AND UP0, UPT, UR37, URZ, UPT ;  /* 0x000000ff2500728c */ /* 0x000fc6000bf05270 */
[----:B------:R1:W-:Y:S01]  /*d650*/  SYNCS.ARRIVE.TRANS64.RED.A1T0 RZ, [R0+URZ], RZ ;  /* 0x000000ff00ff79a7 */ /* 0x0003e200081004ff */
[----:B------:R-:W1:Y:S05]  /*d660*/  FENCE.VIEW.ASYNC.T ;  /* 0x00000000000073c6 */ /* 0x000e6a0000000200 */
[----:B------:R-:W-:Y:S05]  /*d670*/  BRA.U UP0, `(.L_x_215) ;  /* 0x0000000100087547 */ /* 0x000fea000b800000 */
[----:B------:R-:W-:Y:S05]  /*d680*/  BPT.TRAP 0x1 ;  /* 0x000000040000795c */ /* 0x000fea0000300000 */
[----:B------:R-:W-:Y:S05]  /*d690*/  BPT.TRAP 0x1 ;  /* 0x000000040000795c */ /* 0x000fea0000300000 */
.L_x_215:
[----:B------:R-:W-:Y:S01]  /*d6a0*/  ISETP.NE.AND P0, PT, R64, RZ, PT ;  /* 0x000000ff4000720c */ /* 0x000fe20003f05270 */
[----:B------:R-:W-:Y:S01]  /*d6b0*/  VIADD R3, R59, 0x380a8 ;  /* 0x000380a83b037836 */ /* 0x000fe20000000000 */
[----:B------:R-:W-:-:S04]  /*d6c0*/  ULOP3.LUT UR36, UR36, 0x1, URZ, 0x3c, !UPT ;  /* 0x0000000124247892 */ /* 0x000fc8000f8e3cff */
[----:B------:R-:W-:-:S04]  /*d6d0*/  PRMT R3, R60, 0x654, R3 ;  /* 0x000006543c037816 */ /* 0x000fc80000000003 */
[----:B-1----:R1:W-:Y:S02]  /*d6e0*/  SYNCS.ARRIVE.TRANS64.RED.A1T0 RZ, [R3+URZ], RZ ;  /* 0x000000ff03ff79a7 */ /* 0x0023e400081004ff */
[----:B-1----:R-:W-:Y:S01]  /*d6f0*/  LOP3.LUT R3, R23, 0x1, RZ, 0x3c, !PT ;  /* 0x0000000117037812 */ /* 0x002fe200078e3cff */
[----:B------:R-:W-:Y:S06]  /*d700*/  @P0 BRA `(.L_x_216) ;  /* 0xffffffd8003c0947 */ /* 0x000fec000383ffff */
.L_x_173:
[----:B------:R-:W-:-:S09]  /*d710*/  UISETP.NE.AND UP0, UPT, UR42, URZ, UPT ;  /* 0x000000ff2a00728c */ /* 0x000fd2000bf05270 */
[----:B------:R-:W-:Y:S05]  /*d720*/  BRA.U !UP0, `(.L_x_217) ;  /* 0x0000000108047547 */ /* 0x000fea000b800000 */
[----:B------:R-:W-:Y:S05]  /*d730*/  BPT.TRAP 0x1 ;  /* 0x000000040000795c */ /* 0x000fea0000300000 */
.L_x_217:
[----:B---3--:R-:W-:Y:S01]  /*d740*/  IADD3 R31, PT, PT, R59, 0x38088, RZ ;  /* 0x000380883b1f7810 */ /* 0x008fe20007ffe0ff */
[----:B------:R-:W-:-:S03]  /*d750*/  UISETP.NE.AND UP0, UPT, UR43, URZ, UPT ;  /* 0x000000ff2b00728c */ /* 0x000fc6000bf05270 */
[----:B------:R-:W-:-:S04]  /*d760*/  PRMT R4, R60, 0x654, R31 ;  /* 0x000006543c047816 */ /* 0x000fc8000000001f */
[----:B------:R3:W-:Y:S02]  /*d770*/  SYNCS.ARRIVE.TRANS64.RED.A1T0 RZ, [R4+URZ], RZ ;  /* 0x000000ff04ff79a7 */ /* 0x0007e400081004ff */
[----:B------:R-:W-:Y:S05]  /*d780*/  BRA.U !UP0, `(.L_x_218) ;  /* 0x0000000108047547 */ /* 0x000fea000b800000 */
[----:B------:R-:W-:Y:S05]  /*d790*/  BPT.TRAP 0x1 ;  /* 0x000000040000795c */ /* 0x000fea0000300000 */
.L_x_218:
[----:B---3--:R-:W-:Y:S01]  /*d7a0*/  SHF.L.U32 R4, R3, 0x1f, RZ ;  /* 0x0000001f03047819 */ /* 0x008fe200000006ff */
[----:B------:R-:W3:Y:S03]  /*d7b0*/  S2R R26, SR_TID.X ;  /* 0x00000000001a7919 */ /* 0x000ee60000002100 */
[----:B------:R-:W5:Y:S01]  /*d7c0*/  SYNCS.PHASECHK.TRANS64.TRYWAIT P0, [R59+URZ+0x38070], R4 ;  /* 0x038070043b0075a7 */ /* 0x000f6200080011ff */
[----:B---3--:R-:W-:-:S05]  /*d7d0*/  IMAD.U32 R28, R26, 0x10000, RZ ;  /* 0x000100001a1c7824 */ /* 0x008fca00078e00ff */
[----:B------:R-:W-:Y:S01]  /*d7e0*/  LOP3.LUT R28, R28, 0x600000, RZ, 0xc0, !PT ;  /* 0x006000001c1c7812 */ /* 0x000fe200078ec0ff */
[----:B-----5:R-:W-:Y:S06]  /*d7f0*/  @!P0 BRA `(.L_x_219) ;  /* 0x0000015000588947 */ /* 0x020fec0003800000 */
.L_x_462:
[----:B------:R-:W-:Y:S05]  /*d800*/  WARPSYNC.ALL ;  /* 0x0000000000007948 */ /* 0x000fea0003800000 */
[----:B------:R-:W-:Y:S01]  /*d810*/  R2UR UR4, R28 ;  /* 0x000000001c0472ca */ /* 0x000fe200000e0000 */
[----:B------:R-:W-:-:S12]  /*d820*/  UISETP.NE.AND UP0, UPT, UR43, URZ, UPT ;  /* 0x000000ff2b00728c */ /* 0x000fd8000bf05270 */
[----:B------:R-:W1:Y:S02]  /*d830*/  LDTM.x2 R24, tmem[UR4] ;  /* 0x00000004001879ee */ /* 0x000e6400080c0000 */
[----:B-1----:R-:W-:Y:S05]  /*d840*/  BRA.U !UP0, `(.L_x_220) ;  /* 0x0000000108047547 */ /* 0x002fea000b800000 */
[----:B------:R-:W-:Y:S05]  /*d850*/  BPT.TRAP 0x1 ;  /* 0x000000040000795c */ /* 0x000fea0000300000 */
.L_x_220:
[----:B------:R1:W-:Y:S01]  /*d860*/  SYNCS.ARRIVE.TRANS64.RED.A1T0 RZ, [R0+URZ], RZ ;  /* 0x000000ff00ff79a7 */ /* 0x0003e200081004ff */
[----:B------:R-:W-:-:S09]  /*d870*/  UISETP.NE.AND UP0, UPT, UR37, URZ, UPT ;  /* 0x000000ff2500728c */ /* 0x000fd2000bf05270 */
[----:B------:R-:W-:Y:S05]  /*d880*/  BRA.U UP0, `(.L_x_221) ;  /* 0x0000000100047547 */ /* 0x000fea000b800000 */
[----:B------:R-:W-:Y:S05]  /*d890*/  BPT.TRAP 0x1 ;  /* 0x000000040000795c */ /* 0x000fea0000300000 */
.L_x_221:
[----:B-1----:R-:W-:-:S04]  /*d8a0*/  MOV R0, UR36 ;  /* 0x0000002400007c02 */ /* 0x002fc80008000f00 */
[----:B------:R-:W-:-:S04]  /*d8b0*/  SHF.L.U32 R0, R0, 0x1f, RZ ;  /* 0x0000001f00007819 */ /* 0x000fc800000006ff */
[----:B------:R-:W1:Y:S02]  /*d8c0*/  SYNCS.PHASECHK.TRANS64.TRYWAIT P0, [R59+URZ+0x38090], R0 ;  /* 0x038090003b0075a7 */ /* 0x000e6400080011ff */
[----:B-1----:R-:W-:Y:S05]  /*d8d0*/  @!P0 BRA `(.L_x_222) ;  /* 0x0000015000348947 */ /* 0x002fea0003800000 */
.L_x_463:
[----:B------:R-:W-:-:S09]  /*d8e0*/  UISETP.NE.AND UP0, UPT, UR37, URZ, UPT ;  /* 0x000000ff2500728c */ /* 0x000fd2000bf05270 */
[----:B------:R-:W-:Y:S05]  /*d8f0*/  BRA.U UP0, `(.L_x_223) ;  /* 0x0000000100047547 */ /* 0x000fea000b800000 */
[----:B------:R-:W-:Y:S05]  /*d900*/  BPT.TRAP 0x1 ;  /* 0x000000040000795c */ /* 0x000fea0000300000 */
.L_x_223:
[----:B------:R-:W-:Y:S01]  /*d910*/  SHF.L.U32 R0, R56, 0x1f, RZ ;  /* 0x0000001f38007819 */ /* 0x000fe200000006ff */
[----:B------:R1:W1:Y:S01]  /*d920*/  MUFU.RCP R3, R24 ;  /* 0x0000001800037308 */ /* 0x0002620000001000 */
[----:B------:R-:W-:Y:S02]  /*d930*/  BSSY B0, `(.L_x_224) ;  /* 0x0000003000007945 */ /* 0x000fe40003800000 */
[----:B------:R-:W5:Y:S02]  /*d940*/  SYNCS.PHASECHK.TRANS64.TRYWAIT P0, [R59+URZ+0x380c0], R0 ;  /* 0x0380c0003b0075a7 */ /* 0x000f6400080011ff */
[----:B-1---5:R-:W-:Y:S05]  /*d950*/  @!P0 BRA `(.L_x_225) ;  /* 0x0000015000288947 */ /* 0x022fea0003800000 */
.L_x_464:
[----:B------:R-:W-:Y:S05]  /*d960*/  BSYNC B0 ;  /* 0x0000000000007941 */ /* 0x000fea0003800000 */
.L_x_224:
[----:B------:R-:W1:Y:S01]  /*d970*/  LDCU UR4, c[0x0][0x708] ;  /* 0x0000e100ff0477ac */ /* 0x000e620008000800 */
[----:B------:R-:W-:Y:S01]  /*d980*/  FFMA R0, -R24, R3, 1 ;  /* 0x3f80000018007423 */ /* 0x000fe20000000103 */
[----:B------:R-:W2:Y:S03]  /*d990*/  LDC R32, c[0x0][0x708] ;  /* 0x0001c200ff207b82 */ /* 0x000ea60000000800 */
[----:B------:R-:W-:Y:S01]  /*d9a0*/  FFMA R0, R3, R0, R3 ;  /* 0x0000000003007223 */ /* 0x000fe20000000003 */
[----:B-1----:R-:W-:-:S03]  /*d9b0*/  MOV R3, UR4 ;  /* 0x0000000400037c02 */ /* 0x002fc60008000f00 */
[----:B------:R-:W-:Y:S01]  /*d9c0*/  FFMA R33, R0, UR4, RZ ;  /* 0x0000000400217c23 */ /* 0x000fe200080000ff */
[----:B------:R-:W1:Y:S03]  /*d9d0*/  FCHK P0, R3, R24 ;  /* 0x0000001803007302 */ /* 0x000e660000000000 */
[----:B---3--:R-:W-:-:S04]  /*d9e0*/  FFMA R4, -R24, R33, UR4 ;  /* 0x0000000418047e23 */ /* 0x008fc80008000121 */
[----:B------:R-:W-:Y:S01]  /*d9f0*/  FFMA R33, R0, R4, R33 ;  /* 0x0000000400217223 */ /* 0x000fe20000000021 */
[----:B-1----:R-:W-:Y:S06]  /*da00*/  @!P0 BRA `(.L_x_226) ;  /* 0x0000000000088947 */ /* 0x002fec0003800000 */
[----:B------:R-:W-:Y:S02]  /*da10*/  MOV R4, 0xda30 ;  /* 0x0000da3000047802 */ /* 0x000fe40000000f00 */
[----:B--2-4-:R-:W-:Y:S05]  /*da20*/  CALL.REL.NOINC `($__internal_3_$__cuda_sm3x_div_rn_noftz_f32_slowpath) ;  /* 0x0000015c00387944 */ /* 0x014fea0003c00000 */
.L_x_226:
[----:B------:R-:W1:Y:S01]  /*da30*/  S2R R20, SR_SWINHI ;  /* 0x0000000000147919 */ /* 0x000e620000002f00 */
[----:B------:R-:W-:Y:S01]  /*da40*/  LOP3.LUT R0, R28, 0x100, RZ, 0xfc, !PT ;  /* 0x000001001c007812 */ /* 0x000fe200078efcff */
[----:B------:R-:W-:Y:S05]  /*da50*/  WARPSYNC.ALL ;  /* 0x0000000000007948 */ /* 0x000fea0003800000 */
[----:B------:R-:W-:Y:S01]  /*da60*/  R2UR UR4, R0 ;  /* 0x00000000000472ca */ /* 0x000fe200000e0000 */
[C---:B------:R-:W-:Y:S01]  /*da70*/  IMAD.SHL.U32 R0, R26.reuse, 0x80, RZ ;  /* 0x000000801a007824 */ /* 0x040fe200078e00ff */
[----:B------:R-:W-:Y:S01]  /*da80*/  SHF.R.U32.HI R29, RZ, 0x15, R28 ;  /* 0x00000015ff1d7819 */ /* 0x000fe2000001161c */
[----:B------:R-:W-:-:S03]  /*da90*/  IMAD.SHL.U32 R27, R26, 0x40, RZ ;  /* 0x000000401a1b7824 */ /* 0x000fc600078e00ff */
[----:B------:R-:W-:-:S04]  /*daa0*/  LOP3.LUT R30, R0, 0xc00, RZ, 0xc0, !PT ;  /* 0x00000c00001e7812 */ /* 0x000fc800078ec0ff */
[----:B------:R-:W-:Y:S02]  /*dab0*/  LOP3.LUT R27, R30, 0x1c0, R27, 0xf8, !PT ;  /* 0x000001c01e1b7812 */ /* 0x000fe400078ef81b */
[----:B------:R-:W-:Y:S01]  /*dac0*/  SHF.R.U32.HI R30, RZ, 0x5, R26 ;  /* 0x00000005ff1e7819 */ /* 0x000fe2000001161a */
[----:B--2---:R-:W2:Y:S01]  /*dad0*/  LDTM.x16 R4, tmem[UR4] ;  /* 0x00000004000479ee */ /* 0x004ea20008240000 */
[----:B------:R-:W-:Y:S02]  /*dae0*/  LOP3.LUT R27, R27, 0x3000, R0, 0xf8, !PT ;  /* 0x000030001b1b7812 */ /* 0x000fe400078ef800 */
[----:B------:R-:W-:Y:S02]  /*daf0*/  LOP3.LUT R30, R30, 0x3, RZ, 0xc0, !PT ;  /* 0x000000031e1e7812 */ /* 0x000fe400078ec0ff */
[----:B------:R-:W-:Y:S02]  /*db00*/  MOV R36, R59 ;  /* 0x0000003b00247202 */ /* 0x000fe40000000f00 */
[----:B-1----:R-:W-:-:S03]  /*db10*/  MOV R37, R20 ;  /* 0x0000001400257202 */ /* 0x002fc60000000f00 */
[----:B------:R-:W-:-:S03]  /*db20*/  IMAD.WIDE.U32 R36, R27, 0x2, R36 ;  /* 0x000000021b247825 */ /* 0x000fc600078e0024 */
[C---:B------:R-:W-:Y:S02]  /*db30*/  IADD3 R0, P1, PT, R36.reuse, 0x28000, RZ ;  /* 0x0002800024007810 */ /* 0x040fe40007f3e0ff */
[----:B------:R-:W-:Y:S01]  /*db40*/  IADD3 R3, P0, PT, R36, 0x28010, RZ ;  /* 0x0002801024037810 */ /* 0x000fe20007f1e0ff */
[C---:B--2---:R-:W-:Y:S02]  /*db50*/  FMUL2 R4, R33.reuse.F32, R4.F32x2.HI_LO ;  /* 0x000000042104724a */ /* 0x044fe40000040000 */
[C---:B------:R-:W-:Y:S02]  /*db60*/  FMUL2 R6, R33.reuse.F32, R6.F32x2.HI_LO ;  /* 0x000000062106724a */ /* 0x040fe40000040000 */
[--C-:B------:R-:W-:Y:S02]  /*db70*/  IMAD.X R39, RZ, RZ, R37.reuse, P1 ;  /* 0x000000ffff277224 */ /* 0x100fe400008e0625 */
[----:B------:R-:W-:Y:S02]  /*db80*/  FMUL2 R12, R33.F32, R12.F32x2.HI_LO ;  /* 0x0000000c210c724a */ /* 0x000fe40000040000 */
[----:B------:R-:W-:-:S02]  /*db90*/  IMAD.X R37, RZ, RZ, R37, P0 ;  /* 0x000000ffff257224 */ /* 0x000fc400000e0625 */
[----:B------:R-:W-:Y:S01]  /*dba0*/  FMUL2 R20, R33.F32, R8.F32x2.HI_LO ;  /* 0x000000082114724a */ /* 0x000fe20000040000 */
[----:B------:R-:W-:Y:S01]  /*dbb0*/  F2FP.F16.F32.PACK_AB R8, R5, R4 ;  /* 0x000000040508723e */ /* 0x000fe200000000ff */
[----:B------:R-:W-:Y:S01]  /*dbc0*/  FMUL2 R34, R33.F32, R10.F32x2.HI_LO ;  /* 0x0000000a2122724a */ /* 0x000fe20000040000 */
[----:B------:R-:W-:Y:S01]  /*dbd0*/  F2FP.F16.F32.PACK_AB R9, R7, R6 ;  /* 0x000000060709723e */ /* 0x000fe200000000ff */
[C---:B------:R-:W-:Y:S01]  /*dbe0*/  FMUL2 R14, R33.reuse.F32, R14.F32x2.HI_LO ;  /* 0x0000000e210e724a */ /* 0x040fe20000040000 */
[----:B------:R-:W-:Y:S01]  /*dbf0*/  SHF.R.U64 R7, R0, 0x3, R39 ;  /* 0x0000000300077819 */ /* 0x000fe20000001227 */
[----:B------:R-:W-:Y:S01]  /*dc00*/  FMUL2 R16, R33.F32, R16.F32x2.HI_LO ;  /* 0x000000102110724a */ /* 0x000fe20000040000 */
[----:B------:R-:W-:Y:S01]  /*dc10*/  F2FP.F16.F32.PACK_AB R4, R13, R12 ;  /* 0x0000000c0d04723e */ /* 0x000fe200000000ff */
[----:B------:R-:W-:Y:S01]  /*dc20*/  FMUL2 R18, R33.F32, R18.F32x2.HI_LO ;  /* 0x000000122112724a */ /* 0x000fe20000040000 */
[----:B------:R-:W-:Y:S02]  /*dc30*/  SHF.R.U64 R12, R3, 0x3, R37 ;  /* 0x00000003030c7819 */ /* 0x000fe40000001225 */
[----:B------:R-:W-:-:S02]  /*dc40*/  F2FP.F16.F32.PACK_AB R10, R21, R20 ;  /* 0x00000014150a723e */ /* 0x000fc400000000ff */
[----:B------:R-:W-:Y:S02]  /*dc50*/  F2FP.F16.F32.PACK_AB R11, R35, R34 ;  /* 0x00000022230b723e */ /* 0x000fe400000000ff */
[----:B------:R-:W-:Y:S02]  /*dc60*/  LOP3.LUT R38, R0, 0x70, R7, 0x78, !PT ;  /* 0x0000007000267812 */ /* 0x000fe400078e7807 */
[----:B------:R-:W-:Y:S02]  /*dc70*/  F2FP.F16.F32.PACK_AB R5, R15, R14 ;  /* 0x0000000e0f05723e */ /* 0x000fe400000000ff */
[----:B------:R-:W-:Y:S01]  /*dc80*/  F2FP.F16.F32.PACK_AB R6, R17, R16 ;  /* 0x000000101106723e */ /* 0x000fe200000000ff */
[----:B------:R1:W-:Y:S01]  /*dc90*/  ST.E.128 desc[UR44][R38.64], R8 ;  /* 0x0000000826007985 */ /* 0x0003e2000c101d2c */
[----:B------:R-:W-:Y:S02]  /*dca0*/  LOP3.LUT R36, R3, 0x70, R12, 0x78, !PT ;  /* 0x0000007003247812 */ /* 0x000fe400078e780c */
[----:B------:R-:W-:-:S02]  /*dcb0*/  F2FP.F16.F32.PACK_AB R7, R19, R18 ;  /* 0x000000121307723e */ /* 0x000fc400000000ff */
[----:B------:R-:W-:-:S03]  /*dcc0*/  ISETP.NE.AND P0, PT, R30, R29, PT ;  /* 0x0000001d1e00720c */ /* 0x000fc60003f05270 */
[----:B------:R1:W-:Y:S10]  /*dcd0*/  ST.E.128 desc[UR44][R36.64], R4 ;  /* 0x0000000424007985 */ /* 0x0003f4000c101d2c */
[----:B------:R-:W-:Y:S05]  /*dce0*/  @!P0 BRA `(.L_x_227) ;  /* 0x0000000000408947 */ /* 0x000fea0003800000 */
[----:B------:R-:W-:Y:S01]  /*dcf0*/  MOV R14, 0x8 ;  /* 0x00000008000e7802 */ /* 0x000fe20000000f00 */
[----:B------:R-:W2:Y:S01]  /*dd00*/  LDCU.64 UR6, c[0x4][0xb0] ;  /* 0x01001600ff0677ac */ /* 0x000ea20008000a00 */
[----:B------:R-:W-:Y:S02]  /*dd10*/  HFMA2 R12, -RZ, RZ, 0, 5.9604644775390625e-08 ;  /* 0x00000001ff0c7431 */ /* 0x000fe400000001ff */
[----:B-1----:R-:W-:Y:S01]  /*dd20*/  IMAD.MOV.U32 R8, RZ, RZ, 0x192 ;  /* 0x00000192ff087424 */ /* 0x002fe200078e00ff */
[----:B------:R-:W1:Y:S01]  /*dd30*/  LDCU.64 UR4, c[0x4][0xb8] ;  /* 0x01001700ff0477ac */ /* 0x000e620008000a00 */
[----:B------:R-:W3:Y:S01]  /*dd40*/  LDC.64 R14, c[0x4][R14] ;  /* 0x010000000e0e7b82 */ /* 0x000ee20000000a00 */
[----:B------:R-:W-:Y:S01]  /*dd50*/  IMAD.MOV.U32 R13, RZ, RZ, RZ ;  /* 0x000000ffff0d7224 */ /* 0x000fe200078e00ff */
[----:B------:R-:W5:Y:S01]  /*dd60*/  LDCU.64 UR8, c[0x4][0x40] ;  /* 0x01000800ff0877ac */ /* 0x000f620008000a00 */
[----:B--2---:R-:W-:Y:S01]  /*dd70*/  IMAD.U32 R4, RZ, RZ, UR6 ;  /* 0x00000006ff047e24 */ /* 0x004fe2000f8e00ff */
[----:B------:R-:W-:Y:S01]  /*dd80*/  MOV R5, UR7 ;  /* 0x0000000700057c02 */ /* 0x000fe20008000f00 */
[----:B-1----:R-:W-:Y:S01]  /*dd90*/  IMAD.U32 R6, RZ, RZ, UR4 ;  /* 0x00000004ff067e24 */ /* 0x002fe2000f8e00ff */
[----:B------:R-:W-:Y:S01]  /*dda0*/  MOV R7, UR5 ;  /* 0x0000000500077c02 */ /* 0x000fe20008000f00 */
[----:B-----5:R-:W-:Y:S01]  /*ddb0*/  IMAD.U32 R10, RZ, RZ, UR8 ;  /* 0x00000008ff0a7e24 */ /* 0x020fe2000f8e00ff */
[----:B------:R-:W-:-:S02]  /*ddc0*/  MOV R11, UR9 ;  /* 0x00000009000b7c02 */ /* 0x000fc40008000f00 */
[----:B------:R-:W-:-:S07]  /*ddd0*/  LEPC R20, `(.L_x_227) ;  /* 0x000000001014794e */ /* 0x000fce0000000000 */
[----:B---34-:R-:W-:Y:S05]  /*dde0*/  CALL.ABS.NOINC R14 ;  /* 0x000000000e007343 */ /* 0x018fea0003c00000 */
.L_x_227:
[----:B------:R-:W-:Y:S01]  /*ddf0*/  LOP3.LUT R0, R28, 0x110, RZ, 0xfc, !PT ;  /* 0x000001101c007812 */ /* 0x000fe200078efcff */
[----:B------:R-:W-:Y:S05]  /*de00*/  WARPSYNC.ALL ;  /* 0x0000000000007948 */ /* 0x000fea0003800000 */
[----:B------:R-:W-:Y:S02]  /*de10*/  R2UR UR4, R0 ;  /* 0x00000000000472ca */ /* 0x000fe400000e0000 */
[----:B------:R-:W2:Y:S11]  /*de20*/  S2R R0, SR_SWINHI ;  /* 0x0000000000007919 */ /* 0x000eb60000002f00 */
[----:B-1----:R-:W1:Y:S01]  /*de30*/  LDTM.x16 R4, tmem[UR4] ;  /* 0x00000004000479ee */ /* 0x002e620008240000 */
[----:B------:R-:W-:-:S02]  /*de40*/  MOV R36, R59 ;  /* 0x0000003b00247202 */ /* 0x000fc40000000f00 */
[----:B--2---:R-:W-:Y:S01]  /*de50*/  MOV R37, R0 ;  /* 0x0000000000257202 */ /* 0x004fe20000000f00 */
[----:B-1----:R-:W-:Y:S02]  /*de60*/  FMUL2 R6, R33.F32, R6.F32x2.HI_LO ;  /* 0x000000062106724a */ /* 0x002fe40000040000 */
[----:B------:R-:W-:-:S04]  /*de70*/  IMAD.WIDE.U32 R36, R27, 0x2, R36 ;  /* 0x000000021b247825 */ /* 0x000fc800078e0024 */
[C---:B------:R-:W-:Y:S02]  /*de80*/  FMUL2 R20, R33.reuse.F32, R8.F32x2.HI_LO ;  /* 0x000000082114724a */ /* 0x040fe40000040000 */
[----:B------:R-:W-:Y:S01]  /*de90*/  FMUL2 R4, R33.F32, R4.F32x2.HI_LO ;  /* 0x000000042104724a */ /* 0x000fe20000040000 */
[----:B------:R-:W-:Y:S01]  /*dea0*/  F2FP.F16.F32.PACK_AB R9, R7, R6 ;  /* 0x000000060709723e */ /* 0x000fe200000000ff */
[C---:B------:R-:W-:Y:S01]  /*deb0*/  FMUL2 R34, R33.reuse.F32, R10.F32x2.HI_LO ;  /* 0x0000000a2122724a */ /* 0x040fe20000040000 */
[C---:B------:R-:W-:Y:S01]  /*dec0*/  IADD3 R0, P1, PT, R36.reuse, 0x28030, RZ ;  /* 0x0002803024007810 */ /* 0x040fe20007f3e0ff */
[C---:B------:R-:W-:Y:S01]  /*ded0*/  FMUL2 R12, R33.reuse.F32, R12.F32x2.HI_LO ;  /* 0x0000000c210c724a */ /* 0x040fe20000040000 */
[----:B------:R-:W-:Y:S01]  /*dee0*/  IADD3 R3, P0, PT, R36, 0x28020, RZ ;  /* 0x0002802024037810 */ /* 0x000fe20007f1e0ff */
[----:B------:R-:W-:Y:S01]  /*def0*/  FMUL2 R14, R33.F32, R14.F32x2.HI_LO ;  /* 0x0000000e210e724a */ /* 0x000fe20000040000 */
[----:B------:R-:W-:Y:S01]  /*df00*/  F2FP.F16.F32.PACK_AB R8, R5, R4 ;  /* 0x000000040508723e */ /* 0x000fe200000000ff */
[----:B------:R-:W-:-:S02]  /*df10*/  IMAD.X R39, RZ, RZ, R37, P1 ;  /* 0x000000ffff277224 */ /* 0x000fc400008e0625 */
[C---:B------:R-:W-:Y:S02]  /*df20*/  FMUL2 R16, R33.reuse.F32, R16.F32x2.HI_LO ;  /* 0x000000102110724a */ /* 0x040fe40000040000 */
[----:B------:R-:W-:Y:S02]  /*df30*/  IMAD.X R37, RZ, RZ, R37, P0 ;  /* 0x000000ffff257224 */ /* 0x000fe400000e0625 */
[----:B------:R-:W-:Y:S01]  /*df40*/  FMUL2 R18, R33.F32, R18.F32x2.HI_LO ;  /* 0x000000122112724a */ /* 0x000fe20000040000 */
[----:B------:R-:W-:Y:S02]  /*df50*/  F2FP.F16.F32.PACK_AB R10, R21, R20 ;  /* 0x00000014150a723e */ /* 0x000fe400000000ff */
[----:B------:R-:W-:Y:S02]  /*df60*/  SHF.R.U64 R7, R0, 0x3, R39 ;  /* 0x0000000300077819 */ /* 0x000fe40000001227 */
[----:B------:R-:W-:Y:S02]  /*df70*/  SHF.R.U64 R6, R3, 0x3, R37 ;  /* 0x0000000303067819 */ /* 0x000fe40000001225 */
[----:B------:R-:W-:-:S02]  /*df80*/  F2FP.F16.F32.PACK_AB R11, R35, R34 ;  /* 0x00000022230b723e */ /* 0x000fc400000000ff */
[----:B------:R-:W-:Y:S02]  /*df90*/  LOP3.LUT R36, R3, 0x70, R6, 0x78, !PT ;  /* 0x0000007003247812 */ /* 0x000fe400078e7806 */
[----:B------:R-:W-:Y:S02]  /*dfa0*/  LOP3.LUT R38, R0, 0x70, R7, 0x78, !PT ;  /* 0x0000007000267812 */ /* 0x000fe400078e7807 */
[----:B------:R-:W-:Y:S01]  /*dfb0*/  F2FP.F16.F32.PACK_AB R4, R13, R12 ;  /* 0x0000000c0d04723e */ /* 0x000fe200000000ff */
[----:B------:R1:W-:Y:S01]  /*dfc0*/  ST.E.128 desc[UR44][R36.64], R8 ;  /* 0x0000000824007985 */ /* 0x0003e2000c101d2c */
[----:B------:R-:W-:Y:S02]  /*dfd0*/  F2FP.F16.F32.PACK_AB R5, R15, R14 ;  /* 0x0000000e0f05723e */ /* 0x000fe400000000ff */
[----:B------:R-:W-:Y:S02]  /*dfe0*/  F2FP.F16.F32.PACK_AB R6, R17, R16 ;  /* 0x000000101106723e */ /* 0x000fe400000000ff */
        /* <DEDUP_REMOVED lines=20> */
.L_x_228:
        /* <DEDUP_REMOVED lines=52> */
.L_x_229:
        /* <DEDUP_REMOVED lines=52> */
.L_x_230:
        /* <DEDUP_REMOVED lines=52> */
.L_x_231:
        /* <DEDUP_REMOVED lines=52> */
.L_x_232:
        /* <DEDUP_REMOVED lines=52> */
.L_x_233:
[----:B------:R-:W-:Y:S01]  /*f170*/  LOP3.LUT R0, R28, 0x170, RZ, 0xfc, !PT ;  /* 0x000001701c007812 */ /* 0x000fe200078efcff */
[----:B------:R-:W-:Y:S05]  /*f180*/  WARPSYNC.ALL ;  /* 0x0000000000007948 */ /* 0x000fea0003800000 */
[----:B------:R-:W-:Y:S02]  /*f190*/  R2UR UR4, R0 ;  /* 0x00000000000472ca */ /* 0x000fe400000e0000 */
[----:B------:R-:W2:Y:S11]  /*f1a0*/  S2R R0, SR_SWINHI ;  /* 0x0000000000007919 */ /* 0x000eb60000002f00 */
[----:B-1----:R-:W1:Y:S01]  /*f1b0*/  LDTM.x16 R4, tmem[UR4] ;  /* 0x00000004000479ee */ /* 0x002e620008240000 */
[----:B------:R-:W3:Y:S02]  /*f1c0*/  LDCU.64 UR4, c[0x0][0x880] ;  /* 0x00011000ff0477ac */ /* 0x000ee40008000a00 */
[----:B---3--:R-:W-:Y:S01]  /*f1d0*/  UISETP.NE.U32.AND UP0, UPT, UR4, URZ, UPT ;  /* 0x000000ff0400728c */ /* 0x008fe2000bf05070 */
[----:B------:R-:W-:-:S02]  /*f1e0*/  MOV R36, R59 ;  /* 0x0000003b00247202 */ /* 0x000fc40000000f00 */
[----:B--2---:R-:W-:Y:S01]  /*f1f0*/  MOV R37, R0 ;  /* 0x0000000000257202 */ /* 0x004fe20000000f00 */
[----:B------:R-:W-:Y:S01]  /*f200*/  UISETP.NE.AND.EX UP0, UPT, UR5, URZ, UPT, UP0 ;  /* 0x000000ff0500728c */ /* 0x000fe2000bf05300 */
        /* <DEDUP_REMOVED lines=25> */
[----:B------:R-:W-:-:S05]  /*f3a0*/  F2FP.F16.F32.PACK_AB R7, R19, R18 ;  /* 0x000000121307723e */ /* 0x000fca00000000ff */
[----:B------:R1:W-:Y:S01]  /*f3b0*/  ST.E.128 desc[UR44][R38.64], R4 ;  /* 0x0000000426007985 */ /* 0x0003e2000c101d2c */
[----:B------:R-:W-:Y:S01]  /*f3c0*/  @!PT LDS RZ, [RZ] ;  /* 0x00000000fffff984 */ /* 0x000fe20000000800 */
[----:B------:R-:W-:Y:S01]  /*f3d0*/  @!PT LDS RZ, [RZ] ;  /* 0x00000000fffff984 */ /* 0x000fe20000000800 */
[----:B------:R-:W-:Y:S01]  /*f3e0*/  @!PT LDS RZ, [RZ] ;  /* 0x00000000fffff984 */ /* 0x000fe20000000800 */
[----:B------:R-:W-:Y:S01]  /*f3f0*/  @!PT LDS RZ, [RZ] ;  /* 0x00000000fffff984 */ /* 0x000fe20000000800 */
[----:B------:R2:W-:Y:S06]  /*f400*/  MEMBAR.ALL.CTA ;  /* 0x0000000000007992 */ /* 0x0005ec0000008000 */
[----:B--2---:R-:W2:Y:S01]  /*f410*/  FENCE.VIEW.ASYNC.S ;  /* 0x00000000000073c6 */ /* 0x004ea20000000000 */
[----:B------:R-:W-:Y:S05]  /*f420*/  BRA.U !UP0, `(.L_x_234) ;  /* 0x0000000508387547 */ /* 0x000fea000b800000 */
[----:B------:R-:W-:Y:S01]  /*f430*/  FSETP.GEU.AND P0, PT, R24, 1.175494350822287508e-38, PT ;  /* 0x008000001800780b */ /* 0x000fe20003f0e000 */
[----:B-1----:R-:W1:Y:S01]  /*f440*/  LDC R4, c[0x0][0x904] ;  /* 0x00024100ff047b82 */ /* 0x002e620000000800 */
[----:B------:R-:W-:Y:S01]  /*f450*/  MOV R3, 0x3e055027 ;  /* 0x3e05502700037802 */ /* 0x000fe20000000f00 */
[----:B------:R-:W3:Y:S01]  /*f460*/  LDCU.64 UR4, c[0x0][0x908] ;  /* 0x00012100ff0477ac */ /* 0x000ee20008000a00 */
[----:B------:R-:W-:Y:S01]  /*f470*/  FSEL R8, RZ, -23, P0 ;  /* 0xc1b80000ff087808 */ /* 0x000fe20000000000 */
[----:B------:R-:W-:Y:S01]  /*f480*/  BSSY.RECONVERGENT B0, `(.L_x_234) ;  /* 0x0000048000007945 */ /* 0x000fe20003800200 */
[----:B------:R-:W-:-:S07]  /*f490*/  LOP3.LUT R7, R26, 0x7f, RZ, 0xc0, !PT ;  /* 0x0000007f1a077812 */ /* 0x000fce00078ec0ff */
[----:B------:R-:W-:-:S05]  /*f4a0*/  @!P0 FMUL R24, R24, 8388608 ;  /* 0x4b00000018188820 */ /* 0x000fca0000400000 */
[C---:B------:R-:W-:Y:S02]  /*f4b0*/  IADD3 R5, PT, PT, R24.reuse, -0x3f2aaaab, RZ ;  /* 0xc0d5555518057810 */ /* 0x040fe40007ffe0ff */
[----:B------:R-:W-:Y:S01]  /*f4c0*/  ISETP.GT.U32.AND P1, PT, R24, 0x7f7fffff, PT ;  /* 0x7f7fffff1800780c */ /* 0x000fe20003f24070 */
[----:B---3--:R-:W-:Y:S01]  /*f4d0*/  IMAD.HI.U32 R0, R57, UR4, RZ ;  /* 0x0000000439007c27 */ /* 0x008fe2000f8e00ff */
[----:B------:R-:W-:Y:S01]  /*f4e0*/  LOP3.LUT R5, R5, 0xff800000, RZ, 0xc0, !PT ;  /* 0xff80000005057812 */ /* 0x000fe200078ec0ff */
[----:B------:R-:W3:Y:S01]  /*f4f0*/  LDCU UR4, c[0x0][0x380] ;  /* 0x00007000ff0477ac */ /* 0x000ee20008000800 */
[----:B-1----:R-:W-:Y:S02]  /*f500*/  ISETP.NE.AND P0, PT, R4, 0x1, PT ;  /* 0x000000010400780c */ /* 0x002fe40003f05270 */
[-C--:B------:R-:W-:Y:S02]  /*f510*/  IADD3 R6, PT, PT, R24, -R5.reuse, RZ ;  /* 0x8000000518067210 */ /* 0x080fe40007ffe0ff */
[----:B------:R-:W-:Y:S01]  /*f520*/  SHF.R.U32.HI R0, RZ, UR5, R0 ;  /* 0x00000005ff007c19 */ /* 0x000fe20008011600 */
[----:B------:R-:W1:Y:S01]  /*f530*/  LDCU UR5, c[0x0][0x700] ;  /* 0x0000e000ff0577ac */ /* 0x000e620008000800 */
[----:B------:R-:W-:Y:S01]  /*f540*/  I2FP.F32.S32 R5, R5 ;  /* 0x0000000500057245 */ /* 0x000fe20000201400 */
[----:B------:R-:W-:Y:S01]  /*f550*/  FADD R6, R6, -1 ;  /* 0xbf80000006067421 */ /* 0x000fe20000000000 */
[----:B------:R-:W-:-:S03]  /*f560*/  SEL R0, R57, R0, !P0 ;  /* 0x0000000039007207 */ /* 0x000fc60004000000 */
[----:B------:R-:W-:Y:S01]  /*f570*/  FFMA R3, R6, -R3, 0.14084610342979431152 ;  /* 0x3e1039f606037423 */ /* 0x000fe20000000803 */
[----:B------:R-:W-:Y:S01]  /*f580*/  IADD3 R0, PT, PT, -R0, RZ, RZ ;  /* 0x000000ff00007210 */ /* 0x000fe20007ffe1ff */
[----:B------:R-:W-:Y:S02]  /*f590*/  FFMA R5, R5, 1.1920928955078125e-07, R8 ;  /* 0x3400000005057823 */ /* 0x000fe40000000008 */
[----:B------:R-:W-:Y:S02]  /*f5a0*/  FFMA R3, R6, R3, -0.12148627638816833496 ;  /* 0xbdf8cdcc06037423 */ /* 0x000fe40000000003 */
[----:B------:R-:W-:Y:S02]  /*f5b0*/  IMAD R0, R4, R0, R57 ;  /* 0x0000000004007224 */ /* 0x000fe400078e0239 */
[----:B------:R-:W-:-:S04]  /*f5c0*/  FFMA R3, R6, R3, 0.13980610668659210205 ;  /* 0x3e0f295506037423 */ /* 0x000fc80000000003 */
[----:B------:R-:W-:-:S04]  /*f5d0*/  FFMA R3, R6, R3, -0.16684235632419586182 ;  /* 0xbe2ad8b906037423 */ /* 0x000fc80000000003 */
[----:B------:R-:W-:-:S04]  /*f5e0*/  FFMA R3, R6, R3, 0.20012299716472625732 ;  /* 0x3e4ced0b06037423 */ /* 0x000fc80000000003 */
[----:B------:R-:W-:-:S04]  /*f5f0*/  FFMA R3, R6, R3, -0.24999669194221496582 ;  /* 0xbe7fff2206037423 */ /* 0x000fc80000000003 */
[----:B------:R-:W-:-:S04]  /*f600*/  FFMA R3, R6, R3, 0.33333182334899902344 ;  /* 0x3eaaaa7806037423 */ /* 0x000fc80000000003 */
[----:B------:R-:W-:-:S04]  /*f610*/  FFMA R3, R6, R3, -0.5 ;  /* 0xbf00000006037423 */ /* 0x000fc80000000003 */
[----:B------:R-:W-:-:S04]  /*f620*/  FMUL R3, R6, R3 ;  /* 0x0000000306037220 */ /* 0x000fc80000400000 */
[----:B------:R-:W-:Y:S01]  /*f630*/  FFMA R6, R6, R3, R6 ;  /* 0x0000000306067223 */ /* 0x000fe20000000006 */
[----:B------:R-:W-:-:S03]  /*f640*/  MOV R3, 0x7f800000 ;  /* 0x7f80000000037802 */ /* 0x000fc60000000f00 */
[----:B------:R-:W-:Y:S02]  /*f650*/  FFMA R5, R5, 0.69314718246459960938, R6 ;  /* 0x3f31721805057823 */ /* 0x000fe40000000006 */
[----:B------:R-:W-:Y:S01]  /*f660*/  @P1 FFMA R5, R24, R3, +INF ;  /* 0x7f80000018051423 */ /* 0x000fe20000000003 */
[----:B------:R-:W-:Y:S02]  /*f670*/  LEA R3, R0, R7, 0x8 ;  /* 0x0000000700037211 */ /* 0x000fe400078e40ff */
[----:B------:R-:W-:Y:S02]  /*f680*/  FSETP.NEU.AND P1, PT, R24, RZ, PT ;  /* 0x000000ff1800720b */ /* 0x000fe40003f2d000 */
[----:B---3--:R-:W-:Y:S02]  /*f690*/  ISETP.GE.AND P0, PT, R3, UR4, PT ;  /* 0x0000000403007c0c */ /* 0x008fe4000bf06270 */
[----:B------:R-:W-:-:S05]  /*f6a0*/  FSEL R0, R5, -INF , P1 ;  /* 0xff80000005007808 */ /* 0x000fca0000800000 */
[----:B-1----:R-:W-:-:S06]  /*f6b0*/  FFMA R25, R25, UR5, R0 ;  /* 0x0000000519197c23 */ /* 0x002fcc0008000000 */
[----:B------:R-:W-:Y:S05]  /*f6c0*/  @P0 BRA `(.L_x_235) ;  /* 0x00000000008c0947 */ /* 0x000fea0003800000 */
[----:B------:R-:W1:Y:S01]  /*f6d0*/  LDC R7, c[0x0][0x38c] ;  /* 0x0000e300ff077b82 */ /* 0x000e620000000800 */
[----:B------:R-:W3:Y:S01]  /*f6e0*/  LDCU UR6, c[0x0][0x890] ;  /* 0x00011200ff0677ac */ /* 0x000ee20008000800 */
[----:B------:R-:W5:Y:S01]  /*f6f0*/  LDCU.64 UR4, c[0x0][0x888] ;  /* 0x00011100ff0477ac */ /* 0x000f620008000a00 */
[----:B---3--:R-:W-:Y:S01]  /*f700*/  IMAD R3, R22, UR6, R3 ;  /* 0x0000000616037c24 */ /* 0x008fe2000f8e0203 */
[----:B-1----:R-:W-:-:S04]  /*f710*/  IABS R5, R7 ;  /* 0x0000000700057213 */ /* 0x002fc80000000000 */
[----:B------:R-:W1:Y:S08]  /*f720*/  I2F.RP R10, R5 ;  /* 0x00000005000a7306 */ /* 0x000e700000209400 */
[----:B-1----:R-:W1:Y:S02]  /*f730*/  MUFU.RCP R8, R10 ;  /* 0x0000000a00087308 */ /* 0x002e640000001000 */
[----:B-1----:R-:W-:-:S06]  /*f740*/  IADD3 R8, PT, PT, R8, 0xffffffe, RZ ;  /* 0x0ffffffe08087810 */ /* 0x002fcc0007ffe0ff */
[----:B------:R1:W3:Y:S02]  /*f750*/  F2I.FTZ.U32.TRUNC.NTZ R9, R8 ;  /* 0x0000000800097305 */ /* 0x0002e4000021f000 */
[----:B-1----:R-:W-:Y:S02]  /*f760*/  HFMA2 R8, -RZ, RZ, 0, 0 ;  /* 0x00000000ff087431 */ /* 0x002fe400000001ff */
[----:B---3--:R-:W-:-:S04]  /*f770*/  IMAD.MOV R0, RZ, RZ, -R9 ;  /* 0x000000ffff007224 */ /* 0x008fc800078e0a09 */
[----:B------:R-:W-:Y:S01]  /*f780*/  IMAD R4, R0, R5, RZ ;  /* 0x0000000500047224 */ /* 0x000fe200078e02ff */
[----:B------:R-:W-:-:S03]  /*f790*/  IABS R0, R2 ;  /* 0x0000000200007213 */ /* 0x000fc60000000000 */
[----:B------:R-:W-:-:S04]  /*f7a0*/  IMAD.HI.U32 R9, R9, R4, R8 ;  /* 0x0000000409097227 */ /* 0x000fc800078e0008 */
[----:B------:R-:W-:-:S04]  /*f7b0*/  IMAD.MOV.U32 R6, RZ, RZ, R0 ;  /* 0x000000ffff067224 */ /* 0x000fc800078e0000 */
[----:B------:R-:W-:Y:S02]  /*f7c0*/  IMAD.HI.U32 R4, R9, R6, RZ ;  /* 0x0000000609047227 */ /* 0x000fe400078e00ff */
[----:B------:R-:W1:Y:S03]  /*f7d0*/  LDC.64 R8, c[0x0][0x880] ;  /* 0x00022000ff087b82 */ /* 0x000e660000000a00 */
[----:B------:R-:W-:-:S05]  /*f7e0*/  IADD3 R0, PT, PT, -R4, RZ, RZ ;  /* 0x000000ff04007210 */ /* 0x000fca0007ffe1ff */
[----:B------:R-:W-:-:S05]  /*f7f0*/  IMAD R0, R5, R0, R6 ;  /* 0x0000000005007224 */ /* 0x000fca00078e0206 */
[----:B------:R-:W-:-:S13]  /*f800*/  ISETP.GT.U32.AND P0, PT, R5, R0, PT ;  /* 0x000000000500720c */ /* 0x000fda0003f04070 */
[----:B------:R-:W-:Y:S01]  /*f810*/  @!P0 IMAD.IADD R0, R0, 0x1, -R5 ;  /* 0x0000000100008824 */ /* 0x000fe200078e0a05 */
[----:B------:R-:W-:Y:S02]  /*f820*/  @!P0 IADD3 R4, PT, PT, R4, 0x1, RZ ;  /* 0x0000000104048810 */ /* 0x000fe40007ffe0ff */
[----:B------:R-:W-:Y:S02]  /*f830*/  ISETP.NE.AND P0, PT, R7, RZ, PT ;  /* 0x000000ff0700720c */ /* 0x000fe40003f05270 */
[----:B------:R-:W-:Y:S02]  /*f840*/  ISETP.GE.U32.AND P2, PT, R0, R5, PT ;  /* 0x000000050000720c */ /* 0x000fe40003f46070 */
[----:B------:R-:W-:-:S04]  /*f850*/  LOP3.LUT R0, R2, R7, RZ, 0x3c, !PT ;  /* 0x0000000702007212 */ /* 0x000fc800078e3cff */
[----:B------:R-:W-:-:S07]  /*f860*/  ISETP.GE.AND P1, PT, R0, RZ, PT ;  /* 0x000000ff0000720c */ /* 0x000fce0003f26270 */
[----:B------:R-:W-:-:S06]  /*f870*/  @P2 VIADD R4, R4, 0x1 ;  /* 0x0000000104042836 */ /* 0x000fcc0000000000 */
[----:B------:R-:W-:Y:S02]  /*f880*/  @!P1 IADD3 R4, PT, PT, -R4, RZ, RZ ;  /* 0x000000ff04049210 */ /* 0x000fe40007ffe1ff */
[----:B------:R-:W-:-:S04]  /*f890*/  @!P0 LOP3.LUT R4, RZ, R7, RZ, 0x33, !PT ;  /* 0x00000007ff048212 */ /* 0x000fc800078e33ff */
[C---:B------:R-:W-:Y:S01]  /*f8a0*/  IADD3 R0, PT, PT, -R4.reuse, RZ, RZ ;  /* 0x000000ff04007210 */ /* 0x040fe20007ffe1ff */
[----:B-----5:R-:W-:-:S04]  /*f8b0*/  IMAD R3, R4, UR5, R3 ;  /* 0x0000000504037c24 */ /* 0x020fc8000f8e0203 */
[----:B------:R-:W-:-:S04]  /*f8c0*/  IMAD R0, R7, R0, R2 ;  /* 0x0000000007007224 */ /* 0x000fc800078e0202 */
[----:B------:R-:W-:-:S04]  /*f8d0*/  IMAD R3, R0, UR4, R3 ;  /* 0x0000000400037c24 */ /* 0x000fc8000f8e0203 */
[----:B-1----:R-:W-:-:S05]  /*f8e0*/  IMAD.WIDE R8, R3, 0x4, R8 ;  /* 0x0000000403087825 */ /* 0x002fca00078e0208 */
[----:B------:R1:W-:Y:S02]  /*f8f0*/  STG.E desc[UR44][R8.64], R25 ;  /* 0x0000001908007986 */ /* 0x0003e4000c10192c */
.L_x_235:
[----:B------:R-:W-:Y:S05]  /*f900*/  BSYNC.RECONVERGENT B0 ;  /* 0x0000000000007941 */ /* 0x000fea0003800200 */
.L_x_234:
[----:B------:R-:W-:Y:S01]  /*f910*/  UISETP.NE.AND UP0, UPT, UR37, URZ, UPT ;  /* 0x000000ff2500728c */ /* 0x000fe2000bf05270 */
[----:B------:R-:W-:-:S08]  /*f920*/  NOP ;  /* 0x0000000000007918 */ /* 0x000fd00000000000 */
[----:B------:R-:W-:Y:S05]  /*f930*/  BRA.U UP0, `(.L_x_236) ;  /* 0x0000000100087547 */ /* 0x000fea000b800000 */
[----:B------:R-:W-:Y:S05]  /*f940*/  BPT.TRAP 0x1 ;  /* 0x000000040000795c */ /* 0x000fea0000300000 */
[----:B------:R-:W-:Y:S05]  /*f950*/  BPT.TRAP 0x1 ;  /* 0x000000040000795c */ /* 0x000fea0000300000 */
.L_x_236:
[----:B------:R-:W-:Y:S01]  /*f960*/  IADD3 R3, PT, PT, R59, 0x380a0, RZ ;  /* 0x000380a03b037810 */ /* 0x000fe20007ffe0ff */
[----:B------:R-:W-:-:S03]  /*f970*/  UISETP.NE.AND UP0, UPT, UR37, URZ, UPT ;  /* 0x000000ff2500728c */ /* 0x000fc6000bf05270 */
[----:B------:R-:W-:-:S04]  /*f980*/  PRMT R0, R60, 0x654, R3 ;  /* 0x000006543c007816 */ /* 0x000fc80000000003 */
[----:B--2---:R2:W-:Y:S02]  /*f990*/  SYNCS.ARRIVE.TRANS64.RED.A1T0 RZ, [R0+URZ], RZ ;  /* 0x000000ff00ff79a7 */ /* 0x0045e400081004ff */
[----:B------:R-:W-:Y:S05]  /*f9a0*/  BRA.U UP0, `(.L_x_237) ;  /* 0x0000000100047547 */ /* 0x000fea000b800000 */
[----:B------:R-:W-:Y:S05]  /*f9b0*/  BPT.TRAP 0x1 ;  /* 0x000000040000795c */ /* 0x000fea0000300000 */
.L_x_237:
[----:B------:R3:W-:Y:S01]  /*f9c0*/  SYNCS.ARRIVE.TRANS64.A1T0 RZ, [R59+URZ+0x380b0], RZ ;  /* 0x0380b0ff3bff79a7 */ /* 0x0007e200081000ff */
[----:B------:R-:W-:-:S09]  /*f9d0*/  UISETP.NE.AND UP0, UPT, UR42, URZ, UPT ;  /* 0x000000ff2a00728c */ /* 0x000fd2000bf05270 */
[----:B------:R-:W-:Y:S05]  /*f9e0*/  BRA.U !UP0, `(.L_x_238) ;  /* 0x0000000108047547 */ /* 0x000fea000b800000 */
[----:B------:R-:W-:Y:S05]  /*f9f0*/  BPT.TRAP 0x1 ;  /* 0x000000040000795c */ /* 0x000fea0000300000 */
.L_x_238:
[----:B------:R-:W-:Y:S01]  /*fa00*/  ULOP3.LUT UR4, UR38, 0x1, URZ, 0x3c, !UPT ;  /* 0x0000000126047892 */ /* 0x000fe2000f8e3cff */
[----:B--2---:R-:W-:-:S05]  /*fa10*/  LOP3.LUT R0, R28, 0x80, RZ, 0xfc, !PT ;  /* 0x000000801c007812 */ /* 0x004fca00078efcff */
[----:B-1----:R-:W-:-:S05]  /*fa20*/  IMAD.U32 R4, RZ, RZ, UR4 ;  /* 0x00000004ff047e24 */ /* 0x002fca000f8e00ff */
[----:B------:R-:W-:-:S04]  /*fa30*/  SHF.L.U32 R4, R4, 0x1f, RZ ;  /* 0x0000001f04047819 */ /* 0x000fc800000006ff */
[----:B------:R-:W1:Y:S02]  /*fa40*/  SYNCS.PHASECHK.TRANS64.TRYWAIT P0, [R59+URZ+0x38080], R4 ;  /* 0x038080043b0075a7 */ /* 0x000e6400080011ff */
[----:B-1----:R-:W-:Y:S05]  /*fa50*/  @!P0 BRA `(.L_x_239) ;  /* 0x0000012c00fc8947 */ /* 0x002fea0003800000 */
.L_x_465:
[----:B------:R-:W-:Y:S01]  /*fa60*/  R2UR UR4, R0 ;  /* 0x00000000000472ca */ /* 0x000fe200000e0000 */
[----:B------:R-:W-:-:S12]  /*fa70*/  UISETP.NE.AND UP0, UPT, UR42, URZ, UPT ;  /* 0x000000ff2a00728c */ /* 0x000fd8000bf05270 */
[----:B------:R-:W2:Y:S02]  /*fa80*/  LDTM.x2 R24, tmem[UR4] ;  /* 0x00000004001879ee */ /* 0x000ea400080c0000 */
[----:B--2---:R-:W-:Y:S05]  /*fa90*/  BRA.U !UP0, `(.L_x_240) ;  /* 0x0000000108047547 */ /* 0x004fea000b800000 */
[----:B------:R-:W-:Y:S05]  /*faa0*/  BPT.TRAP 0x1 ;  /* 0x000000040000795c */ /* 0x000fea0000300000 */
.L_x_240:
[----:B------:R-:W-:Y:S01]  /*fab0*/  PRMT R31, R60, 0x654, R31 ;  /* 0x000006543c1f7816 */ /* 0x000fe2000000001f */
[----:B------:R-:W-:-:S03]  /*fac0*/  UISETP.NE.AND UP0, UPT, UR37, URZ, UPT ;  /* 0x000000ff2500728c */ /* 0x000fc6000bf05270 */
[----:B------:R2:W-:Y:S06]  /*fad0*/  SYNCS.ARRIVE.TRANS64.RED.A1T0 RZ, [R31+URZ], RZ ;  /* 0x000000ff1fff79a7 */ /* 0x0005ec00081004ff */
[----:B------:R-:W-:Y:S05]  /*fae0*/  BRA.U UP0, `(.L_x_241) ;  /* 0x0000000100047547 */ /* 0x000fea000b800000 */
[----:B------:R-:W-:Y:S05]  /*faf0*/  BPT.TRAP 0x1 ;  /* 0x000000040000795c */ /* 0x000fea0000300000 */
.L_x_241:
[----:B------:R-:W-:-:S04]  /*fb00*/  MOV R0, UR36 ;  /* 0x0000002400007c02 */ /* 0x000fc80008000f00 */
[----:B------:R-:W-:-:S04]  /*fb10*/  SHF.L.U32 R0, R0, 0x1f, RZ ;  /* 0x0000001f00007819 */ /* 0x000fc800000006ff */
[----:B------:R-:W5:Y:S02]  /*fb20*/  SYNCS.PHASECHK.TRANS64.TRYWAIT P0, [R59+URZ+0x38098], R0 ;  /* 0x038098003b0075a7 */ /* 0x000f6400080011ff */
[----:B-----5:R-:W-:Y:S05]  /*fb30*/  @!P0 BRA `(.L_x_242) ;  /* 0x0000012c00d88947 */ /* 0x020fea0003800000 */
.L_x_466:
[----:B------:R-:W-:-:S09]  /*fb40*/  UISETP.NE.AND UP0, UPT, UR37, URZ, UPT ;  /* 0x000000ff2500728c */ /* 0x000fd2000bf05270 */
[----:B------:R-:W-:Y:S05]  /*fb50*/  BRA.U UP0, `(.L_x_243) ;  /* 0x0000000100047547 */ /* 0x000fea000b800000 */
[----:B------:R-:W-:Y:S05]  /*fb60*/  BPT.TRAP 0x1 ;  /* 0x000000040000795c */ /* 0x000fea0000300000 */
.L_x_243:
[----:B------:R-:W-:Y:S01]  /*fb70*/  SHF.L.U32 R0, R56, 0x1f, RZ ;  /* 0x0000001f38007819 */ /* 0x000fe200000006ff */
[----:B------:R1:W1:Y:S01]  /*fb80*/  MUFU.RCP R3, R24 ;  /* 0x0000001800037308 */ /* 0x0002620000001000 */
[----:B------:R-:W-:Y:S02]  /*fb90*/  BSSY B0, `(.L_x_244) ;  /* 0x0000003000007945 */ /* 0x000fe40003800000 */
[----:B------:R-:W5:Y:S02]  /*fba0*/  SYNCS.PHASECHK.TRANS64.TRYWAIT P0, [R59+URZ+0x380c8], R0 ;  /* 0x0380c8003b0075a7 */ /* 0x000f6400080011ff */
[----:B-1---5:R-:W-:Y:S05]  /*fbb0*/  @!P0 BRA `(.L_x_245) ;  /* 0x0000012c00cc8947 */ /* 0x022fea0003800000 */
.L_x_467:
[----:B------:R-:W-:Y:S05]  /*fbc0*/  BSYNC B0 ;  /* 0x0000000000007941 */ /* 0x000fea0003800000 */
.L_x_244:
[----:B------:R-:W1:Y:S01]  /*fbd0*/  LDCU UR4, c[0x0][0x708] ;  /* 0x0000e100ff0477ac */ /* 0x000e620008000800 */
[----:B------:R-:W-:-:S04]  /*fbe0*/  FFMA R0, -R24, R3, 1 ;  /* 0x3f80000018007423 */ /* 0x000fc80000000103 */
[----:B------:R-:W-:Y:S01]  /*fbf0*/  FFMA R0, R3, R0, R3 ;  /* 0x0000000003007223 */ /* 0x000fe20000000003 */
[----:B-1----:R-:W-:-:S03]  /*fc00*/  MOV R3, UR4 ;  /* 0x0000000400037c02 */ /* 0x002fc60008000f00 */
[----:B--2---:R-:W-:Y:S01]  /*fc10*/  FFMA R31, R0, UR4, RZ ;  /* 0x00000004001f7c23 */ /* 0x004fe200080000ff */
[----:B------:R-:W1:Y:S03]  /*fc20*/  FCHK P0, R3, R24 ;  /* 0x0000001803007302 */ /* 0x000e660000000000 */
[----:B------:R-:W-:-:S04]  /*fc30*/  FFMA R4, -R24, R31, UR4 ;  /* 0x0000000418047e23 */ /* 0x000fc8000800011f */
[----:B------:R-:W-:Y:S01]  /*fc40*/  FFMA R31, R0, R4, R31 ;  /* 0x00000004001f7223 */ /* 0x000fe2000000001f */
[----:B-1----:R-:W-:Y:S06]  /*fc50*/  @!P0 BRA `(.L_x_246) ;  /* 0x00000000000c8947 */ /* 0x002fec0003800000 */
[----:B------:R-:W-:Y:S02]  /*fc60*/  MOV R4, 0xfc80 ;  /* 0x0000fc8000047802 */ /* 0x000fe40000000f00 */
[----:B---34-:R-:W-:Y:S05]  /*fc70*/  CALL.REL.NOINC `($__internal_3_$__cuda_sm3x_div_rn_noftz_f32_slowpath) ;  /* 0x0000013800a47944 */ /* 0x018fea0003c00000 */
[----:B------:R-:W-:-:S07]  /*fc80*/  MOV R31, R33 ;  /* 0x00000021001f7202 */ /* 0x000fce0000000f00 */
.L_x_246:
[----:B------:R-:W-:Y:S01]  /*fc90*/  LOP3.LUT R0, R28, 0x180, RZ, 0xfc, !PT ;  /* 0x000001801c007812 */ /* 0x000fe200078efcff */
[----:B------:R-:W-:Y:S05]  /*fca0*/  WARPSYNC.ALL ;  /* 0x0000000000007948 */ /* 0x000fea0003800000 */
[----:B------:R-:W-:Y:S02]  /*fcb0*/  R2UR UR4, R0 ;  /* 0x00000000000472ca */ /* 0x000fe400000e0000 */
[----:B------:R-:W1:Y:S11]  /*fcc0*/  S2R R0, SR_SWINHI ;  /* 0x0000000000007919 */ /* 0x000e760000002f00 */
[----:B------:R-:W2:Y:S01]  /*fcd0*/  LDTM.x16 R4, tmem[UR4] ;  /* 0x00000004000479ee */ /* 0x000ea20008240000 */
[----:B------:R-:W-:-:S02]  /*fce0*/  MOV R34, R59 ;  /* 0x0000003b00227202 */ /* 0x000fc40000000f00 */
[----:B-1----:R-:W-:Y:S01]  /*fcf0*/  MOV R35, R0 ;  /* 0x0000000000237202 */ /* 0x002fe20000000f00 */
[----:B--2---:R-:W-:Y:S02]  /*fd00*/  FMUL2 R6, R31.F32, R6.F32x2.HI_LO ;  /* 0x000000061f06724a */ /* 0x004fe40000040000 */
        /* <DEDUP_REMOVED lines=44> */
.L_x_247:
        /* <DEDUP_REMOVED lines=52> */
.L_x_248:
        /* <DEDUP_REMOVED lines=52> */
.L_x_249:
        /* <DEDUP_REMOVED lines=52> */
.L_x_250:
        /* <DEDUP_REMOVED lines=52> */
.L_x_251:
        /* <DEDUP_REMOVED lines=52> */
.L_x_252:
        /* <DEDUP_REMOVED lines=52> */
.L_x_253:
[----:B------:R-:W2:Y:S01]  /*11350*/  LDCU.64 UR4, c[0x0][0x880] ;  /* 0x00011000ff0477ac */ /* 0x000ea20008000a00 */
[----:B------:R-:W5:Y:S01]  /*11360*/  S2R R0, SR_SWINHI ;  /* 0x0000000000007919 */ /* 0x000f620000002f00 */
[----:B------:R-:W-:Y:S02]  /*11370*/  LOP3.LUT R28, R28, 0x1f0, RZ, 0xfc, !PT ;  /* 0x000001f01c1c7812 */ /* 0x000fe400078efcff */
[----:B--2---:R-:W-:-:S04]  /*11380*/  ISETP.NE.U32.AND P0, PT, RZ, UR4, PT ;  /* 0x00000004ff007c0c */ /* 0x004fc8000bf05070 */
[----:B------:R-:W-:Y:S01]  /*11390*/  ISETP.NE.AND.EX P0, PT, RZ, UR5, PT, P0 ;  /* 0x00000005ff007c0c */ /* 0x000fe2000bf05300 */
[----:B------:R-:W-:Y:S05]  /*113a0*/  WARPSYNC.ALL ;  /* 0x0000000000007948 */ /* 0x000fea0003800000 */
[----:B------:R-:W-:Y:S02]  /*113b0*/  R2UR UR4, R28 ;  /* 0x000000001c0472ca */ /* 0x000fe400000e0000 */
[----:B-1----:R-:W-:Y:S02]  /*113c0*/  MOV R34, R59 ;  /* 0x0000003b00227202 */ /* 0x002fe40000000f00 */
[----:B-----5:R-:W-:-:S03]  /*113d0*/  MOV R35, R0 ;  /* 0x0000000000237202 */ /* 0x020fc60000000f00 */
[----:B------:R-:W-:-:S06]  /*113e0*/  IMAD.WIDE.U32 R34, R27, 0x2, R34 ;  /* 0x000000021b227825 */ /* 0x000fcc00078e0022 */
[----:B------:R-:W1:Y:S01]  /*113f0*/  LDTM.x16 R4, tmem[UR4] ;  /* 0x00000004000479ee */ /* 0x000e620008240000 */
[C---:B------:R-:W-:Y:S02]  /*11400*/  IADD3 R27, P1, PT, R34.reuse, 0x30460, RZ ;  /* 0x00030460221b7810 */ /* 0x040fe40007f3e0ff */
[----:B------:R-:W-:-:S03]  /*11410*/  IADD3 R3, P2, PT, R34, 0x30470, RZ ;  /* 0x0003047022037810 */ /* 0x000fc60007f5e0ff */
[--C-:B------:R-:W-:Y:S02]  /*11420*/  IMAD.X R33, RZ, RZ, R35.reuse, P1 ;  /* 0x000000ffff217224 */ /* 0x100fe400008e0623 */
[----:B------:R-:W-:-:S05]  /*11430*/  IMAD.X R35, RZ, RZ, R35, P2 ;  /* 0x000000ffff237224 */ /* 0x000fca00010e0623 */
[----:B------:R-:W-:-:S04]  /*11440*/  SHF.R.U64 R0, R3, 0x3, R35 ;  /* 0x0000000303007819 */ /* 0x000fc80000001223 */
[----:B------:R-:W-:Y:S01]  /*11450*/  LOP3.LUT R34, R3, 0x70, R0, 0x78, !PT ;  /* 0x0000007003227812 */ /* 0x000fe200078e7800 */
[----:B-1----:R-:W-:Y:S01]  /*11460*/  FMUL2 R20, R31.F32, R8.F32x2.HI_LO ;  /* 0x000000081f14724a */ /* 0x002fe20000040000 */
[----:B------:R-:W-:Y:S01]  /*11470*/  SHF.R.U64 R8, R27, 0x3, R33 ;  /* 0x000000031b087819 */ /* 0x000fe20000001221 */
[C---:B------:R-:W-:Y:S02]  /*11480*/  FMUL2 R4, R31.reuse.F32, R4.F32x2.HI_LO ;  /* 0x000000041f04724a */ /* 0x040fe40000040000 */
[----:B------:R-:W-:Y:S01]  /*11490*/  FMUL2 R6, R31.F32, R6.F32x2.HI_LO ;  /* 0x000000061f06724a */ /* 0x000fe20000040000 */
[----:B------:R-:W-:Y:S01]  /*114a0*/  LOP3.LUT R32, R27, 0x70, R8, 0x78, !PT ;  /* 0x000000701b207812 */ /* 0x000fe200078e7808 */
[----:B------:R-:W-:Y:S01]  /*114b0*/  FMUL2 R28, R31.F32, R10.F32x2.HI_LO ;  /* 0x0000000a1f1c724a */ /* 0x000fe20000040000 */
[----:B------:R-:W-:Y:S01]  /*114c0*/  F2FP.F16.F32.PACK_AB R8, R5, R4 ;  /* 0x000000040508723e */ /* 0x000fe200000000ff */
[----:B------:R-:W-:Y:S01]  /*114d0*/  FMUL2 R12, R31.F32, R12.F32x2.HI_LO ;  /* 0x0000000c1f0c724a */ /* 0x000fe20000040000 */
[----:B------:R-:W-:Y:S01]  /*114e0*/  F2FP.F16.F32.PACK_AB R9, R7, R6 ;  /* 0x000000060709723e */ /* 0x000fe200000000ff */
[----:B------:R-:W-:Y:S01]  /*114f0*/  FMUL2 R14, R31.F32, R14.F32x2.HI_LO ;  /* 0x0000000e1f0e724a */ /* 0x000fe20000040000 */
[----:B------:R-:W-:Y:S01]  /*11500*/  F2FP.F16.F32.PACK_AB R10, R21, R20 ;  /* 0x00000014150a723e */ /* 0x000fe200000000ff */
[----:B------:R-:W-:Y:S01]  /*11510*/  FMUL2 R16, R31.F32, R16.F32x2.HI_LO ;  /* 0x000000101f10724a */ /* 0x000fe20000040000 */
[----:B------:R-:W-:Y:S01]  /*11520*/  F2FP.F16.F32.PACK_AB R11, R29, R28 ;  /* 0x0000001c1d0b723e */ /* 0x000fe200000000ff */
[----:B------:R-:W-:Y:S01]  /*11530*/  FMUL2 R18, R31.F32, R18.F32x2.HI_LO ;  /* 0x000000121f12724a */ /* 0x000fe20000040000 */
[----:B------:R-:W-:-:S02]  /*11540*/  F2FP.F16.F32.PACK_AB R4, R13, R12 ;  /* 0x0000000c0d04723e */ /* 0x000fc400000000ff */
[----:B------:R-:W-:Y:S01]  /*11550*/  F2FP.F16.F32.PACK_AB R5, R15, R14 ;  /* 0x0000000e0f05723e */ /* 0x000fe200000000ff */
[----:B------:R1:W-:Y:S01]  /*11560*/  ST.E.128 desc[UR44][R32.64], R8 ;  /* 0x0000000820007985 */ /* 0x0003e2000c101d2c */
        /* <DEDUP_REMOVED lines=9> */
[----:B------:R-:W-:Y:S05]  /*11600*/  @!P0 BRA `(.L_x_254) ;  /* 0x00000004003c8947 */ /* 0x000fea0003800000 */
[C---:B------:R-:W-:Y:S01]  /*11610*/  FSETP.GEU.AND P1, PT, R24.reuse, 1.175494350822287508e-38, PT ;  /* 0x008000001800780b */ /* 0x040fe20003f2e000 */
[----:B------:R-:W5:Y:S01]  /*11620*/  LDC R3, c[0x0][0x904] ;  /* 0x00024100ff037b82 */ /* 0x000f620000000800 */
[----:B------:R-:W-:Y:S01]  /*11630*/  MOV R0, 0x3e055027 ;  /* 0x3e05502700007802 */ /* 0x000fe20000000f00 */
[----:B------:R-:W3:Y:S01]  /*11640*/  LDCU.64 UR4, c[0x0][0x908] ;  /* 0x00012100ff0477ac */ /* 0x000ee20008000a00 */
[----:B-1----:R-:W-:Y:S01]  /*11650*/  FSEL R7, RZ, -23, P1 ;  /* 0xc1b80000ff077808 */ /* 0x002fe20000800000 */
[----:B------:R-:W-:Y:S08]  /*11660*/  BSSY.RECONVERGENT B0, `(.L_x_254) ;  /* 0x0000049000007945 */ /* 0x000ff00003800200 */
[----:B------:R-:W-:-:S05]  /*11670*/  @!P1 FMUL R24, R24, 8388608 ;  /* 0x4b00000018189820 */ /* 0x000fca0000400000 */
[C---:B------:R-:W-:Y:S02]  /*11680*/  IADD3 R9, PT, PT, R24.reuse, -0x3f2aaaab, RZ ;  /* 0xc0d5555518097810 */ /* 0x040fe40007ffe0ff */
[C---:B------:R-:W-:Y:S02]  /*11690*/  FSETP.NEU.AND P1, PT, R24.reuse, RZ, PT ;  /* 0x000000ff1800720b */ /* 0x040fe40003f2d000 */
[----:B------:R-:W-:Y:S02]  /*116a0*/  LOP3.LUT R9, R9, 0xff800000, RZ, 0xc0, !PT ;  /* 0xff80000009097812 */ /* 0x000fe400078ec0ff */
[----:B-----5:R-:W-:Y:S02]  /*116b0*/  ISETP.NE.AND P0, PT, R3, 0x1, PT ;  /* 0x000000010300780c */ /* 0x020fe40003f05270 */
[-C--:B------:R-:W-:Y:S02]  /*116c0*/  IADD3 R5, PT, PT, R24, -R9.reuse, RZ ;  /* 0x8000000918057210 */ /* 0x080fe40007ffe0ff */
[----:B------:R-:W-:-:S03]  /*116d0*/  I2FP.F32.S32 R6, R9 ;  /* 0x0000000900067245 */ /* 0x000fc60000201400 */
[----:B------:R-:W-:Y:S02]  /*116e0*/  FADD R5, R5, -1 ;  /* 0xbf80000005057421 */ /* 0x000fe40000000000 */
[----:B------:R-:W-:Y:S01]  /*116f0*/  FFMA R6, R6, 1.1920928955078125e-07, R7 ;  /* 0x3400000006067823 */ /* 0x000fe20000000007 */
[----:B------:R-:W-:Y:S01]  /*11700*/  LOP3.LUT R7, R26, 0x7f, RZ, 0xc0, !PT ;  /* 0x0000007f1a077812 */ /* 0x000fe200078ec0ff */
[----:B------:R-:W-:-:S04]  /*11710*/  FFMA R0, R5, -R0, 0.14084610342979431152 ;  /* 0x3e1039f605007423 */ /* 0x000fc80000000800 */
[----:B------:R-:W-:Y:S01]  /*11720*/  FFMA R4, R5, R0, -0.12148627638816833496 ;  /* 0xbdf8cdcc05047423 */ /* 0x000fe20000000000 */
[----:B---3--:R-:W-:Y:S01]  /*11730*/  IMAD.HI.U32 R0, R57, UR4, RZ ;  /* 0x0000000439007c27 */ /* 0x008fe2000f8e00ff */
[----:B------:R-:W1:Y:S03]  /*11740*/  LDCU UR4, c[0x0][0x380] ;  /* 0x00007000ff0477ac */ /* 0x000e660008000800 */
[C---:B------:R-:W-:Y:S01]  /*11750*/  FFMA R4, R5.reuse, R4, 0.13980610668659210205 ;  /* 0x3e0f295505047423 */ /* 0x040fe20000000004 */
[----:B------:R-:W-:Y:S01]  /*11760*/  SHF.R.U32.HI R0, RZ, UR5, R0 ;  /* 0x00000005ff007c19 */ /* 0x000fe20008011600 */
[----:B------:R-:W3:Y:S02]  /*11770*/  LDCU UR5, c[0x0][0x700] ;  /* 0x0000e000ff0577ac */ /* 0x000ee40008000800 */
[----:B------:R-:W-:Y:S01]  /*11780*/  FFMA R4, R5, R4, -0.16684235632419586182 ;  /* 0xbe2ad8b905047423 */ /* 0x000fe20000000004 */
[----:B------:R-:W-:-:S03]  /*11790*/  SEL R0, R57, R0, !P0 ;  /* 0x0000000039007207 */ /* 0x000fc60004000000 */
[C---:B------:R-:W-:Y:S01]  /*117a0*/  FFMA R4, R5.reuse, R4, 0.20012299716472625732 ;  /* 0x3e4ced0b05047423 */ /* 0x040fe20000000004 */
[----:B------:R-:W-:Y:S02]  /*117b0*/  ISETP.GT.U32.AND P0, PT, R24, 0x7f7fffff, PT ;  /* 0x7f7fffff1800780c */ /* 0x000fe40003f04070 */
[----:B------:R-:W-:Y:S01]  /*117c0*/  IADD3 R0, PT, PT, -R0, RZ, RZ ;  /* 0x000000ff00007210 */ /* 0x000fe20007ffe1ff */
[----:B------:R-:W-:-:S04]  /*117d0*/  FFMA R4, R5, R4, -0.24999669194221496582 ;  /* 0xbe7fff2205047423 */ /* 0x000fc80000000004 */
[----:B------:R-:W-:Y:S01]  /*117e0*/  FFMA R4, R5, R4, 0.33333182334899902344 ;  /* 0x3eaaaa7805047423 */ /* 0x000fe20000000004 */
[----:B------:R-:W-:Y:S01]  /*117f0*/  IMAD R0, R3, R0, R57 ;  /* 0x0000000003007224 */ /* 0x000fe200078e0239 */
[----:B------:R-:W-:Y:S02]  /*11800*/  MOV R3, 0x7f800000 ;  /* 0x7f80000000037802 */ /* 0x000fe40000000f00 */
[C---:B------:R-:W-:Y:S02]  /*11810*/  FFMA R4, R5.reuse, R4, -0.5 ;  /* 0xbf00000005047423 */ /* 0x040fe40000000004 */
[----:B------:R-:W-:Y:S02]  /*11820*/  LEA R0, R0, R7, 0x8 ;  /* 0x0000000700007211 */ /* 0x000fe400078e40ff */
[----:B------:R-:W-:-:S04]  /*11830*/  FMUL R4, R5, R4 ;  /* 0x0000000405047220 */ /* 0x000fc80000400000 */
[----:B------:R-:W-:-:S04]  /*11840*/  FFMA R5, R5, R4, R5 ;  /* 0x0000000405057223 */ /* 0x000fc80000000005 */
[----:B------:R-:W-:Y:S01]  /*11850*/  FFMA R5, R6, 0.69314718246459960938, R5 ;  /* 0x3f31721806057823 */ /* 0x000fe20000000005 */
[----:B------:R-:W-:Y:S01]  /*11860*/  @P0 FFMA R5, R24, R3, +INF ;  /* 0x7f80000018050423 */ /* 0x000fe20000000003 */
[----:B------:R-:W-:-:S04]  /*11870*/  IADD3 R3, PT, PT, R0, 0x80, RZ ;  /* 0x0000008000037810 */ /* 0x000fc80007ffe0ff */
[----:B-1----:R-:W-:Y:S02]  /*11880*/  ISETP.GE.AND P0, PT, R3, UR4, PT ;  /* 0x0000000403007c0c */ /* 0x002fe4000bf06270 */
[----:B------:R-:W-:-:S05]  /*11890*/  FSEL R0, R5, -INF , P1 ;  /* 0xff80000005007808 */ /* 0x000fca0000800000 */
[----:B---3--:R-:W-:-:S06]  /*118a0*/  FFMA R25, R25, UR5, R0 ;  /* 0x0000000519197c23 */ /* 0x008fcc0008000000 */
        /* <DEDUP_REMOVED lines=36> */
.L_x_255:
[----:B------:R-:W-:Y:S05]  /*11af0*/  BSYNC.RECONVERGENT B0 ;  /* 0x0000000000007941 */ /* 0x000fea0003800200 */
.L_x_254:
[----:B------:R-:W-:Y:S01]  /*11b00*/  UISETP.NE.AND UP0, UPT, UR37, URZ, UPT ;  /* 0x000000ff2500728c */ /* 0x000fe2000bf05270 */
[----:B------:R-:W-:-:S08]  /*11b10*/  NOP ;  /* 0x0000000000007918 */ /* 0x000fd00000000000 */
[----:B------:R-:W-:Y:S05]  /*11b20*/  BRA.U UP0, `(.L_x_256) ;  /* 0x0000000100087547 */ /* 0x000fea000b800000 */
[----:B------:R-:W-:Y:S05]  /*11b30*/  BPT.TRAP 0x1 ;  /* 0x000000040000795c */ /* 0x000fea0000300000 */
[----:B------:R-:W-:Y:S05]  /*11b40*/  BPT.TRAP 0x1 ;  /* 0x000000040000795c */ /* 0x000fea0000300000 */
.L_x_256:
[----:B------:R-:W-:Y:S01]  /*11b50*/  IADD3 R3, PT, PT, R59, 0x380a8, RZ ;  /* 0x000380a83b037810 */ /* 0x000fe20007ffe0ff */
[----:B------:R-:W-:-:S03]  /*11b60*/  UISETP.NE.AND UP0, UPT, UR37, URZ, UPT ;  /* 0x000000ff2500728c */ /* 0x000fc6000bf05270 */
[----:B------:R-:W-:-:S04]  /*11b70*/  PRMT R3, R60, 0x654, R3 ;  /* 0x000006543c037816 */ /* 0x000fc80000000003 */
[----:B--2---:R2:W-:Y:S02]  /*11b80*/  SYNCS.ARRIVE.TRANS64.RED.A1T0 RZ, [R3+URZ], RZ ;  /* 0x000000ff03ff79a7 */ /* 0x0045e400081004ff */
[----:B------:R-:W-:Y:S05]  /*11b90*/  BRA.U UP0, `(.L_x_257) ;  /* 0x0000000100047547 */ /* 0x000fea000b800000 */
[----:B------:R-:W-:Y:S05]  /*11ba0*/  BPT.TRAP 0x1 ;  /* 0x000000040000795c */ /* 0x000fea0000300000 */
.L_x_257:
[----:B------:R1:W-:Y:S01]  /*11bb0*/  SYNCS.ARRIVE.TRANS64.A1T0 RZ, [R59+URZ+0x380b8], RZ ;  /* 0x0380b8ff3bff79a7 */ /* 0x0003e200081000ff */
[----:B------:R-:W-:Y:S01]  /*11bc0*/  LOP3.LUT R56, R56, 0x1, RZ, 0x3c, !PT ;  /* 0x0000000138387812 */ /* 0x000fe200078e3cff */
[----:B------:R-:W-:Y:S01]  /*11bd0*/  ULOP3.LUT UR36, UR36, 0x1, URZ, 0x3c, !UPT ;  /* 0x0000000124247892 */ /* 0x000fe2000f8e3cff */
[----:B------:R-:W-:-:S11]  /*11be0*/  IADD3 R62, PT, PT, R61, 0x2, RZ ;  /* 0x000000023d3e7810 */ /* 0x000fd60007ffe0ff */
.L_x_92:
[----:B------:R-:W-:Y:S05]  /*11bf0*/  BSYNC B7 ;  /* 0x0000000000077941 */ /* 0x000fea0003800000 */
.L_x_91:
[----:B------:R-:W5:Y:S01]  /*11c00*/  LDCU UR4, c[0x0][0x370] ;  /* 0x00006e00ff0477ac */ /* 0x000f620008000800 */
[----:B------:R-:W2:Y:S01]  /*11c10*/  LDCU UR5, c[0x0][0x900] ;  /* 0x00012000ff0577ac */ /* 0x000ea20008000800 */
[----:B-----5:R-:W-:-:S04]  /*11c20*/  IADD3 R57, PT, PT, R57, UR4, RZ ;  /* 0x0000000439397c10 */ /* 0x020fc8000fffe0ff */
[----:B--2---:R-:W-:-:S13]  /*11c30*/  ISETP.GE.AND P0, PT, R57, UR5, PT ;  /* 0x0000000539007c0c */ /* 0x004fda000bf06270 */
[----:B------:R-:W-:Y:S05]  /*11c40*/  @!P0 BRA `(.L_x_258) ;  /* 0xffffff3400988947 */ /* 0x000fea000383ffff */
[----:B------:R-:W-:Y:S05]  /*11c50*/  BSYNC B8 ;  /* 0x0000000000087941 */ /* 0x000fea0003800000 */
.L_x_90:
[----:B------:R-:W-:Y:S05]  /*11c60*/  EXIT ;  /* 0x000000000000794d */ /* 0x000fea0003800000 */
.L_x_27:
[----:B------:R-:W-:-:S08]  /*11c70*/  NOP ;  /* 0x0000000000007918 */ /* 0x000fd00000000000 */
[----:B------:R-:W1:Y:S02]  /*11c80*/  USETMAXREG.TRY_ALLOC.CTAPOOL UP0, 0xc0 ;  /* 0x000000c0000079c8 */ /* 0x000e640008000600 */
[----:B-1----:R-:W-:Y:S05]  /*11c90*/  BRA.U !UP0, `(.L_x_27) ;  /* 0xfffffffd08f47547 */ /* 0x002fea000b83ffff */
[----:B------:R-:W1:Y:S01]  /*11ca0*/  LDC R0, c[0x0][0x900] ;  /* 0x00024000ff007b82 */ /* 0x000e620000000800 */
[----:B------:R-:W-:-:S13]  /*11cb0*/  R2UR UR4, R2 ;  /* 0x00000000020472ca */ /* 0x000fda00000e0000 */
[----:B-1----:R-:W-:-:S13]  /*11cc0*/  ISETP.LE.AND P0, PT, R0, UR4, PT ;  /* 0x0000000400007c0c */ /* 0x002fda000bf03270 */
[----:B------:R-:W-:Y:S05]  /*11cd0*/  @P0 EXIT ;  /* 0x000000000000094d */ /* 0x000fea0003800000 */
[----:B------:R-:W1:Y:S01]  /*11ce0*/  S2UR UR4, SR_CgaCtaId ;  /* 0x00000000000479c3 */ /* 0x000e620000008800 */
[----:B------:R-:W-:Y:S02]  /*11cf0*/  UISETP.NE.AND UP0, UPT, UR40, URZ, UPT ;  /* 0x000000ff2800728c */ /* 0x000fe4000bf05270 */
[----:B------:R-:W-:Y:S01]  /*11d00*/  USHF.L.U32 UR49, UR11, 0x3, URZ ;  /* 0x000000030b317899 */ /* 0x000fe200080006ff */
[----:B------:R-:W-:Y:S01]  /*11d10*/  UMOV UR50, 0x400 ;  /* 0x0000040000327882 */ /* 0x000fe20000000000 */
[----:B------:R-:W-:Y:S02]  /*11d20*/  USEL UR47, UR10, UR5, UP0 ;  /* 0x000000050a2f7287 */ /* 0x000fe40008000000 */
[----:B------:R-:W-:Y:S02]  /*11d30*/  USEL UR48, UR13, UR12, UP0 ;  /* 0x0000000c0d307287 */ /* 0x000fe40008000000 */
[----:B------:R-:W-:Y:S01]  /*11d40*/  ULOP3.LUT UR47, UR47, 0x1, URZ, 0xc0, !UPT ;  /* 0x000000012f2f7892 */ /* 0x000fe2000f8ec0ff */
[----:B------:R-:W-:Y:S01]  /*11d50*/  UMOV UR43, URZ ;  /* 0x000000ff002b7c82 */ /* 0x000fe20008000000 */
[----:B------:R-:W-:Y:S01]  /*11d60*/  UMOV UR46, 0x1 ;  /* 0x00000001002e7882 */ /* 0x000fe20000000000 */
[----:B------:R-:W-:Y:S01]  /*11d70*/  UMOV UR45, 0x1 ;  /* 0x00000001002d7882 */ /* 0x000fe20000000000 */
[----:B------:R-:W-:Y:S01]  /*11d80*/  UMOV UR42, URZ ;  /* 0x000000ff002a7c82 */ /* 0x000fe20008000000 */
[----:B-1----:R-:W-:-:S02]  /*11d90*/  ULEA UR50, UR4, UR50, 0x18 ;  /* 0x0000003204327291 */ /* 0x002fc4000f8ec0ff */
[----:B------:R-:W-:Y:S02]  /*11da0*/  ULOP3.LUT UR4, UR49, 0x8, URZ, 0x3c, !UPT ;  /* 0x0000000831047892 */ /* 0x000fe4000f8e3cff */
[----:B------:R-:W-:Y:S02]  /*11db0*/  UIADD3 UR49, UPT, UPT, UR49, 0x380d0, UR50 ;  /* 0x000380d031317890 */ /* 0x000fe4000fffe032 */
[----:B------:R-:W-:-:S12]  /*11dc0*/  UIADD3 UR50, UPT, UPT, UR4, 0x380d0, UR50 ;  /* 0x000380d004327890 */ /* 0x000fd8000fffe032 */
.L_x_308:
[----:B-1----:R-:W1:Y:S01]  /*11dd0*/  LDCU.64 UR8, c[0x0][0x908] ;  /* 0x00012100ff0877ac */ /* 0x002e620008000a00 */
[----:B------:R-:W-:Y:S01]  /*11de0*/  R2UR UR11, R2 ;  /* 0x00000000020b72ca */ /* 0x000fe200000e0000 */
[----:B--2---:R-:W2:Y:S01]  /*11df0*/  LDCU UR10, c[0x0][0x904] ;  /* 0x00012080ff0a77ac */ /* 0x004ea20008000800 */
[----:B---3--:R-:W3:Y:S11]  /*11e00*/  LDCU.64 UR4, c[0x0][0x380] ;  /* 0x00007000ff0477ac */ /* 0x008ef60008000a00 */
[----:B-1----:R-:W-:-:S02]  /*11e10*/  UIMAD.WIDE.U32 UR6, UR11, UR8, URZ ;  /* 0x000000080b0672a5 */ /* 0x002fc4000f8e00ff */
[----:B--2---:R-:W-:-:S05]  /*11e20*/  UISETP.NE.AND UP0, UPT, UR10, 0x1, UPT ;  /* 0x000000010a00788c */ /* 0x004fca000bf05270 */
[----:B------:R-:W-:Y:S02]  /*11e30*/  UMOV UR6, UR7 ;  /* 0x0000000700067c82 */ /* 0x000fe40008000000 */
[----:B------:R-:W-:-:S04]  /*11e40*/  USHF.R.U32.HI UR6, URZ, UR9, UR6 ;  /* 0x00000009ff067299 */ /* 0x000fc80008011606 */
[----:B------:R-:W-:Y:S02]  /*11e50*/  USEL UR6, UR11, UR6, !UP0 ;  /* 0x000000060b067287 */ /* 0x000fe4000c000000 */
[----:B---3--:R-:W-:Y:S02]  /*11e60*/  UISETP.NE.AND UP0, UPT, UR5, URZ, UPT ;  /* 0x000000ff0500728c */ /* 0x008fe4000bf05270 */
[----:B------:R-:W-:-:S04]  /*11e70*/  UIADD3 UR6, UPT, UPT, -UR6, URZ, URZ ;  /* 0x000000ff06067290 */ /* 0x000fc8000fffe1ff */
[----:B------:R-:W-:-:S04]  /*11e80*/  UIMAD UR6, UR10, UR6, UR11 ;  /* 0x000000060a0672a4 */ /* 0x000fc8000f8e020b */
[----:B------:R-:W-:-:S04]  /*11e90*/  USHF.L.U32 UR6, UR6, 0x8, URZ ;  /* 0x0000000806067899 */ /* 0x000fc800080006ff */
[----:B------:R-:W-:-:S09]  /*11ea0*/  UISETP.GE.OR UP0, UPT, UR6, UR4, !UP0 ;  /* 0x000000040600728c */ /* 0x000fd2000c706670 */
[----:B------:R-:W-:Y:S05]  /*11eb0*/  BRA.U UP0, `(.L_x_259) ;  /* 0x000000a500bc7547 */ /* 0x000fea000b800000 */
[----:B------:R-:W-:Y:S02]  /*11ec0*/  UIADD3 UR6, UPT, UPT, UR5, 0x7f, URZ ;  /* 0x0000007f05067890 */ /* 0x000fe4000fffe0ff */
[----:B------:R-:W-:Y:S02]  /*11ed0*/  ULOP3.LUT UP0, URZ, UR5, 0x7f, URZ, 0xc0, !UPT ;  /* 0x0000007f05ff7892 */ /* 0x000fe4000f80c0ff */
[----:B------:R-:W-:-:S04]  /*11ee0*/  USHF.R.S32.HI UR4, URZ, 0x1f, UR6 ;  /* 0x0000001fff047899 */ /* 0x000fc80008011406 */
[----:B------:R-:W-:-:S05]  /*11ef0*/  ULEA.HI UR4, UR4, UR6, URZ, 0x7 ;  /* 0x0000000604047291 */ /* 0x000fca000f8f38ff */
[----:B------:R-:W-:Y:S02]  /*11f00*/  @UP0 ULEA.HI.SX32 UR5, UR4, 0xffffffff, 0x19 ;  /* 0xffffffff04050891 */ /* 0x000fe4000f8fcaff */
[----:B------:R-:W-:Y:S02]  /*11f10*/  @!UP0 USHF.R.S32.HI UR5, URZ, 0x7, UR4 ;  /* 0x00000007ff058899 */ /* 0x000fe40008011404 */
[----:B------:R-:W-:-:S09]  /*11f20*/  UISETP.NE.AND UP0, UPT, UR47, URZ, UPT ;  /* 0x000000ff2f00728c */ /* 0x000fd2000bf05270 */
[----:B------:R-:W-:Y:S05]  /*11f30*/  BRA.U UP0, `(.L_x_260) ;  /* 0x0000000100047547 */ /* 0x000fea000b800000 */
[----:B------:R-:W-:Y:S05]  /*11f40*/  BPT.TRAP 0x1 ;  /* 0x000000040000795c */ /* 0x000fea0000300000 */
.L_x_260:
[----:B------:R-:W1:Y:S01]  /*11f50*/  S2UR UR6, SR_CgaCtaId ;  /* 0x00000000000679c3 */ /* 0x000e620000008800 */
[----:B------:R-:W-:Y:S01]  /*11f60*/  UISETP.NE.AND UP0, UPT, UR40, URZ, UPT ;  /* 0x000000ff2800728c */ /* 0x000fe2000bf05270 */
[----:B------:R-:W-:-:S03]  /*11f70*/  UMOV UR4, 0x400 ;  /* 0x0000040000047882 */ /* 0x000fc60000000000 */
[----:B------:R-:W-:-:S06]  /*11f80*/  USEL UR7, UR45, UR46, UP0 ;  /* 0x0000002e2d077287 */ /* 0x000fcc0008000000 */
[----:B------:R-:W-:-:S04]  /*11f90*/  MOV R3, UR7 ;  /* 0x0000000700037c02 */ /* 0x000fc80008000f00 */
[----:B------:R-:W-:Y:S01]  /*11fa0*/  SHF.L.U32 R3, R3, 0x1f, RZ ;  /* 0x0000001f03037819 */ /* 0x000fe200000006ff */
[----:B-1----:R-:W-:-:S04]  /*11fb0*/  ULEA UR6, UR6, UR4, 0x18 ;  /* 0x0000000406067291 */ /* 0x002fc8000f8ec0ff */
[----:B------:R-:W-:Y:S02]  /*11fc0*/  UIADD3 UR4, UPT, UPT, UR6, 0x38088, URZ ;  /* 0x0003808806047890 */ /* 0x000fe4000fffe0ff */
[----:B------:R-:W-:-:S09]  /*11fd0*/  @UP0 UIADD3 UR4, UPT, UPT, UR6, 0x38078, URZ ;  /* 0x0003807806040890 */ /* 0x000fd2000fffe0ff */
[----:B------:R-:W1:Y:S02]  /*11fe0*/  SYNCS.PHASECHK.TRANS64.TRYWAIT P0, [UR4], R3 ;  /* 0x00000003ff0075a7 */ /* 0x000e640008001104 */
[----:B-1----:R-:W-:Y:S05]  /*11ff0*/  @!P0 BRA `(.L_x_261) ;  /* 0x0000010800d08947 */ /* 0x002fea0003800000 */
.L_x_469:
[----:B------:R-:W-:Y:S01]  /*12000*/  UISETP.GE.AND UP0, UPT, UR5, 0x1, UPT ;  /* 0x000000010500788c */ /* 0x000fe2000bf06270 */
[----:B------:R-:W-:Y:S01]  /*12010*/  HFMA2 R16, -RZ, RZ, 0, 0 ;  /* 0x00000000ff107431 */ /* 0x000fe200000001ff */
[----:B------:R-:W-:Y:S01]  /*12020*/  MOV R17, 0xff800000 ;  /* 0xff80000000117802 */ /* 0x000fe20000000f00 */
[----:B------:R-:W-:-:S06]  /*12030*/  UMOV UR37, URZ ;  /* 0x000000ff00257c82 */ /* 0x000fcc0008000000 */
[----:B------:R-:W-:Y:S05]  /*12040*/  BRA.U !UP0, `(.L_x_262) ;  /* 0x0000004508707547 */ /* 0x000fea000b800000 */
[----:B------:R-:W-:Y:S01]  /*12050*/  MOV R16, RZ ;  /* 0x000000ff00107202 */ /* 0x000fe20000000f00 */
[----:B------:R-:W2:Y:S01]  /*12060*/  LDCU UR36, c[0x0][0x704] ;  /* 0x0000e080ff2477ac */ /* 0x000ea20008000800 */
[----:B------:R-:W-:Y:S01]  /*12070*/  MOV R156, 0xff800000 ;  /* 0xff800000009c7802 */ /* 0x000fe20000000f00 */
[----:B------:R-:W3:Y:S01]  /*12080*/  LDCU UR51, c[0x0][0x384] ;  /* 0x00007080ff3377ac */ /* 0x000ee20008000800 */
[----:B------:R-:W-:Y:S02]  /*12090*/  USHF.L.U32 UR37, UR5, 0x7, URZ ;  /* 0x0000000705257899 */ /* 0x000fe400080006ff */
[----:B------:R-:W-:-:S12]  /*120a0*/  UIADD3 UR41, UPT, UPT, UR5, -0x1, URZ ;  /* 0xffffffff05297890 */ /* 0x000fd8000fffe0ff */
.L_x_283:
[----:B------:R-:W4:Y:S01]  /*120b0*/  S2R R56, SR_TID.X ;  /* 0x0000000000387919 */ /* 0x000f220000002100 */
[----:B------:R-:W-:Y:S01]  /*120c0*/  UISETP.NE.AND UP0, UPT, UR40, URZ, UPT ;  /* 0x000000ff2800728c */ /* 0x000fe2000bf05270 */
[----:B------:R-:W-:-:S03]  /*120d0*/  UMOV UR4, 0x20 ;  /* 0x0000002000047882 */ /* 0x000fc60000000000 */
[----:B------:R-:W-:Y:S02]  /*120e0*/  USEL UR4, UR4, 0xa0, UP0 ;  /* 0x000000a004047887 */ /* 0x000fe40008000000 */
[----:B------:R-:W-:Y:S02]  /*120f0*/  USEL UR5, UR42, UR43, UP0 ;  /* 0x0000002b2a057287 */ /* 0x000fe40008000000 */
[----:B------:R-:W-:Y:S01]  /*12100*/  UISETP.GT.U32.AND UP0, UPT, UR48, 0x1, UPT ;  /* 0x000000013000788c */ /* 0x000fe2000bf04070 */
[----:B----4-:R-:W-:-:S05]  /*12110*/  IMAD.U32 R18, R56, 0x10000, RZ ;  /* 0x0001000038127824 */ /* 0x010fca00078e00ff */
[----:B------:R-:W-:-:S05]  /*12120*/  LOP3.LUT R18, R18, 0x600000, RZ, 0xc0, !PT ;  /* 0x0060000012127812 */ /* 0x000fca00078ec0ff */
[----:B-1----:R-:W-:-:S06]  /*12130*/  VIADD R0, R18, UR4 ;  /* 0x0000000412007c36 */ /* 0x002fcc0008000000 */
[----:B------:R-:W1:Y:S02]  /*12140*/  SHFL.IDX PT, R0, R0, RZ, 0x1f ;  /* 0x00001fff00007589 */ /* 0x000e6400000e0000 */
[----:B-1----:R-:W-:Y:S01]  /*12150*/  R2UR UR38, R0 ;  /* 0x00000000002672ca */ /* 0x002fe200000e0000 */
[----:B--2---:R-:W-:-:S14]  /*12160*/  BRA.U UP0, `(.L_x_263) ;  /* 0x0000000100047547 */ /* 0x004fdc000b800000 */
[----:B--23--:R-:W-:Y:S05]  /*12170*/  BPT.TRAP 0x1 ;  /* 0x000000040000795c */ /* 0x00cfea0000300000 */
.L_x_263:
[----:B------:R-:W1:Y:S01]  /*12180*/  S2UR UR39, SR_CgaCtaId ;  /* 0x00000000002779c3 */ /* 0x000e620000008800 */
[----:B------:R-:W-:Y:S01]  /*12190*/  UISETP.NE.AND UP0, UPT, UR40, URZ, UPT ;  /* 0x000000ff2800728c */ /* 0x000fe2000bf05270 */
[----:B------:R-:W-:Y:S01]  /*121a0*/  IMAD.U32 R3, RZ, RZ, UR5 ;  /* 0x00000005ff037e24 */ /* 0x000fe2000f8e00ff */
[----:B------:R-:W-:Y:S01]  /*121b0*/  UMOV UR4, 0x400 ;  /* 0x0000040000047882 */ /* 0x000fe20000000000 */
[----:B------:R-:W-:Y:S01]  /*121c0*/  SHF.R.U32.HI R56, RZ, 0x5, R56 ;  /* 0x00000005ff387819 */ /* 0x000fe20000011638 */
[----:B------:R-:W-:Y:S01]  /*121d0*/  USEL UR5, URZ, 0x80, UP0 ;  /* 0x00000080ff057887 */ /* 0x000fe20008000000 */
[----:B------:R-:W-:Y:S02]  /*121e0*/  SHF.R.U32.HI R22, RZ, 0x15, R18 ;  /* 0x00000015ff167819 */ /* 0x000fe40000011612 */
[----:B------:R-:W-:Y:S02]  /*121f0*/  SHF.L.U32 R3, R3, 0x1f, RZ ;  /* 0x0000001f03037819 */ /* 0x000fe400000006ff */
[----:B------:R-:W-:-:S02]  /*12200*/  LOP3.LUT R19, R56, 0x3, RZ, 0xc0, !PT ;  /* 0x0000000338137812 */ /* 0x000fc400078ec0ff */
[----:B------:R-:W-:Y:S02]  /*12210*/  LOP3.LUT R18, R18, UR5, RZ, 0xfc, !PT ;  /* 0x0000000512127c12 */ /* 0x000fe4000f8efcff */
[----:B------:R-:W-:Y:S01]  /*12220*/  ISETP.NE.AND P0, PT, R19, R22, PT ;  /* 0x000000161300720c */ /* 0x000fe20003f05270 */
[----:B-1----:R-:W-:-:S04]  /*12230*/  ULEA UR39, UR39, UR4, 0x18 ;  /* 0x0000000427277291 */ /* 0x002fc8000f8ec0ff */
[----:B------:R-:W-:Y:S02]  /*12240*/  UIADD3 UR4, UPT, UPT, UR39, 0x38060, URZ ;  /* 0x0003806027047890 */ /* 0x000fe4000fffe0ff */
[----:B------:R-:W-:-:S09]  /*12250*/  @UP0 UIADD3 UR4, UPT, UPT, UR39, 0x38050, URZ ;  /* 0x0003805027040890 */ /* 0x000fd2000fffe0ff */
[----:B------:R-:W1:Y:S02]  /*12260*/  SYNCS.PHASECHK.TRANS64.TRYWAIT P1, [UR4], R3 ;  /* 0x00000003ff0075a7 */ /* 0x000e640008021104 */
[----:B-1----:R-:W-:Y:S05]  /*12270*/  @!P1 BRA `(.L_x_264) ;  /* 0x0000010800489947 */ /* 0x002fea0003800000 */
.L_x_471:
[----:B------:R-:W-:Y:S05]  /*12280*/  @!P0 BRA `(.L_x_265) ;  /* 0x0000000000408947 */ /* 0x000fea0003800000 */
[----:B------:R-:W-:Y:S01]  /*12290*/  MOV R14, 0x8 ;  /* 0x00000008000e7802 */ /* 0x000fe20000000f00 */
[----:B------:R-:W4:Y:S01]  /*122a0*/  LDCU.64 UR6, c[0x4][0xb0] ;  /* 0x01001600ff0677ac */ /* 0x000f220008000a00 */
[----:B------:R-:W-:Y:S02]  /*122b0*/  HFMA2 R12, -RZ, RZ, 0, 5.9604644775390625e-08 ;  /* 0x00000001ff0c7431 */ /* 0x000fe400000001ff */
[----:B------:R-:W-:Y:S01]  /*122c0*/  IMAD.MOV.U32 R8, RZ, RZ, 0x192 ;  /* 0x00000192ff087424 */ /* 0x000fe200078e00ff */
[----:B------:R-:W5:Y:S01]  /*122d0*/  LDCU.64 UR4, c[0x4][0xb8] ;  /* 0x01001700ff0477ac */ /* 0x000f620008000a00 */
[----:B------:R-:W1:Y:S01]  /*122e0*/  LDC.64 R14, c[0x4][R14] ;  /* 0x010000000e0e7b82 */ /* 0x000e620000000a00 */
[----:B------:R-:W-:Y:S01]  /*122f0*/  IMAD.MOV.U32 R13, RZ, RZ, RZ ;  /* 0x000000ffff0d7224 */ /* 0x000fe200078e00ff */
[----:B------:R-:W2:Y:S01]  /*12300*/  LDCU.64 UR8, c[0x4][0x10] ;  /* 0x01000200ff0877ac */ /* 0x000ea20008000a00 */
[----:B----4-:R-:W-:Y:S01]  /*12310*/  IMAD.U32 R4, RZ, RZ, UR6 ;  /* 0x00000006ff047e24 */ /* 0x010fe2000f8e00ff */
[----:B------:R-:W-:Y:S01]  /*12320*/  MOV R5, UR7 ;  /* 0x0000000700057c02 */ /* 0x000fe20008000f00 */
[----:B-----5:R-:W-:Y:S01]  /*12330*/  IMAD.U32 R6, RZ, RZ, UR4 ;  /* 0x00000004ff067e24 */ /* 0x020fe2000f8e00ff */
[----:B------:R-:W-:Y:S01]  /*12340*/  MOV R7, UR5 ;  /* 0x0000000500077c02 */ /* 0x000fe20008000f00 */
[----:B--2---:R-:W-:Y:S01]  /*12350*/  IMAD.U32 R10, RZ, RZ, UR8 ;  /* 0x00000008ff0a7e24 */ /* 0x004fe2000f8e00ff */
[----:B------:R-:W-:-:S02]  /*12360*/  MOV R11, UR9 ;  /* 0x00000009000b7c02 */ /* 0x000fc40008000f00 */
[----:B------:R-:W-:-:S07]  /*12370*/  LEPC R20, `(.L_x_265) ;  /* 0x000000001014794e */ /* 0x000fce0000000000 */
[----:B-1-3--:R-:W-:Y:S05]  /*12380*/  CALL.ABS.NOINC R14 ;  /* 0x000000000e007343 */ /* 0x00afea0003c00000 */
.L_x_265:
[C---:B-1----:R-:W-:Y:S01]  /*12390*/  VIADD R0, R18.reuse, 0x20 ;  /* 0x0000002012007836 */ /* 0x042fe20000000000 */
[----:B------:R-:W-:Y:S05]  /*123a0*/  WARPSYNC.ALL ;  /* 0x0000000000007948 */ /* 0x000fea0003800000 */
[----:B------:R-:W-:Y:S02]  /*123b0*/  SHF.R.U32.HI R0, RZ, 0x15, R0 ;  /* 0x00000015ff007819 */ /* 0x000fe40000011600 */
[----:B------:R-:W-:Y:S02]  /*123c0*/  R2UR UR4, R18 ;  /* 0x00000000120472ca */ /* 0x000fe400000e0000 */
[----:B------:R-:W-:-:S11]  /*123d0*/  ISETP.NE.AND P0, PT, R19, R0, PT ;  /* 0x000000001300720c */ /* 0x000fd60003f05270 */
[----:B------:R-:W1:Y:S02]  /*123e0*/  LDTM.x32 R124, tmem[UR4] ;  /* 0x00000004007c79ee */ /* 0x000e6400082c0000 */
[----:B-1----:R-:W-:Y:S05]  /*123f0*/  @!P0 BRA `(.L_x_266) ;  /* 0x0000000000408947 */ /* 0x002fea0003800000 */
[----:B------:R-:W-:Y:S01]  /*12400*/  MOV R14, 0x8 ;  /* 0x00000008000e7802 */ /* 0x000fe20000000f00 */
[----:B------:R-:W1:Y:S01]  /*12410*/  LDCU.64 UR8, c[0x4][0xb0] ;  /* 0x01001600ff0877ac */ /* 0x000e620008000a00 */
[----:B------:R-:W-:Y:S02]  /*12420*/  HFMA2 R12, -RZ, RZ, 0, 5.9604644775390625e-08 ;  /* 0x00000001ff0c7431 */ /* 0x000fe400000001ff */
[----:B------:R-:W-:Y:S01]  /*12430*/  IMAD.MOV.U32 R8, RZ, RZ, 0x192 ;  /* 0x00000192ff087424 */ /* 0x000fe200078e00ff */
[----:B------:R-:W4:Y:S01]  /*12440*/  LDCU.64 UR6, c[0x4][0xb8] ;  /* 0x01001700ff0677ac */ /* 0x000f220008000a00 */
[----:B------:R-:W2:Y:S01]  /*12450*/  LDC.64 R14, c[0x4][R14] ;  /* 0x010000000e0e7b82 */ /* 0x000ea20000000a00 */
[----:B------:R-:W-:Y:S01]  /*12460*/  IMAD.MOV.U32 R13, RZ, RZ, RZ ;  /* 0x000000ffff0d7224 */ /* 0x000fe200078e00ff */
[----:B------:R-:W5:Y:S01]  /*12470*/  LDCU.64 UR4, c[0x4][0x10] ;  /* 0x01000200ff0477ac */ /* 0x000f620008000a00 */
[----:B-1----:R-:W-:Y:S01]  /*12480*/  IMAD.U32 R4, RZ, RZ, UR8 ;  /* 0x00000008ff047e24 */ /* 0x002fe2000f8e00ff */
[----:B------:R-:W-:Y:S01]  /*12490*/  MOV R5, UR9 ;  /* 0x0000000900057c02 */ /* 0x000fe20008000f00 */
[----:B----4-:R-:W-:Y:S01]  /*124a0*/  IMAD.U32 R6, RZ, RZ, UR6 ;  /* 0x00000006ff067e24 */ /* 0x010fe2000f8e00ff */
[----:B------:R-:W-:Y:S01]  /*124b0*/  MOV R7, UR7 ;  /* 0x0000000700077c02 */ /* 0x000fe20008000f00 */
[----:B-----5:R-:W-:Y:S01]  /*124c0*/  IMAD.U32 R10, RZ, RZ, UR4 ;  /* 0x00000004ff0a7e24 */ /* 0x020fe2000f8e00ff */
[----:B------:R-:W-:-:S02]  /*124d0*/  MOV R11, UR5 ;  /* 0x00000005000b7c02 */ /* 0x000fc40008000f00 */
[----:B------:R-:W-:-:S07]  /*124e0*/  LEPC R20, `(.L_x_266) ;  /* 0x000000001014794e */ /* 0x000fce0000000000 */
[----:B--23--:R-:W-:Y:S05]  /*124f0*/  CALL.ABS.NOINC R14 ;  /* 0x000000000e007343 */ /* 0x00cfea0003c00000 */
.L_x_266:
[C---:B------:R-:W-:Y:S01]  /*12500*/  VIADD R0, R18.reuse, 0x40 ;  /* 0x0000004012007836 */ /* 0x040fe20000000000 */
[----:B------:R-:W-:Y:S05]  /*12510*/  WARPSYNC.ALL ;  /* 0x0000000000007948 */ /* 0x000fea0003800000 */
[----:B------:R-:W-:Y:S02]  /*12520*/  SHF.R.U32.HI R0, RZ, 0x15, R0 ;  /* 0x00000015ff007819 */ /* 0x000fe40000011600 */
[----:B------:R-:W-:Y:S02]  /*12530*/  R2UR UR4, R18 ;  /* 0x00000000120472ca */ /* 0x000fe400000e0000 */
[----:B------:R-:W-:-:S11]  /*12540*/  ISETP.NE.AND P0, PT, R19, R0, PT ;  /* 0x000000001300720c */ /* 0x000fd60003f05270 */
[----:B------:R-:W1:Y:S02]  /*12550*/  LDTM.x32 R92, tmem[UR4+0x20] ;  /* 0x00002004005c79ee */ /* 0x000e6400082c0000 */
        /* <DEDUP_REMOVED lines=17> */
.L_x_267:
        /* <DEDUP_REMOVED lines=23> */
.L_x_268:
[C---:B------:R-:W-:Y:S01]  /*127e0*/  FMNMX3 R3, R156.reuse, R124, R128, !PT ;  /* 0x0000007c9c037276 */ /* 0x040fe20007800080 */
[----:B------:R-:W-:Y:S05]  /*127f0*/  WARPSYNC.ALL ;  /* 0x0000000000007948 */ /* 0x000fea0003800000 */
[C---:B------:R-:W-:Y:S02]  /*12800*/  FMNMX3 R0, R156.reuse, R125, R129, !PT ;  /* 0x0000007d9c007276 */ /* 0x040fe40007800081 */
[----:B------:R-:W-:Y:S02]  /*12810*/  FMNMX3 R5, R156, R126, R130, !PT ;  /* 0x0000007e9c057276 */ /* 0x000fe40007800082 */
[----:B------:R-:W-:-:S02]  /*12820*/  FMNMX3 R3, R3, R132, R136, !PT ;  /* 0x0000008403037276 */ /* 0x000fc40007800088 */
[----:B------:R-:W-:Y:S02]  /*12830*/  FMNMX3 R0, R0, R133, R137, !PT ;  /* 0x0000008500007276 */ /* 0x000fe40007800089 */
[----:B------:R-:W-:Y:S02]  /*12840*/  FMNMX3 R6, R156, R127, R131, !PT ;  /* 0x0000007f9c067276 */ /* 0x000fe40007800083 */
[----:B------:R-:W-:Y:S02]  /*12850*/  FMNMX3 R5, R5, R134, R138, !PT ;  /* 0x0000008605057276 */ /* 0x000fe4000780008a */
[----:B------:R-:W-:Y:S02]  /*12860*/  FMNMX3 R3, R3, R140, R144, !PT ;  /* 0x0000008c03037276 */ /* 0x000fe40007800090 */
[----:B------:R-:W-:Y:S02]  /*12870*/  FMNMX3 R0, R0, R141, R145, !PT ;  /* 0x0000008d00007276 */ /* 0x000fe40007800091 */
[----:B------:R-:W-:-:S02]  /*12880*/  FMNMX3 R6, R6, R135, R139, !PT ;  /* 0x0000008706067276 */ /* 0x000fc4000780008b */
[----:B------:R-:W-:Y:S02]  /*12890*/  FMNMX3 R5, R5, R142, R146, !PT ;  /* 0x0000008e05057276 */ /* 0x000fe40007800092 */
[----:B------:R-:W-:Y:S02]  /*128a0*/  R2UR UR4, R18 ;  /* 0x00000000120472ca */ /* 0x000fe400000e0000 */
[----:B------:R-:W-:Y:S02]  /*128b0*/  FMNMX3 R3, R3, R148, R152, !PT ;  /* 0x0000009403037276 */ /* 0x000fe40007800098 */
[----:B------:R-:W-:Y:S02]  /*128c0*/  FMNMX3 R0, R0, R149, R153, !PT ;  /* 0x0000009500007276 */ /* 0x000fe40007800099 */
[----:B------:R-:W-:Y:S02]  /*128d0*/  FMNMX3 R6, R6, R143, R147, !PT ;  /* 0x0000008f06067276 */ /* 0x000fe40007800093 */
[----:B------:R-:W-:-:S02]  /*128e0*/  FMNMX3 R5, R5, R150, R154, !PT ;  /* 0x0000009605057276 */ /* 0x000fc4000780009a */
[----:B------:R-:W-:Y:S02]  /*128f0*/  FMNMX3 R3, R3, R92, R96, !PT ;  /* 0x0000005c03037276 */ /* 0x000fe40007800060 */
[----:B------:R-:W-:Y:S01]  /*12900*/  FMNMX3 R0, R0, R93, R97, !PT ;  /* 0x0000005d00007276 */ /* 0x000fe20007800061 */
[----:B------:R-:W1:Y:S01]  /*12910*/  LDTM.x32 R60, tmem[UR4+0x60] ;  /* 0x00006004003c79ee */ /* 0x000e6200082c0000 */
[----:B------:R-:W-:Y:S02]  /*12920*/  FMNMX3 R6, R6, R151, R155, !PT ;  /* 0x0000009706067276 */ /* 0x000fe4000780009b */
[----:B------:R-:W-:Y:S02]  /*12930*/  FMNMX3 R5, R5, R94, R98, !PT ;  /* 0x0000005e05057276 */ /* 0x000fe40007800062 */
        /* <DEDUP_REMOVED lines=28> */
[----:B-1----:R-:W-:Y:S02]  /*12b00*/  FMNMX3 R3, R3, R60, R64, !PT ;  /* 0x0000003c03037276 */ /* 0x002fe40007800040 */
        /* <DEDUP_REMOVED lines=15> */
[----:B------:R-:W-:Y:S02]  /*12c00*/  ISETP.NE.AND P0, PT, R19, R22, PT ;  /* 0x000000161300720c */ /* 0x000fe40003f05270 */
[----:B------:R-:W-:Y:S02]  /*12c10*/  FMNMX3 R17, R6, R87, R91, !PT ;  /* 0x0000005706117276 */ /* 0x000fe4000780005b */
[----:B------:R-:W-:-:S04]  /*12c20*/  FMNMX3 R0, R4, R3, R0, !PT ;  /* 0x0000000304007276 */ /* 0x000fc80007800000 */
[----:B------:R-:W-:-:S04]  /*12c30*/  FMNMX R17, R17, R0, !PT ;  /* 0x0000000011117209 */ /* 0x000fc80007800000 */
[----:B------:R-:W-:-:S04]  /*12c40*/  FSETP.NEU.AND P1, PT, R17, -INF , PT ;  /* 0xff8000001100780b */ /* 0x000fc80003f2d000 */
[----:B------:R-:W-:Y:S01]  /*12c50*/  FSEL R157, R17, RZ, P1 ;  /* 0x000000ff119d7208 */ /* 0x000fe20000800000 */
[----:B------:R-:W-:Y:S08]  /*12c60*/  @!P0 BRA `(.L_x_269) ;  /* 0x0000000000408947 */ /* 0x000ff00003800000 */
        /* <DEDUP_REMOVED lines=16> */
.L_x_269:
[----:B------:R-:W-:Y:S05]  /*12d70*/  WARPSYNC.ALL ;  /* 0x0000000000007948 */ /* 0x000fea0003800000 */
[----:B------:R-:W-:Y:S02]  /*12d80*/  R2UR UR4, R18 ;  /* 0x00000000120472ca */ /* 0x000fe400000e0000 */
[----:B------:R-:W-:-:S11]  /*12d90*/  ISETP.NE.AND P0, PT, RZ, UR47, PT ;  /* 0x0000002fff007c0c */ /* 0x000fd6000bf05270 */
[----:B------:R1:W-:Y:S02]  /*12da0*/  STTM.x2 tmem[UR4], R156 ;  /* 0x0000009c000079ed */ /* 0x0003e400080c0004 */
[----:B------:R-:W-:Y:S05]  /*12db0*/  @P0 BRA `(.L_x_270) ;  /* 0x0000000000040947 */ /* 0x000fea0003800000 */
[----:B--23--:R-:W-:Y:S05]  /*12dc0*/  BPT.TRAP 0x1 ;  /* 0x000000040000795c */ /* 0x00cfea0000300000 */
.L_x_270:
[----:B------:R-:W-:Y:S01]  /*12dd0*/  UISETP.NE.AND UP0, UPT, UR40, URZ, UPT ;  /* 0x000000ff2800728c */ /* 0x000fe2000bf05270 */
[----:B------:R-:W-:Y:S01]  /*12de0*/  MOV R3, UR44 ;  /* 0x0000002c00037c02 */ /* 0x000fe20008000f00 */
[----:B------:R-:W-:Y:S01]  /*12df0*/  UIADD3 UR4, UPT, UPT, UR39, 0x38080, URZ ;  /* 0x0003808027047890 */ /* 0x000fe2000fffe0ff */
[----:B------:R-:W-:Y:S02]  /*12e00*/  FSETP.NEU.AND P0, PT, R17, -INF , PT ;  /* 0xff8000001100780b */ /* 0x000fe40003f0d000 */
[----:B------:R-:W-:Y:S02]  /*12e10*/  SHF.L.U32 R3, R3, 0x1f, RZ ;  /* 0x0000001f03037819 */ /* 0x000fe400000006ff */
[----:B------:R-:W-:-:S04]  /*12e20*/  FSEL R0, R17, RZ, P0 ;  /* 0x000000ff11007208 */ /* 0x000fc80000000000 */
[----:B------:R-:W-:Y:S01]  /*12e30*/  @UP0 UIADD3 UR4, UPT, UPT, UR39, 0x38070, URZ ;  /* 0x0003807027040890 */ /* 0x000fe2000fffe0ff */
[----:B--2---:R-:W-:-:S04]  /*12e40*/  FMUL R0, R0, -UR36 ;  /* 0x8000002400007c20 */ /* 0x004fc80008400000 */
[--C-:B------:R-:W-:Y:S02]  /*12e50*/  FFMA2 R18, R124.F32x2.HI_LO, UR36.F32, R0.reuse.F32 ;  /* 0x000000247c127c49 */ /* 0x100fe40009200000 */
[--C-:B------:R-:W-:Y:S02]  /*12e60*/  FFMA2 R22, R126.F32x2.HI_LO, UR36.F32, R0.reuse.F32 ;  /* 0x000000247e167c49 */ /* 0x100fe40009200000 */
[----:B------:R-:W-:Y:S01]  /*12e70*/  SYNCS.ARRIVE.TRANS64.A1T0 RZ, [UR4], RZ ;  /* 0x000000ffffff79a7 */ /* 0x000fe20008100004 */
[----:B------:R-:W-:Y:S01]  /*12e80*/  FSETP.GEU.AND P4, PT, R18, -126, PT ;  /* 0xc2fc00001200780b */ /* 0x000fe20003f8e000 */
[----:B------:R-:W-:Y:S01]  /*12e90*/  USEL UR4, UR45, UR46, UP0 ;  /* 0x0000002e2d047287 */ /* 0x000fe20008000000 */
[----:B------:R-:W-:Y:S01]  /*12ea0*/  FSETP.GEU.AND P3, PT, R19, -126, PT ;  /* 0xc2fc00001300780b */ /* 0x000fe20003f6e000 */
[--C-:B------:R-:W-:Y:S01]  /*12eb0*/  FFMA2 R124, R128.F32x2.HI_LO, UR36.F32, R0.reuse.F32 ;  /* 0x00000024807c7c49 */ /* 0x100fe20009200000 */
[----:B------:R-:W-:Y:S01]  /*12ec0*/  FSETP.GEU.AND P2, PT, R22, -126, PT ;  /* 0xc2fc00001600780b */ /* 0x000fe20003f4e000 */
[----:B------:R-:W-:Y:S01]  /*12ed0*/  ULOP3.LUT UR39, UR4, 0x1, URZ, 0x3c, !UPT ;  /* 0x0000000104277892 */ /* 0x000fe2000f8e3cff */
[----:B------:R-:W-:Y:S01]  /*12ee0*/  FSETP.GEU.AND P1, PT, R23, -126, PT ;  /* 0xc2fc00001700780b */ /* 0x000fe20003f2e000 */
[----:B------:R-:W2:Y:S01]  /*12ef0*/  SYNCS.PHASECHK.TRANS64.TRYWAIT P5, [UR49], R3 ;  /* 0x00000003ff0075a7 */ /* 0x000ea200080a1131 */
[----:B------:R-:W-:Y:S01]  /*12f00*/  FSETP.GEU.AND P0, PT, R124, -126, PT ;  /* 0xc2fc00007c00780b */ /* 0x000fe20003f0e000 */
[----:B------:R-:W-:Y:S01]  /*12f10*/  FFMA2 R126, R130.F32x2.HI_LO, UR36.F32, R0.F32 ;  /* 0x00000024827e7c49 */ /* 0x000fe20009200000 */
[----:B------:R-:W-:-:S03]  /*12f20*/  FSETP.GEU.AND P6, PT, R125, -126, PT ;  /* 0xc2fc00007d00780b */ /* 0x000fc60003fce000 */
[----:B------:R-:W-:Y:S02]  /*12f30*/  @!P4 FMUL R18, R18, 0.5 ;  /* 0x3f0000001212c820 */ /* 0x000fe40000400000 */
[----:B------:R-:W-:Y:S02]  /*12f40*/  @!P3 FMUL R19, R19, 0.5 ;  /* 0x3f0000001313b820 */ /* 0x000fe40000400000 */
[----:B------:R-:W-:Y:S02]  /*12f50*/  @!P2 FMUL R22, R22, 0.5 ;  /* 0x3f0000001616a820 */ /* 0x000fe40000400000 */
[----:B------:R-:W-:Y:S01]  /*12f60*/  @!P1 FMUL R23, R23, 0.5 ;  /* 0x3f00000017179820 */ /* 0x000fe20000400000 */
[----:B------:R-:W4:Y:S08]  /*12f70*/  MUFU.EX2 R18, R18 ;  /* 0x0000001200127308 */ /* 0x000f300000000800 */
[----:B------:R-:W1:Y:S08]  /*12f80*/  MUFU.EX2 R19, R19 ;  /* 0x0000001300137308 */ /* 0x000e700000000800 */
[----:B------:R-:W1:Y:S08]  /*12f90*/  MUFU.EX2 R22, R22 ;  /* 0x0000001600167308 */ /* 0x000e700000000800 */
[----:B------:R-:W1:Y:S02]  /*12fa0*/  MUFU.EX2 R23, R23 ;  /* 0x0000001700177308 */ /* 0x000e640000000800 */
[----:B-12-4-:R-:W-:Y:S05]  /*12fb0*/  @!P5 BRA `(.L_x_271) ;  /* 0x000000fc0010d947 */ /* 0x016fea0003800000 */
.L_x_472:
[----:B------:R-:W-:Y:S01]  /*12fc0*/  @!P0 FMUL R124, R124, 0.5 ;  /* 0x3f0000007c7c8820 */ /* 0x000fe20000400000 */
[--C-:B------:R-:W-:Y:S01]  /*12fd0*/  FFMA2 R128, R132.F32x2.HI_LO, UR36.F32, R0.reuse.F32 ;  /* 0x0000002484807c49 */ /* 0x100fe20009200000 */
[----:B------:R-:W-:Y:S01]  /*12fe0*/  FSETP.GEU.AND P5, PT, R126, -126, PT ;  /* 0xc2fc00007e00780b */ /* 0x000fe20003fae000 */
[----:B------:R-:W-:Y:S01]  /*12ff0*/  @!P4 FMUL R18, R18, R18 ;  /* 0x000000121212c220 */ /* 0x000fe20000400000 */
[--C-:B------:R-:W-:Y:S01]  /*13000*/  FFMA2 R130, R134.F32x2.HI_LO, UR36.F32, R0.reuse.F32 ;  /* 0x0000002486827c49 */ /* 0x100fe20009200000 */
[----:B------:R-:W-:Y:S01]  /*13010*/  FSETP.GEU.AND P4, PT, R127, -126, PT ;  /* 0xc2fc00007f00780b */ /* 0x000fe20003f8e000 */
[----:B------:R-:W2:Y:S01]  /*13020*/  MUFU.EX2 R124, R124 ;  /* 0x0000007c007c7308 */ /* 0x000ea20000000800 */
[----:B------:R-:W-:Y:S01]  /*13030*/  @!P3 FMUL R19, R19, R19 ;  /* 0x000000131313b220 */ /* 0x000fe20000400000 */
[----:B------:R-:W-:Y:S01]  /*13040*/  FSETP.GEU.AND P3, PT, R128, -126, PT ;  /* 0xc2fc00008000780b */ /* 0x000fe20003f6e000 */
[----:B------:R-:W-:Y:S01]  /*13050*/  @!P2 FMUL R22, R22, R22 ;  /* 0x000000161616a220 */ /* 0x000fe20000400000 */
[----:B------:R-:W-:Y:S01]  /*13060*/  @!P1 FMUL R23, R23, R23 ;  /* 0x0000001717179220 */ /* 0x000fe20000400000 */
[----:B------:R-:W-:Y:S01]  /*13070*/  FSETP.GEU.AND P2, PT, R129, -126, PT ;  /* 0xc2fc00008100780b */ /* 0x000fe20003f4e000 */
[----:B------:R-:W-:Y:S01]  /*13080*/  @!P6 FMUL R125, R125, 0.5 ;  /* 0x3f0000007d7de820 */ /* 0x000fe20000400000 */
[----:B------:R-:W-:Y:S01]  /*13090*/  FSETP.GEU.AND P1, PT, R130, -126, PT ;  /* 0xc2fc00008200780b */ /* 0x000fe20003f2e000 */
[--C-:B------:R-:W-:Y:S01]  /*130a0*/  FFMA2 R132, R136.F32x2.HI_LO, UR36.F32, R0.reuse.F32 ;  /* 0x0000002488847c49 */ /* 0x100fe20009200000 */
[----:B------:R-:W-:Y:S01]  /*130b0*/  USHF.R.U32.HI UR4, URZ, 0x15, UR38 ;  /* 0x00000015ff047899 */ /* 0x000fe20008011626 */
[----:B------:R-:W-:Y:S01]  /*130c0*/  @!P5 FMUL R126, R126, 0.5 ;  /* 0x3f0000007e7ed820 */ /* 0x000fe20000400000 */
[--C-:B------:R-:W-:Y:S01]  /*130d0*/  FFMA2 R134, R138.F32x2.HI_LO, UR36.F32, R0.reuse.F32 ;  /* 0x000000248a867c49 */ /* 0x100fe20009200000 */
[----:B------:R-:W4:Y:S01]  /*130e0*/  MUFU.EX2 R125, R125 ;  /* 0x0000007d007d7308 */ /* 0x000f220000000800 */
[----:B------:R-:W-:Y:S01]  /*130f0*/  @!P4 FMUL R127, R127, 0.5 ;  /* 0x3f0000007f7fc820 */ /* 0x000fe20000400000 */
[--C-:B------:R-:W-:Y:S01]  /*13100*/  FFMA2 R136, R140.F32x2.HI_LO, UR36.F32, R0.reuse.F32 ;  /* 0x000000248c887c49 */ /* 0x100fe20009200000 */
[----:B-1----:R-:W-:Y:S01]  /*13110*/  MOV R3, UR4 ;  /* 0x0000000400037c02 */ /* 0x002fe20008000f00 */
[----:B------:R-:W-:Y:S01]  /*13120*/  @!P3 FMUL R128, R128, 0.5 ;  /* 0x3f0000008080b820 */ /* 0x000fe20000400000 */
[----:B--2---:R-:W-:Y:S01]  /*13130*/  @!P0 FMUL R124, R124, R124 ;  /* 0x0000007c7c7c8220 */ /* 0x004fe20000400000 */
[----:B------:R-:W-:Y:S01]  /*13140*/  FSETP.GEU.AND P0, PT, R131, -126, PT ;  /* 0xc2fc00008300780b */ /* 0x000fe20003f0e000 */
[----:B------:R-:W-:Y:S01]  /*13150*/  @!P2 FMUL R129, R129, 0.5 ;  /* 0x3f0000008181a820 */ /* 0x000fe20000400000 */
[----:B------:R-:W-:Y:S01]  /*13160*/  @!P1 FMUL R130, R130, 0.5 ;  /* 0x3f00000082829820 */ /* 0x000fe20000400000 */
[----:B------:R-:W1:Y:S01]  /*13170*/  MUFU.EX2 R126, R126 ;  /* 0x0000007e007e7308 */ /* 0x000e620000000800 */
[--C-:B------:R-:W-:Y:S01]  /*13180*/  FFMA2 R138, R142.F32x2.HI_LO, UR36.F32, R0.reuse.F32 ;  /* 0x000000248e8a7c49 */ /* 0x100fe20009200000 */
[----:B------:R-:W-:Y:S01]  /*13190*/  UISETP.NE.AND UP0, UPT, UR40, URZ, UPT ;  /* 0x000000ff2800728c */ /* 0x000fe2000bf05270 */
[--C-:B------:R-:W-:Y:S01]  /*131a0*/  FFMA2 R140, R144.F32x2.HI_LO, UR36.F32, R0.reuse.F32 ;  /* 0x00000024908c7c49 */ /* 0x100fe20009200000 */
[----:B------:R-:W-:Y:S01]  /*131b0*/  ULOP3.LUT UR44, UR44, 0x1, URZ, 0x3c, !UPT ;  /* 0x000000012c2c7892 */ /* 0x000fe2000f8e3cff */
[--C-:B------:R-:W-:Y:S01]  /*131c0*/  FFMA2 R142, R146.F32x2.HI_LO, UR36.F32, R0.reuse.F32 ;  /* 0x00000024928e7c49 */ /* 0x100fe20009200000 */
[----:B------:R-:W-:Y:S01]  /*131d0*/  USEL UR45, UR39, UR45, UP0 ;  /* 0x0000002d272d7287 */ /* 0x000fe20008000000 */
[--C-:B------:R-:W-:Y:S01]  /*131e0*/  FFMA2 R144, R148.F32x2.HI_LO, UR36.F32, R0.reuse.F32 ;  /* 0x0000002494907c49 */ /* 0x100fe20009200000 */
[----:B------:R-:W2:Y:S01]  /*131f0*/  MUFU.EX2 R127, R127 ;  /* 0x0000007f007f7308 */ /* 0x000ea20000000800 */
[----:B----4-:R-:W-:Y:S01]  /*13200*/  @!P6 FMUL R125, R125, R125 ;  /* 0x0000007d7d7de220 */ /* 0x010fe20000400000 */
[----:B------:R-:W-:Y:S01]  /*13210*/  @!P0 FMUL R131, R131, 0.5 ;  /* 0x3f00000083838820 */ /* 0x000fe20000400000 */
[----:B------:R-:W-:Y:S01]  /*13220*/  FSETP.GEU.AND P6, PT, R132, -126, PT ;  /* 0xc2fc00008400780b */ /* 0x000fe20003fce000 */
[--C-:B------:R-:W-:Y:S01]  /*13230*/  FFMA2 R146, R150.F32x2.HI_LO, UR36.F32, R0.reuse.F32 ;  /* 0x0000002496927c49 */ /* 0x100fe20009200000 */
[----:B------:R-:W-:Y:S01]  /*13240*/  USEL UR46, UR46, UR39, UP0 ;  /* 0x000000272e2e7287 */ /* 0x000fe20008000000 */
[--C-:B------:R-:W-:Y:S01]  /*13250*/  FFMA2 R148, R152.F32x2.HI_LO, UR36.F32, R0.reuse.F32 ;  /* 0x0000002498947c49 */ /* 0x100fe20009200000 */
[----:B------:R-:W-:Y:S01]  /*13260*/  SYNCS.ARRIVE.TRANS64.A1T0 RZ, [UR50], RZ ;  /* 0x000000ffffff79a7 */ /* 0x000fe20008100032 */
[----:B------:R-:W4:Y:S01]  /*13270*/  MUFU.EX2 R128, R128 ;  /* 0x0000008000807308 */ /* 0x000f220000000800 */
[----:B-1----:R-:W-:Y:S01]  /*13280*/  @!P5 FMUL R126, R126, R126 ;  /* 0x0000007e7e7ed220 */ /* 0x002fe20000400000 */
[----:B------:R-:W-:Y:S01]  /*13290*/  FSETP.GEU.AND P5, PT, R133, -126, PT ;  /* 0xc2fc00008500780b */ /* 0x000fe20003fae000 */
[--C-:B------:R-:W-:Y:S01]  /*132a0*/  FFMA2 R154, R154.F32x2.HI_LO, UR36.F32, R0.reuse.F32 ;  /* 0x000000249a9a7c49 */ /* 0x100fe20009200000 */
[----:B------:R-:W-:Y:S01]  /*132b0*/  F2FP.F16.F32.PACK_AB R57, R23, R22 ;  /* 0x000000161739723e */ /* 0x000fe200000000ff */
[--C-:B------:R-:W-:Y:S01]  /*132c0*/  FFMA2 R8, R92.F32x2.HI_LO, UR36.F32, R0.reuse.F32 ;  /* 0x000000245c087c49 */ /* 0x100fe20009200000 */
[----:B------:R-:W-:Y:S01]  /*132d0*/  F2FP.F16.F32.PACK_AB R58, R125, R124 ;  /* 0x0000007c7d3a723e */ /* 0x000fe200000000ff */
[--C-:B------:R-:W-:Y:S01]  /*132e0*/  FFMA2 R6, R94.F32x2.HI_LO, UR36.F32, R0.reuse.F32 ;  /* 0x000000245e067c49 */ /* 0x100fe20009200000 */
[----:B------:R-:W1:Y:S01]  /*132f0*/  MUFU.EX2 R129, R129 ;  /* 0x0000008100817308 */ /* 0x000e620000000800 */
[----:B--2---:R-:W-:Y:S01]  /*13300*/  @!P4 FMUL R127, R127, R127 ;  /* 0x0000007f7f7fc220 */ /* 0x004fe20000400000 */
[----:B------:R-:W-:Y:S01]  /*13310*/  FSETP.GEU.AND P4, PT, R134, -126, PT ;  /* 0xc2fc00008600780b */ /* 0x000fe20003f8e000 */
[----:B------:R-:W-:Y:S01]  /*13320*/  @!P6 FMUL R132, R132, 0.5 ;  /* 0x3f0000008484e820 */ /* 0x000fe20000400000 */
[----:B------:R-:W-:-:S02]  /*13330*/  FFMA2 R4, R96.F32x2.HI_LO, UR36.F32, R0.F32 ;  /* 0x0000002460047c49 */ /* 0x000fc40009200000 */
[--C-:B------:R-:W-:Y:S01]  /*13340*/  FFMA2 R10, R98.F32x2.HI_LO, UR36.F32, R0.reuse.F32 ;  /* 0x00000024620a7c49 */ /* 0x100fe20009200000 */
[----:B------:R-:W-:Y:S01]  /*13350*/  F2FP.F16.F32.PACK_AB R59, R127, R126 ;  /* 0x0000007e7f3b723e */ /* 0x000fe200000000ff */
[----:B------:R-:W2:Y:S01]  /*13360*/  MUFU.EX2 R130, R130 ;  /* 0x0000008200827308 */ /* 0x000ea20000000800 */
[----:B----4-:R-:W-:Y:S01]  /*13370*/  @!P3 FMUL R128, R128, R128 ;  /* 0x000000808080b220 */ /* 0x010fe20000400000 */
[----:B------:R-:W-:Y:S01]  /*13380*/  FSETP.GEU.AND P3, PT, R135, -126, PT ;  /* 0xc2fc00008700780b */ /* 0x000fe20003f6e000 */
[----:B------:R-:W-:Y:S01]  /*13390*/  @!P5 FMUL R133, R133, 0.5 ;  /* 0x3f0000008585d820 */ /* 0x000fe20000400000 */
[--C-:B------:R-:W-:Y:S02]  /*133a0*/  FFMA2 R150, R122.F32x2.HI_LO, UR36.F32, R0.reuse.F32 ;  /* 0x000000247a967c49 */ /* 0x100fe40009200000 */
[--C-:B------:R-:W-:Y:S02]  /*133b0*/  FFMA2 R24, R24.F32x2.HI_LO, UR36.F32, R0.reuse.F32 ;  /* 0x0000002418187c49 */ /* 0x100fe40009200000 */
[----:B------:R-:W4:Y:S01]  /*133c0*/  MUFU.EX2 R131, R131 ;  /* 0x0000008300837308 */ /* 0x000f220000000800 */
[----:B-1----:R-:W-:Y:S01]  /*133d0*/  @!P2 FMUL R129, R129, R129 ;  /* 0x000000818181a220 */ /* 0x002fe20000400000 */
[----:B------:R-:W-:Y:S01]  /*133e0*/  FSETP.GEU.AND P2, PT, R136, -126, PT ;  /* 0xc2fc00008800780b */ /* 0x000fe20003f4e000 */
[----:B------:R-:W-:Y:S01]  /*133f0*/  @!P4 FMUL R134, R134, 0.5 ;  /* 0x3f0000008686c820 */ /* 0x000fe20000400000 */
[----:B------:R-:W-:-:S02]  /*13400*/  FFMA2 R26, R26.F32x2.HI_LO, UR36.F32, R0.F32 ;  /* 0x000000241a1a7c49 */ /* 0x000fc40009200000 */
[--C-:B------:R-:W-:Y:S02]  /*13410*/  FFMA2 R28, R28.F32x2.HI_LO, UR36.F32, R0.reuse.F32 ;  /* 0x000000241c1c7c49 */ /* 0x100fe40009200000 */
[----:B------:R-:W-:Y:S01]  /*13420*/  @!P3 FMUL R135, R135, 0.5 ;  /* 0x3f0000008787b820 */ /* 0x000fe20000400000 */
[----:B--2---:R-:W-:Y:S01]  /*13430*/  @!P1 FMUL R130, R130, R130 ;  /* 0x0000008282829220 */ /* 0x004fe20000400000 */
[----:B------:R-:W-:Y:S01]  /*13440*/  FSETP.GEU.AND P1, PT, R137, -126, PT ;  /* 0xc2fc00008900780b */ /* 0x000fe20003f2e000 */
[----:B------:R-:W1:Y:S01]  /*13450*/  MUFU.EX2 R132, R132 ;  /* 0x0000008400847308 */ /* 0x000e620000000800 */
[--C-:B------:R-:W-:Y:S02]  /*13460*/  FFMA2 R30, R30.F32x2.HI_LO, UR36.F32, R0.reuse.F32 ;  /* 0x000000241e1e7c49 */ /* 0x100fe40009200000 */
[--C-:B------:R-:W-:Y:S02]  /*13470*/  FFMA2 R32, R32.F32x2.HI_LO, UR36.F32, R0.reuse.F32 ;  /* 0x0000002420207c49 */ /* 0x100fe40009200000 */
[----:B------:R-:W-:Y:S01]  /*13480*/  @!P2 FMUL R136, R136, 0.5 ;  /* 0x3f0000008888a820 */ /* 0x000fe20000400000 */
[----:B----4-:R-:W-:Y:S01]  /*13490*/  @!P0 FMUL R131, R131, R131 ;  /* 0x0000008383838220 */ /* 0x010fe20000400000 */
[----:B------:R-:W-:Y:S01]  /*134a0*/  FSETP.GEU.AND P0, PT, R138, -126, PT ;  /* 0xc2fc00008a00780b */ /* 0x000fe20003f0e000 */
[----:B------:R-:W2:Y:S01]  /*134b0*/  MUFU.EX2 R133, R133 ;  /* 0x0000008500857308 */ /* 0x000ea20000000800 */
[----:B------:R-:W-:-:S02]  /*134c0*/  FFMA2 R34, R34.F32x2.HI_LO, UR36.F32, R0.F32 ;  /* 0x0000002422227c49 */ /* 0x000fc40009200000 */
[--C-:B------:R-:W-:Y:S02]  /*134d0*/  FFMA2 R36, R36.F32x2.HI_LO, UR36.F32, R0.reuse.F32 ;  /* 0x0000002424247c49 */ /* 0x100fe40009200000 */
[----:B------:R-:W-:Y:S01]  /*134e0*/  @!P1 FMUL R137, R137, 0.5 ;  /* 0x3f00000089899820 */ /* 0x000fe20000400000 */
[--C-:B------:R-:W-:Y:S02]  /*134f0*/  FFMA2 R38, R38.F32x2.HI_LO, UR36.F32, R0.reuse.F32 ;  /* 0x0000002426267c49 */ /* 0x100fe40009200000 */
[----:B------:R-:W4:Y:S01]  /*13500*/  MUFU.EX2 R134, R134 ;  /* 0x0000008600867308 */ /* 0x000f220000000800 */
[----:B-1----:R-:W-:Y:S01]  /*13510*/  @!P6 FMUL R132, R132, R132 ;  /* 0x000000848484e220 */ /* 0x002fe20000400000 */
[----:B------:R-:W-:Y:S01]  /*13520*/  FSETP.GEU.AND P6, PT, R139, -126, PT ;  /* 0xc2fc00008b00780b */ /* 0x000fe20003fce000 */
[--C-:B------:R-:W-:Y:S02]  /*13530*/  FFMA2 R40, R40.F32x2.HI_LO, UR36.F32, R0.reuse.F32 ;  /* 0x0000002428287c49 */ /* 0x100fe40009200000 */
[----:B------:R-:W-:Y:S01]  /*13540*/  @!P0 FMUL R138, R138, 0.5 ;  /* 0x3f0000008a8a8820 */ /* 0x000fe20000400000 */
[----:B------:R-:W-:-:S02]  /*13550*/  FFMA2 R42, R42.F32x2.HI_LO, UR36.F32, R0.F32 ;  /* 0x000000242a2a7c49 */ /* 0x000fc40009200000 */
[----:B------:R-:W1:Y:S01]  /*13560*/  MUFU.EX2 R135, R135 ;  /* 0x0000008700877308 */ /* 0x000e620000000800 */
[----:B--2---:R-:W-:Y:S01]  /*13570*/  @!P5 FMUL R133, R133, R133 ;  /* 0x000000858585d220 */ /* 0x004fe20000400000 */
[----:B------:R-:W-:Y:S01]  /*13580*/  FSETP.GEU.AND P5, PT, R140, -126, PT ;  /* 0xc2fc00008c00780b */ /* 0x000fe20003fae000 */
[--C-:B------:R-:W-:Y:S02]  /*13590*/  FFMA2 R44, R44.F32x2.HI_LO, UR36.F32, R0.reuse.F32 ;  /* 0x000000242c2c7c49 */ /* 0x100fe40009200000 */
[--C-:B------:R-:W-:Y:S02]  /*135a0*/  FFMA2 R46, R46.F32x2.HI_LO, UR36.F32, R0.reuse.F32 ;  /* 0x000000242e2e7c49 */ /* 0x100fe40009200000 */
[----:B------:R-:W-:Y:S01]  /*135b0*/  @!P6 FMUL R139, R139, 0.5 ;  /* 0x3f0000008b8be820 */ /* 0x000fe20000400000 */
[----:B------:R-:W2:Y:S01]  /*135c0*/  MUFU.EX2 R136, R136 ;  /* 0x0000008800887308 */ /* 0x000ea20000000800 */
[----:B----4-:R-:W-:Y:S01]  /*135d0*/  @!P4 FMUL R134, R134, R134 ;  /* 0x000000868686c220 */ /* 0x010fe20000400000 */
[----:B------:R-:W-:Y:S01]  /*135e0*/  FSETP.GEU.AND P4, PT, R141, -126, PT ;  /* 0xc2fc00008d00780b */ /* 0x000fe20003f8e000 */
[----:B------:R-:W-:-:S02]  /*135f0*/  FFMA2 R48, R48.F32x2.HI_LO, UR36.F32, R0.F32 ;  /* 0x0000002430307c49 */ /* 0x000fc40009200000 */
[--C-:B------:R-:W-:Y:S02]  /*13600*/  FFMA2 R50, R50.F32x2.HI_LO, UR36.F32, R0.reuse.F32 ;  /* 0x0000002432327c49 */ /* 0x100fe40009200000 */
[----:B------:R-:W-:Y:S01]  /*13610*/  @!P5 FMUL R140, R140, 0.5 ;  /* 0x3f0000008c8cd820 */ /* 0x000fe20000400000 */
[----:B------:R-:W4:Y:S01]  /*13620*/  MUFU.EX2 R137, R137 ;  /* 0x0000008900897308 */ /* 0x000f220000000800 */
[----:B-1----:R-:W-:Y:S01]  /*13630*/  @!P3 FMUL R135, R135, R135 ;  /* 0x000000878787b220 */ /* 0x002fe20000400000 */
[----:B------:R-:W-:Y:S01]  /*13640*/  FSETP.GEU.AND P3, PT, R142, -126, PT ;  /* 0xc2fc00008e00780b */ /* 0x000fe20003f6e000 */
[--C-:B------:R-:W-:Y:S02]  /*13650*/  FFMA2 R52, R52.F32x2.HI_LO, UR36.F32, R0.reuse.F32 ;  /* 0x0000002434347c49 */ /* 0x100fe40009200000 */
[--C-:B------:R-:W-:Y:S02]  /*13660*/  FFMA2 R54, R54.F32x2.HI_LO, UR36.F32, R0.reuse.F32 ;  /* 0x0000002436367c49 */ /* 0x100fe40009200000 */
[----:B------:R-:W-:Y:S01]  /*13670*/  @!P4 FMUL R141, R141, 0.5 ;  /* 0x3f0000008d8dc820 */ /* 0x000fe20000400000 */
[----:B------:R-:W1:Y:S01]  /*13680*/  MUFU.EX2 R138, R138 ;  /* 0x0000008a008a7308 */ /* 0x000e620000000800 */
[----:B--2---:R-:W-:Y:S01]  /*13690*/  @!P2 FMUL R136, R136, R136 ;  /* 0x000000888888a220 */ /* 0x004fe20000400000 */
[----:B------:R-:W-:Y:S01]  /*136a0*/  FSETP.GEU.AND P2, PT, R143, -126, PT ;  /* 0xc2fc00008f00780b */ /* 0x000fe20003f4e000 */
[----:B------:R-:W-:-:S02]  /*136b0*/  FFMA2 R60, R60.F32x2.HI_LO, UR36.F32, R0.F32 ;  /* 0x000000243c3c7c49 */ /* 0x000fc40009200000 */
[--C-:B------:R-:W-:Y:S02]  /*136c0*/  FFMA2 R62, R62.F32x2.HI_LO, UR36.F32, R0.reuse.F32 ;  /* 0x000000243e3e7c49 */ /* 0x100fe40009200000 */
[----:B------:R-:W-:Y:S01]  /*136d0*/  @!P3 FMUL R142, R142, 0.5 ;  /* 0x3f0000008e8eb820 */ /* 0x000fe20000400000 */
[----:B------:R-:W2:Y:S01]  /*136e0*/  MUFU.EX2 R139, R139 ;  /* 0x0000008b008b7308 */ /* 0x000ea20000000800 */
[----:B----4-:R-:W-:Y:S01]  /*136f0*/  @!P1 FMUL R137, R137, R137 ;  /* 0x0000008989899220 */ /* 0x010fe20000400000 */
[----:B------:R-:W-:Y:S01]  /*13700*/  FSETP.GEU.AND P1, PT, R144, -126, PT ;  /* 0xc2fc00009000780b */ /* 0x000fe20003f2e000 */
[--C-:B------:R-:W-:Y:S02]  /*13710*/  FFMA2 R64, R64.F32x2.HI_LO, UR36.F32, R0.reuse.F32 ;  /* 0x0000002440407c49 */ /* 0x100fe40009200000 */
[--C-:B------:R-:W-:Y:S02]  /*13720*/  FFMA2 R66, R66.F32x2.HI_LO, UR36.F32, R0.reuse.F32 ;  /* 0x0000002442427c49 */ /* 0x100fe40009200000 */
[----:B------:R-:W-:Y:S01]  /*13730*/  @!P2 FMUL R143, R143, 0.5 ;  /* 0x3f0000008f8fa820 */ /* 0x000fe20000400000 */
[----:B------:R-:W4:Y:S01]  /*13740*/  MUFU.EX2 R140, R140 ;  /* 0x0000008c008c7308 */ /* 0x000f220000000800 */
[----:B-1----:R-:W-:Y:S01]  /*13750*/  @!P0 FMUL R138, R138, R138 ;  /* 0x0000008a8a8a8220 */ /* 0x002fe20000400000 */
[----:B------:R-:W-:Y:S01]  /*13760*/  FSETP.GEU.AND P0, PT, R145, -126, PT ;  /* 0xc2fc00009100780b */ /* 0x000fe20003f0e000 */
[----:B------:R-:W-:-:S02]  /*13770*/  FFMA2 R68, R68.F32x2.HI_LO, UR36.F32, R0.F32 ;  /* 0x0000002444447c49 */ /* 0x000fc40009200000 */
[--C-:B------:R-:W-:Y:S02]  /*13780*/  FFMA2 R70, R70.F32x2.HI_LO, UR36.F32, R0.reuse.F32 ;  /* 0x0000002446467c49 */ /* 0x100fe40009200000 */
[----:B------:R-:W-:Y:S01]  /*13790*/  @!P1 FMUL R144, R144, 0.5 ;  /* 0x3f00000090909820 */ /* 0x000fe20000400000 */
        /* <DEDUP_REMOVED lines=22> */
[----:B------:R-:W-:Y:S02]  /*13900*/  FFMA2 R86, R86.F32x2.HI_LO, UR36.F32, R0.F32 ;  /* 0x0000002456567c49 */ /* 0x000fe40009200000 */
[----:B------:R-:W-:Y:S01]  /*13910*/  @!P4 FMUL R148, R148, 0.5 ;  /* 0x3f0000009494c820 */ /* 0x000fe20000400000 */
[----:B------:R-:W2:Y:S01]  /*13920*/  MUFU.EX2 R145, R145 ;  /* 0x0000009100917308 */ /* 0x000ea20000000800 */
[----:B----4-:R-:W-:Y:S01]  /*13930*/  @!P2 FMUL R143, R143, R143 ;  /* 0x0000008f8f8fa220 */ /* 0x010fe20000400000 */
[----:B------:R-:W-:-:S05]  /*13940*/  FSETP.GEU.AND P2, PT, R154, -126, PT ;  /* 0xc2fc00009a00780b */ /* 0x000fca0003f4e000 */
[----:B------:R-:W-:Y:S01]  /*13950*/  @!P3 FMUL R149, R149, 0.5 ;  /* 0x3f0000009595b820 */ /* 0x000fe20000400000 */
[----:B------:R-:W4:Y:S01]  /*13960*/  MUFU.EX2 R146, R146 ;  /* 0x0000009200927308 */ /* 0x000f220000000800 */
[----:B-1----:R-:W-:Y:S01]  /*13970*/  @!P1 FMUL R144, R144, R144 ;  /* 0x0000009090909220 */ /* 0x002fe20000400000 */
[----:B------:R-:W-:-:S05]  /*13980*/  FSETP.GEU.AND P1, PT, R155, -126, PT ;  /* 0xc2fc00009b00780b */ /* 0x000fca0003f2e000 */
[----:B------:R-:W-:Y:S01]  /*13990*/  @!P2 FMUL R154, R154, 0.5 ;  /* 0x3f0000009a9aa820 */ /* 0x000fe20000400000 */
[----:B------:R-:W1:Y:S01]  /*139a0*/  MUFU.EX2 R147, R147 ;  /* 0x0000009300937308 */ /* 0x000e620000000800 */
[----:B--2---:R-:W-:Y:S01]  /*139b0*/  @!P0 FMUL R145, R145, R145 ;  /* 0x0000009191918220 */ /* 0x004fe20000400000 */
[----:B------:R-:W-:-:S05]  /*139c0*/  FSETP.GEU.AND P0, PT, R8, -126, PT ;  /* 0xc2fc00000800780b */ /* 0x000fca0003f0e000 */
        /* <DEDUP_REMOVED lines=21> */
[----:B------:R1:W5:Y:S01]  /*13b20*/  MUFU.EX2 R95, R9 ;  /* 0x00000009005f7308 */ /* 0x0003620000000800 */
[----:B--2---:R-:W-:Y:S01]  /*13b30*/  @!P1 FMUL R93, R93, R93 ;  /* 0x0000005d5d5d9220 */ /* 0x004fe20000400000 */
[----:B------:R-:W-:-:S05]  /*13b40*/  FSETP.GEU.AND P1, PT, R10, -126, PT ;  /* 0xc2fc00000a00780b */ /* 0x000fca0003f2e000 */
[----:B------:R-:W-:Y:S01]  /*13b50*/  @!P2 FMUL R5, R5, 0.5 ;  /* 0x3f0000000505a820 */ /* 0x000fe20000400000 */
[----:B------:R-:W2:Y:S01]  /*13b60*/  MUFU.EX2 R96, R6 ;  /* 0x0000000600607308 */ /* 0x000ea20000000800 */
[----:B----4-:R-:W-:Y:S01]  /*13b70*/  @!P0 FMUL R94, R94, R94 ;  /* 0x0000005e5e5e8220 */ /* 0x010fe20000400000 */
[----:B------:R-:W-:-:S05]  /*13b80*/  FSETP.GEU.AND P0, PT, R11, -126, PT ;  /* 0xc2fc00000b00780b */ /* 0x000fca0003f0e000 */
[----:B------:R-:W-:Y:S01]  /*13b90*/  @!P1 FMUL R10, R10, 0.5 ;  /* 0x3f0000000a0a9820 */ /* 0x000fe20000400000 */
[----:B------:R4:W3:Y:S01]  /*13ba0*/  MUFU.EX2 R97, R7 ;  /* 0x0000000700617308 */ /* 0x0008e20000000800 */
[----:B-1----:R-:W-:Y:S02]  /*13bb0*/  FFMA2 R8, R100.F32x2.HI_LO, UR36.F32, R0.F32 ;  /* 0x0000002464087c49 */ /* 0x002fe40009200000 */
[----:B-----5:R-:W-:-:S03]  /*13bc0*/  @!P6 FMUL R95, R95, R95 ;  /* 0x0000005f5f5fe220 */ /* 0x020fc60000400000 */
[----:B------:R-:W-:Y:S01]  /*13bd0*/  FSETP.GEU.AND P6, PT, R8, -126, PT ;  /* 0xc2fc00000800780b */ /* 0x000fe20003fce000 */
[----:B------:R-:W-:Y:S01]  /*13be0*/  @!P0 FMUL R11, R11, 0.5 ;  /* 0x3f0000000b0b8820 */ /* 0x000fe20000400000 */
[----:B------:R-:W1:Y:S01]  /*13bf0*/  MUFU.EX2 R98, R4 ;  /* 0x0000000400627308 */ /* 0x000e620000000800 */
[----:B--2---:R-:W-:Y:S01]  /*13c00*/  @!P5 FMUL R96, R96, R96 ;  /* 0x000000606060d220 */ /* 0x004fe20000400000 */
[----:B------:R-:W-:-:S06]  /*13c10*/  FSETP.GEU.AND P5, PT, R9, -126, PT ;  /* 0xc2fc00000900780b */ /* 0x000fcc0003fae000 */
[----:B------:R2:W5:Y:S01]  /*13c20*/  MUFU.EX2 R99, R5 ;  /* 0x0000000500637308 */ /* 0x0005620000000800 */
[----:B----4-:R-:W-:Y:S02]  /*13c30*/  FFMA2 R6, R102.F32x2.HI_LO, UR36.F32, R0.F32 ;  /* 0x0000002466067c49 */ /* 0x010fe40009200000 */
[----:B---3--:R-:W-:Y:S01]  /*13c40*/  @!P4 FMUL R97, R97, R97 ;  /* 0x000000616161c220 */ /* 0x008fe20000400000 */
[----:B------:R-:W-:Y:S02]  /*13c50*/  @!P6 FMUL R8, R8, 0.5 ;  /* 0x3f0000000808e820 */ /* 0x000fe40000400000 */
[----:B------:R-:W-:Y:S01]  /*13c60*/  FSETP.GEU.AND P4, PT, R6, -126, PT ;  /* 0xc2fc00000600780b */ /* 0x000fe20003f8e000 */
[----:B------:R-:W-:Y:S01]  /*13c70*/  @!P5 FMUL R9, R9, 0.5 ;  /* 0x3f0000000909d820 */ /* 0x000fe20000400000 */
[----:B------:R-:W3:Y:S01]  /*13c80*/  MUFU.EX2 R100, R10 ;  /* 0x0000000a00647308 */ /* 0x000ee20000000800 */
[----:B-1----:R-:W-:Y:S01]  /*13c90*/  @!P3 FMUL R98, R98, R98 ;  /* 0x000000626262b220 */ /* 0x002fe20000400000 */
[----:B------:R-:W-:-:S06]  /*13ca0*/  FSETP.GEU.AND P3, PT, R7, -126, PT ;  /* 0xc2fc00000700780b */ /* 0x000fcc0003f6e000 */
[----:B------:R1:W4:Y:S01]  /*13cb0*/  MUFU.EX2 R101, R11 ;  /* 0x0000000b00657308 */ /* 0x0003220000000800 */
[----:B--2---:R-:W-:Y:S02]  /*13cc0*/  FFMA2 R4, R104.F32x2.HI_LO, UR36.F32, R0.F32 ;  /* 0x0000002468047c49 */ /* 0x004fe40009200000 */
[----:B-----5:R-:W-:Y:S01]  /*13cd0*/  @!P2 FMUL R99, R99, R99 ;  /* 0x000000636363a220 */ /* 0x020fe20000400000 */
[----:B------:R-:W-:Y:S02]  /*13ce0*/  @!P4 FMUL R6, R6, 0.5 ;  /* 0x3f0000000606c820 */ /* 0x000fe40000400000 */
[----:B------:R-:W-:Y:S01]  /*13cf0*/  FSETP.GEU.AND P2, PT, R4, -126, PT ;  /* 0xc2fc00000400780b */ /* 0x000fe20003f4e000 */
[----:B------:R-:W-:Y:S01]  /*13d00*/  @!P3 FMUL R7, R7, 0.5 ;  /* 0x3f0000000707b820 */ /* 0x000fe20000400000 */
[----:B------:R-:W2:Y:S01]  /*13d10*/  MUFU.EX2 R102, R8 ;  /* 0x0000000800667308 */ /* 0x000ea20000000800 */
[----:B---3--:R-:W-:Y:S01]  /*13d20*/  @!P1 FMUL R100, R100, R100 ;  /* 0x0000006464649220 */ /* 0x008fe20000400000 */
[----:B------:R-:W-:-:S06]  /*13d30*/  FSETP.GEU.AND P1, PT, R5, -126, PT ;  /* 0xc2fc00000500780b */ /* 0x000fcc0003f2e000 */
[----:B------:R3:W5:Y:S01]  /*13d40*/  MUFU.EX2 R103, R9 ;  /* 0x0000000900677308 */ /* 0x0007620000000800 */
[----:B-1----:R-:W-:Y:S02]  /*13d50*/  FFMA2 R10, R106.F32x2.HI_LO, UR36.F32, R0.F32 ;  /* 0x000000246a0a7c49 */ /* 0x002fe40009200000 */
[----:B----4-:R-:W-:Y:S01]  /*13d60*/  @!P0 FMUL R101, R101, R101 ;  /* 0x0000006565658220 */ /* 0x010fe20000400000 */
[----:B------:R-:W-:Y:S02]  /*13d70*/  @!P2 FMUL R4, R4, 0.5 ;  /* 0x3f0000000404a820 */ /* 0x000fe40000400000 */
[----:B------:R-:W-:Y:S01]  /*13d80*/  FSETP.GEU.AND P0, PT, R10, -126, PT ;  /* 0xc2fc00000a00780b */ /* 0x000fe20003f0e000 */
[----:B------:R-:W-:Y:S01]  /*13d90*/  @!P1 FMUL R5, R5, 0.5 ;  /* 0x3f00000005059820 */ /* 0x000fe20000400000 */
[----:B------:R-:W1:Y:S01]  /*13da0*/  MUFU.EX2 R104, R6 ;  /* 0x0000000600687308 */ /* 0x000e620000000800 */
[----:B--2---:R-:W-:Y:S01]  /*13db0*/  @!P6 FMUL R102, R102, R102 ;  /* 0x000000666666e220 */ /* 0x004fe20000400000 */
[----:B------:R-:W-:-:S06]  /*13dc0*/  FSETP.GEU.AND P6, PT, R11, -126, PT ;  /* 0xc2fc00000b00780b */ /* 0x000fcc0003fce000 */
[----:B------:R2:W4:Y:S01]  /*13dd0*/  MUFU.EX2 R105, R7 ;  /* 0x0000000700697308 */ /* 0x0005220000000800 */
[----:B---3--:R-:W-:Y:S02]  /*13de0*/  FFMA2 R8, R108.F32x2.HI_LO, UR36.F32, R0.F32 ;  /* 0x000000246c087c49 */ /* 0x008fe40009200000 */
[----:B------:R-:W-:Y:S01]  /*13df0*/  @!P0 FMUL R10, R10, 0.5 ;  /* 0x3f0000000a0a8820 */ /* 0x000fe20000400000 */
[----:B-----5:R-:W-:Y:S02]  /*13e00*/  @!P5 FMUL R103, R103, R103 ;  /* 0x000000676767d220 */ /* 0x020fe40000400000 */
[----:B------:R-:W-:Y:S01]  /*13e10*/  FSETP.GEU.AND P5, PT, R8, -126, PT ;  /* 0xc2fc00000800780b */ /* 0x000fe20003fae000 */
[----:B------:R-:W-:Y:S01]  /*13e20*/  @!P6 FMUL R11, R11, 0.5 ;  /* 0x3f0000000b0be820 */ /* 0x000fe20000400000 */
[----:B------:R-:W3:Y:S01]  /*13e30*/  MUFU.EX2 R106, R4 ;  /* 0x00000004006a7308 */ /* 0x000ee20000000800 */
[----:B-1----:R-:W-:Y:S01]  /*13e40*/  @!P4 FMUL R104, R104, R104 ;  /* 0x000000686868c220 */ /* 0x002fe20000400000 */
[----:B------:R-:W-:-:S06]  /*13e50*/  FSETP.GEU.AND P4, PT, R9, -126, PT ;  /* 0xc2fc00000900780b */ /* 0x000fcc0003f8e000 */
[----:B------:R1:W5:Y:S01]  /*13e60*/  MUFU.EX2 R107, R5 ;  /* 0x00000005006b7308 */ /* 0x0003620000000800 */
[----:B--2---:R-:W-:Y:S02]  /*13e70*/  FFMA2 R6, R110.F32x2.HI_LO, UR36.F32, R0.F32 ;  /* 0x000000246e067c49 */ /* 0x004fe40009200000 */
[----:B----4-:R-:W-:Y:S01]  /*13e80*/  @!P3 FMUL R105, R105, R105 ;  /* 0x000000696969b220 */ /* 0x010fe20000400000 */
[----:B------:R-:W-:Y:S02]  /*13e90*/  @!P5 FMUL R8, R8, 0.5 ;  /* 0x3f0000000808d820 */ /* 0x000fe40000400000 */
[----:B------:R-:W-:Y:S01]  /*13ea0*/  FSETP.GEU.AND P3, PT, R6, -126, PT ;  /* 0xc2fc00000600780b */ /* 0x000fe20003f6e000 */
[----:B------:R-:W-:Y:S01]  /*13eb0*/  @!P4 FMUL R9, R9, 0.5 ;  /* 0x3f0000000909c820 */ /* 0x000fe20000400000 */
[----:B------:R-:W2:Y:S01]  /*13ec0*/  MUFU.EX2 R108, R10 ;  /* 0x0000000a006c7308 */ /* 0x000ea20000000800 */
[----:B---3--:R-:W-:Y:S01]  /*13ed0*/  @!P2 FMUL R106, R106, R106 ;  /* 0x0000006a6a6aa220 */ /* 0x008fe20000400000 */
[----:B------:R-:W-:-:S06]  /*13ee0*/  FSETP.GEU.AND P2, PT, R7, -126, PT ;  /* 0xc2fc00000700780b */ /* 0x000fcc0003f4e000 */
[----:B------:R3:W4:Y:S01]  /*13ef0*/  MUFU.EX2 R109, R11 ;  /* 0x0000000b006d7308 */ /* 0x0007220000000800 */
[----:B-1----:R-:W-:Y:S02]  /*13f00*/  FFMA2 R4, R112.F32x2.HI_LO, UR36.F32, R0.F32 ;  /* 0x0000002470047c49 */ /* 0x002fe40009200000 */
[----:B-----5:R-:W-:Y:S01]  /*13f10*/  @!P1 FMUL R107, R107, R107 ;  /* 0x0000006b6b6b9220 */ /* 0x020fe20000400000 */
[----:B------:R-:W-:Y:S02]  /*13f20*/  @!P3 FMUL R6, R6, 0.5 ;  /* 0x3f0000000606b820 */ /* 0x000fe40000400000 */
[----:B------:R-:W-:Y:S01]  /*13f30*/  FSETP.GEU.AND P1, PT, R4, -126, PT ;  /* 0xc2fc00000400780b */ /* 0x000fe20003f2e000 */
[----:B------:R-:W-:Y:S01]  /*13f40*/  @!P2 FMUL R7, R7, 0.5 ;  /* 0x3f0000000707a820 */ /* 0x000fe20000400000 */
[----:B------:R-:W1:Y:S01]  /*13f50*/  MUFU.EX2 R110, R8 ;  /* 0x00000008006e7308 */ /* 0x000e620000000800 */
[----:B--2---:R-:W-:Y:S01]  /*13f60*/  @!P0 FMUL R108, R108, R108 ;  /* 0x0000006c6c6c8220 */ /* 0x004fe20000400000 */
[----:B------:R-:W-:-:S06]  /*13f70*/  FSETP.GEU.AND P0, PT, R5, -126, PT ;  /* 0xc2fc00000500780b */ /* 0x000fcc0003f0e000 */
[----:B------:R2:W5:Y:S01]  /*13f80*/  MUFU.EX2 R111, R9 ;  /* 0x00000009006f7308 */ /* 0x0005620000000800 */
[----:B---3--:R-:W-:Y:S02]  /*13f90*/  FFMA2 R10, R114.F32x2.HI_LO, UR36.F32, R0.F32 ;  /* 0x00000024720a7c49 */ /* 0x008fe40009200000 */
[----:B------:R-:W-:Y:S01]  /*13fa0*/  @!P1 FMUL R4, R4, 0.5 ;  /* 0x3f00000004049820 */ /* 0x000fe20000400000 */
[----:B----4-:R-:W-:Y:S02]  /*13fb0*/  @!P6 FMUL R109, R109, R109 ;  /* 0x0000006d6d6de220 */ /* 0x010fe40000400000 */
        /* <DEDUP_REMOVED lines=23> */
[----:B------:R-:W2:Y:S01]  /*14130*/  MUFU.EX2 R118, R8 ;  /* 0x0000000800767308 */ /* 0x000ea20000000800 */
[----:B---3--:R-:W-:Y:S02]  /*14140*/  FFMA2 R4, R120.F32x2.HI_LO, UR36.F32, R0.F32 ;  /* 0x0000002478047c49 */ /* 0x008fe40009200000 */
[----:B-----5:R-:W-:Y:S01]  /*14150*/  @!P0 FMUL R115, R115, R115 ;  /* 0x0000007373738220 */ /* 0x020fe20000400000 */
[----:B------:R-:W-:Y:S02]  /*14160*/  @!P2 FMUL R6, R6, 0.5 ;  /* 0x3f0000000606a820 */ /* 0x000fe40000400000 */
[----:B------:R-:W-:Y:S01]  /*14170*/  FSETP.GEU.AND P0, PT, R4, -126, PT ;  /* 0xc2fc00000400780b */ /* 0x000fe20003f0e000 */
[----:B------:R-:W-:Y:S01]  /*14180*/  @!P1 FMUL R7, R7, 0.5 ;  /* 0x3f00000007079820 */ /* 0x000fe20000400000 */
[----:B------:R-:W3:Y:S01]  /*14190*/  MUFU.EX2 R116, R10 ;  /* 0x0000000a00747308 */ /* 0x000ee20000000800 */
[----:B-1----:R-:W-:Y:S01]  /*141a0*/  @!P5 FMUL R117, R117, R117 ;  /* 0x000000757575d220 */ /* 0x002fe20000400000 */
[----:B------:R-:W-:-:S06]  /*141b0*/  FSETP.GEU.AND P5, PT, R150, -126, PT ;  /* 0xc2fc00009600780b */ /* 0x000fcc0003fae000 */
[----:B------:R-:W1:Y:S01]  /*141c0*/  MUFU.EX2 R119, R9 ;  /* 0x0000000900777308 */ /* 0x000e620000000800 */
[----:B--2---:R-:W-:Y:S01]  /*141d0*/  @!P4 FMUL R118, R118, R118 ;  /* 0x000000767676c220 */ /* 0x004fe20000400000 */
[----:B------:R-:W-:Y:S01]  /*141e0*/  FSETP.GEU.AND P4, PT, R151, -126, PT ;  /* 0xc2fc00009700780b */ /* 0x000fe20003f8e000 */
[----:B------:R-:W-:-:S04]  /*141f0*/  @!P0 FMUL R4, R4, 0.5 ;  /* 0x3f00000004048820 */ /* 0x000fc80000400000 */
[----:B------:R-:W-:Y:S01]  /*14200*/  @!P5 FMUL R150, R150, 0.5 ;  /* 0x3f0000009696d820 */ /* 0x000fe20000400000 */
[----:B------:R-:W2:Y:S01]  /*14210*/  MUFU.EX2 R120, R6 ;  /* 0x0000000600787308 */ /* 0x000ea20000000800 */
[----:B---3--:R-:W-:Y:S01]  /*14220*/  @!P6 FMUL R116, R116, R116 ;  /* 0x000000747474e220 */ /* 0x008fe20000400000 */
[----:B------:R-:W-:-:S05]  /*14230*/  FSETP.GEU.AND P6, PT, R5, -126, PT ;  /* 0xc2fc00000500780b */ /* 0x000fca0003fce000 */
[----:B------:R-:W-:Y:S01]  /*14240*/  @!P4 FMUL R151, R151, 0.5 ;  /* 0x3f0000009797c820 */ /* 0x000fe20000400000 */
[----:B------:R-:W3:Y:S01]  /*14250*/  MUFU.EX2 R121, R7 ;  /* 0x0000000700797308 */ /* 0x000ee20000000800 */
        /* <DEDUP_REMOVED lines=33> */
[----:B------:R-:W-:-:S04]  /*14470*/  FSETP.GEU.AND P2, PT, R32, -126, PT ;  /* 0xc2fc00002000780b */ /* 0x000fc80003f4e000 */
[----:B------:R-:W-:Y:S01]  /*14480*/  F2FP.F16.F32.PACK_AB R24, R153, R152 ;  /* 0x000000989918723e */ /* 0x000fe200000000ff */
[----:B------:R-:W-:Y:S01]  /*14490*/  @!P3 FMUL R31, R31, 0.5 ;  /* 0x3f0000001f1fb820 */ /* 0x000fe20000400000 */
[----:B------:R-:W3:Y:S01]  /*144a0*/  MUFU.EX2 R158, R28 ;  /* 0x0000001c009e7308 */ /* 0x000ee20000000800 */
[----:B-1----:R-:W-:Y:S01]  /*144b0*/  @!P1 FMUL R154, R154, R154 ;  /* 0x0000009a9a9a9220 */ /* 0x002fe20000400000 */
[----:B------:R-:W-:-:S05]  /*144c0*/  FSETP.GEU.AND P1, PT, R33, -126, PT ;  /* 0xc2fc00002100780b */ /* 0x000fca0003f2e000 */
[----:B------:R-:W-:Y:S01]  /*144d0*/  @!P2 FMUL R32, R32, 0.5 ;  /* 0x3f0000002020a820 */ /* 0x000fe20000400000 */
[----:B------:R-:W1:Y:S01]  /*144e0*/  MUFU.EX2 R159, R29 ;  /* 0x0000001d009f7308 */ /* 0x000e620000000800 */
[----:B--2---:R-:W-:Y:S01]  /*144f0*/  @!P0 FMUL R155, R155, R155 ;  /* 0x0000009b9b9b8220 */ /* 0x004fe20000400000 */
[----:B------:R-:W-:-:S04]  /*14500*/  FSETP.GEU.AND P0, PT, R34, -126, PT ;  /* 0xc2fc00002200780b */ /* 0x000fc80003f0e000 */
[----:B------:R-:W-:Y:S01]  /*14510*/  F2FP.F16.F32.PACK_AB R25, R155, R154 ;  /* 0x0000009a9b19723e */ /* 0x000fe200000000ff */
[----:B------:R-:W-:Y:S01]  /*14520*/  @!P1 FMUL R33, R33, 0.5 ;  /* 0x3f00000021219820 */ /* 0x000fe20000400000 */
[----:B------:R-:W2:Y:S01]  /*14530*/  MUFU.EX2 R160, R30 ;  /* 0x0000001e00a07308 */ /* 0x000ea20000000800 */
[----:B---3--:R-:W-:Y:S01]  /*14540*/  @!P6 FMUL R158, R158, R158 ;  /* 0x0000009e9e9ee220 */ /* 0x008fe20000400000 */
[----:B------:R-:W-:-:S05]  /*14550*/  FSETP.GEU.AND P6, PT, R35, -126, PT ;  /* 0xc2fc00002300780b */ /* 0x000fca0003fce000 */
[----:B------:R-:W-:Y:S01]  /*14560*/  @!P0 FMUL R34, R34, 0.5 ;  /* 0x3f00000022228820 */ /* 0x000fe20000400000 */
[----:B------:R-:W3:Y:S01]  /*14570*/  MUFU.EX2 R161, R31 ;  /* 0x0000001f00a17308 */ /* 0x000ee20000000800 */
[----:B-1----:R-:W-:Y:S01]  /*14580*/  @!P5 FMUL R159, R159, R159 ;  /* 0x0000009f9f9fd220 */ /* 0x002fe20000400000 */
[----:B------:R-:W-:-:S04]  /*14590*/  FSETP.GEU.AND P5, PT, R36, -126, PT ;  /* 0xc2fc00002400780b */ /* 0x000fc80003fae000 */
[----:B------:R-:W-:Y:S01]  /*145a0*/  F2FP.F16.F32.PACK_AB R26, R159, R158 ;  /* 0x0000009e9f1a723e */ /* 0x000fe200000000ff */
        /* <DEDUP_REMOVED lines=120> */
[----:B------:R-:W-:Y:S02]  /*14d30*/  FSETP.GEU.AND P6, PT, R67, -126, PT ;  /* 0xc2fc00004300780b */ /* 0x000fe40003fce000 */
[----:B------:R-:W-:-:S03]  /*14d40*/  F2FP.F16.F32.PACK_AB R60, R129, R128 ;  /* 0x00000080813c723e */ /* 0x000fc600000000ff */
[----:B------:R-:W-:Y:S01]  /*14d50*/  @!P0 FMUL R66, R66, 0.5 ;  /* 0x3f00000042428820 */ /* 0x000fe20000400000 */
[----:B------:R-:W1:Y:S01]  /*14d60*/  MUFU.EX2 R189, R63 ;  /* 0x0000003f00bd7308 */ /* 0x000e620000000800 */
[----:B--2---:R-:W-:Y:S01]  /*14d70*/  @!P5 FMUL R187, R187, R187 ;  /* 0x000000bbbbbbd220 */ /* 0x004fe20000400000 */
[----:B------:R-:W-:Y:S02]  /*14d80*/  FSETP.GEU.AND P5, PT, R68, -126, PT ;  /* 0xc2fc00004400780b */ /* 0x000fe40003fae000 */
[----:B------:R-:W-:Y:S02]  /*14d90*/  F2FP.F16.F32.PACK_AB R61, R131, R130 ;  /* 0x00000082833d723e */ /* 0x000fe400000000ff */
[----:B------:R-:W-:Y:S01]  /*14da0*/  F2FP.F16.F32.PACK_AB R40, R187, R186 ;  /* 0x000000babb28723e */ /* 0x000fe200000000ff */
[----:B------:R-:W-:Y:S01]  /*14db0*/  @!P6 FMUL R67, R67, 0.5 ;  /* 0x3f0000004343e820 */ /* 0x000fe20000400000 */
[----:B------:R-:W2:Y:S01]  /*14dc0*/  MUFU.EX2 R42, R64 ;  /* 0x00000040002a7308 */ /* 0x000ea20000000800 */
[----:B---3--:R-:W-:Y:S01]  /*14dd0*/  @!P4 FMUL R188, R188, R188 ;  /* 0x000000bcbcbcc220 */ /* 0x008fe20000400000 */
[----:B------:R-:W-:-:S02]  /*14de0*/  FSETP.GEU.AND P4, PT, R69, -126, PT ;  /* 0xc2fc00004500780b */ /* 0x000fc40003f8e000 */
[----:B------:R-:W-:-:S03]  /*14df0*/  F2FP.F16.F32.PACK_AB R62, R133, R132 ;  /* 0x00000084853e723e */ /* 0x000fc600000000ff */
[----:B------:R-:W-:Y:S01]  /*14e00*/  @!P5 FMUL R68, R68, 0.5 ;  /* 0x3f0000004444d820 */ /* 0x000fe20000400000 */
[----:B------:R-:W3:Y:S01]  /*14e10*/  MUFU.EX2 R50, R65 ;  /* 0x0000004100327308 */ /* 0x000ee20000000800 */
[----:B-1----:R-:W-:Y:S01]  /*14e20*/  @!P3 FMUL R189, R189, R189 ;  /* 0x000000bdbdbdb220 */ /* 0x002fe20000400000 */
[----:B------:R-:W-:Y:S02]  /*14e30*/  FSETP.GEU.AND P3, PT, R70, -126, PT ;  /* 0xc2fc00004600780b */ /* 0x000fe40003f6e000 */
[----:B------:R-:W-:Y:S02]  /*14e40*/  F2FP.F16.F32.PACK_AB R63, R135, R134 ;  /* 0x00000086873f723e */ /* 0x000fe400000000ff */
[----:B------:R-:W-:Y:S01]  /*14e50*/  F2FP.F16.F32.PACK_AB R41, R189, R188 ;  /* 0x000000bcbd29723e */ /* 0x000fe200000000ff */
[----:B------:R-:W-:Y:S01]  /*14e60*/  @!P4 FMUL R69, R69, 0.5 ;  /* 0x3f0000004545c820 */ /* 0x000fe20000400000 */
[----:B------:R-:W1:Y:S01]  /*14e70*/  MUFU.EX2 R43, R66 ;  /* 0x00000042002b7308 */ /* 0x000e620000000800 */
[----:B--2---:R-:W-:Y:S01]  /*14e80*/  @!P2 FMUL R42, R42, R42 ;  /* 0x0000002a2a2aa220 */ /* 0x004fe20000400000 */
[----:B------:R-:W-:-:S02]  /*14e90*/  FSETP.GEU.AND P2, PT, R71, -126, PT ;  /* 0xc2fc00004700780b */ /* 0x000fc40003f4e000 */
[----:B------:R-:W-:Y:S02]  /*14ea0*/  F2FP.F16.F32.PACK_AB R64, R137, R136 ;  /* 0x000000888940723e */ /* 0x000fe400000000ff */
[----:B------:R2:W-:Y:S01]  /*14eb0*/  STL [R1+0x10], R42 ;  /* 0x0000102a01007387 */ /* 0x0005e20000100800 */
[----:B------:R-:W-:Y:S01]  /*14ec0*/  @!P3 FMUL R70, R70, 0.5 ;  /* 0x3f0000004646b820 */ /* 0x000fe20000400000 */
[----:B------:R-:W4:Y:S01]  /*14ed0*/  MUFU.EX2 R49, R67 ;  /* 0x0000004300317308 */ /* 0x000f220000000800 */
[----:B---3--:R-:W-:Y:S01]  /*14ee0*/  @!P1 FMUL R50, R50, R50 ;  /* 0x0000003232329220 */ /* 0x008fe20000400000 */
[----:B------:R-:W-:Y:S02]  /*14ef0*/  FSETP.GEU.AND P1, PT, R72, -126, PT ;  /* 0xc2fc00004800780b */ /* 0x000fe40003f2e000 */
[----:B------:R-:W-:Y:S02]  /*14f00*/  F2FP.F16.F32.PACK_AB R65, R139, R138 ;  /* 0x0000008a8b41723e */ /* 0x000fe400000000ff */
[----:B------:R-:W-:Y:S01]  /*14f10*/  STL [R1+0x14], R50 ;  /* 0x0000143201007387 */ /* 0x000fe20000100800 */
[----:B------:R-:W-:Y:S01]  /*14f20*/  @!P2 FMUL R71, R71, 0.5 ;  /* 0x3f0000004747a820 */ /* 0x000fe20000400000 */
[----:B------:R-:W3:Y:S01]  /*14f30*/  MUFU.EX2 R44, R68 ;  /* 0x00000044002c7308 */ /* 0x000ee20000000800 */
[----:B-1----:R-:W-:Y:S01]  /*14f40*/  @!P0 FMUL R43, R43, R43 ;  /* 0x0000002b2b2b8220 */ /* 0x002fe20000400000 */
[----:B------:R-:W-:-:S02]  /*14f50*/  FSETP.GEU.AND P0, PT, R73, -126, PT ;  /* 0xc2fc00004900780b */ /* 0x000fc40003f0e000 */
[----:B------:R-:W-:Y:S02]  /*14f60*/  F2FP.F16.F32.PACK_AB R66, R141, R140 ;  /* 0x0000008c8d42723e */ /* 0x000fe400000000ff */
[----:B------:R1:W-:Y:S01]  /*14f70*/  STL [R1+0x18], R43 ;  /* 0x0000182b01007387 */ /* 0x0003e20000100800 */
[----:B------:R-:W-:Y:S01]  /*14f80*/  @!P1 FMUL R72, R72, 0.5 ;  /* 0x3f00000048489820 */ /* 0x000fe20000400000 */
[----:B------:R-:W5:Y:S01]  /*14f90*/  MUFU.EX2 R48, R69 ;  /* 0x0000004500307308 */ /* 0x000f620000000800 */
[----:B----4-:R-:W-:Y:S01]  /*14fa0*/  @!P6 FMUL R49, R49, R49 ;  /* 0x000000313131e220 */ /* 0x010fe20000400000 */
[----:B------:R-:W-:Y:S02]  /*14fb0*/  FSETP.GEU.AND P6, PT, R74, -126, PT ;  /* 0xc2fc00004a00780b */ /* 0x000fe40003fce000 */
[----:B------:R-:W-:Y:S02]  /*14fc0*/  F2FP.F16.F32.PACK_AB R67, R143, R142 ;  /* 0x0000008e8f43723e */ /* 0x000fe400000000ff */
[----:B------:R-:W-:Y:S01]  /*14fd0*/  STL [R1+0x1c], R49 ;  /* 0x00001c3101007387 */ /* 0x000fe20000100800 */
[----:B------:R-:W-:Y:S01]  /*14fe0*/  @!P0 FMUL R73, R73, 0.5 ;  /* 0x3f00000049498820 */ /* 0x000fe20000400000 */
[----:B------:R-:W4:Y:S01]  /*14ff0*/  MUFU.EX2 R45, R70 ;  /* 0x00000046002d7308 */ /* 0x000f220000000800 */
[----:B---3--:R-:W-:Y:S01]  /*15000*/  @!P5 FMUL R44, R44, R44 ;  /* 0x0000002c2c2cd220 */ /* 0x008fe20000400000 */
[----:B------:R-:W-:-:S02]  /*15010*/  FSETP.GEU.AND P5, PT, R75, -126, PT ;  /* 0xc2fc00004b00780b */ /* 0x000fc40003fae000 */
[----:B--2---:R-:W-:Y:S02]  /*15020*/  F2FP.F16.F32.PACK_AB R42, R50, R42 ;  /* 0x0000002a322a723e */ /* 0x004fe400000000ff */
[----:B------:R2:W-:Y:S01]  /*15030*/  STL [R1+0x20], R44 ;  /* 0x0000202c01007387 */ /* 0x0005e20000100800 */
[----:B------:R-:W-:Y:S01]  /*15040*/  @!P6 FMUL R74, R74, 0.5 ;  /* 0x3f0000004a4ae820 */ /* 0x000fe20000400000 */
[----:B------:R-:W3:Y:S01]  /*15050*/  MUFU.EX2 R47, R71 ;  /* 0x00000047002f7308 */ /* 0x000ee20000000800 */
[----:B-----5:R-:W-:Y:S01]  /*15060*/  @!P4 FMUL R48, R48, R48 ;  /* 0x000000303030c220 */ /* 0x020fe20000400000 */
[----:B------:R-:W-:Y:S02]  /*15070*/  FSETP.GEU.AND P4, PT, R76, -126, PT ;  /* 0xc2fc00004c00780b */ /* 0x000fe40003f8e000 */
[----:B------:R-:W-:Y:S02]  /*15080*/  F2FP.F16.F32.PACK_AB R68, R145, R144 ;  /* 0x000000909144723e */ /* 0x000fe400000000ff */
[----:B------:R-:W-:Y:S01]  /*15090*/  STL [R1+0x24], R48 ;  /* 0x0000243001007387 */ /* 0x000fe20000100800 */
[----:B------:R-:W-:Y:S01]  /*150a0*/  @!P5 FMUL R75, R75, 0.5 ;  /* 0x3f0000004b4bd820 */ /* 0x000fe20000400000 */
[----:B------:R-:W5:Y:S01]  /*150b0*/  MUFU.EX2 R5, R72 ;  /* 0x0000004800057308 */ /* 0x000f620000000800 */
[----:B----4-:R-:W-:Y:S01]  /*150c0*/  @!P3 FMUL R45, R45, R45 ;  /* 0x0000002d2d2db220 */ /* 0x010fe20000400000 */
[----:B------:R-:W-:-:S02]  /*150d0*/  FSETP.GEU.AND P3, PT, R77, -126, PT ;  /* 0xc2fc00004d00780b */ /* 0x000fc40003f6e000 */
[----:B-1----:R-:W-:Y:S02]  /*150e0*/  F2FP.F16.F32.PACK_AB R43, R49, R43 ;  /* 0x0000002b312b723e */ /* 0x002fe400000000ff */
        /* <DEDUP_REMOVED lines=9> */
[----:B-----5:R-:W-:Y:S01]  /*15180*/  @!P1 FMUL R5, R5, R5 ;  /* 0x0000000505059220 */ /* 0x020fe20000400000 */
[----:B------:R-:W-:-:S02]  /*15190*/  FSETP.GEU.AND P1, PT, R79, -126, PT ;  /* 0xc2fc00004f00780b */ /* 0x000fc40003f2e000 */
[----:B--2---:R-:W-:Y:S02]  /*151a0*/  F2FP.F16.F32.PACK_AB R44, R48, R44 ;  /* 0x0000002c302c723e */ /* 0x004fe400000000ff */
[----:B------:R-:W-:Y:S01]  /*151b0*/  STL [R1+0x30], R5 ;  /* 0x0000300501007387 */ /* 0x000fe20000100800 */
[----:B------:R-:W-:Y:S01]  /*151c0*/  @!P2 FMUL R78, R78, 0.5 ;  /* 0x3f0000004e4ea820 */ /* 0x000fe20000400000 */
[----:B------:R-:W2:Y:S01]  /*151d0*/  MUFU.EX2 R4, R75 ;  /* 0x0000004b00047308 */ /* 0x000ea20000000800 */
[----:B----4-:R-:W-:Y:S01]  /*151e0*/  @!P0 FMUL R46, R46, R46 ;  /* 0x0000002e2e2e8220 */ /* 0x010fe20000400000 */
[----:B------:R-:W-:Y:S02]  /*151f0*/  FSETP.GEU.AND P0, PT, R80, -126, PT ;  /* 0xc2fc00005000780b */ /* 0x000fe40003f0e000 */
[----:B------:R-:W-:Y:S02]  /*15200*/  F2FP.F16.F32.PACK_AB R70, R149, R148 ;  /* 0x000000949546723e */ /* 0x000fe400000000ff */
[----:B------:R4:W-:Y:S01]  /*15210*/  STL [R1+0x34], R46 ;  /* 0x0000342e01007387 */ /* 0x0009e20000100800 */
[----:B------:R-:W-:Y:S01]  /*15220*/  @!P1 FMUL R79, R79, 0.5 ;  /* 0x3f0000004f4f9820 */ /* 0x000fe20000400000 */
[----:B------:R-:W5:Y:S01]  /*15230*/  MUFU.EX2 R9, R76 ;  /* 0x0000004c00097308 */ /* 0x000f620000000800 */
[----:B---3--:R-:W-:Y:S01]  /*15240*/  @!P6 FMUL R7, R7, R7 ;  /* 0x000000070707e220 */ /* 0x008fe20000400000 */
[----:B------:R-:W-:-:S02]  /*15250*/  FSETP.GEU.AND P6, PT, R81, -126, PT ;  /* 0xc2fc00005100780b */ /* 0x000fc40003fce000 */
[----:B-1----:R-:W-:Y:S02]  /*15260*/  F2FP.F16.F32.PACK_AB R45, R47, R45 ;  /* 0x0000002d2f2d723e */ /* 0x002fe400000000ff */
[----:B------:R1:W-:Y:S01]  /*15270*/  STL [R1+0x38], R7 ;  /* 0x0000380701007387 */ /* 0x0003e20000100800 */
[----:B------:R-:W-:Y:S01]  /*15280*/  @!P0 FMUL R80, R80, 0.5 ;  /* 0x3f00000050508820 */ /* 0x000fe20000400000 */
[----:B------:R-:W3:Y:S01]  /*15290*/  MUFU.EX2 R6, R77 ;  /* 0x0000004d00067308 */ /* 0x000ee20000000800 */
[----:B--2---:R-:W-:Y:S01]  /*152a0*/  @!P5 FMUL R4, R4, R4 ;  /* 0x000000040404d220 */ /* 0x004fe20000400000 */
[----:B------:R-:W-:Y:S02]  /*152b0*/  FSETP.GEU.AND P5, PT, R82, -126, PT ;  /* 0xc2fc00005200780b */ /* 0x000fe40003fae000 */
[----:B------:R-:W-:Y:S02]  /*152c0*/  F2FP.F16.F32.PACK_AB R71, R93, R92 ;  /* 0x0000005c5d47723e */ /* 0x000fe400000000ff */
[----:B------:R1:W-:Y:S01]  /*152d0*/  STL [R1+0x3c], R4 ;  /* 0x00003c0401007387 */ /* 0x0003e20000100800 */
[----:B------:R-:W-:Y:S01]  /*152e0*/  @!P6 FMUL R81, R81, 0.5 ;  /* 0x3f0000005151e820 */ /* 0x000fe20000400000 */
[----:B------:R-:W2:Y:S01]  /*152f0*/  MUFU.EX2 R11, R78 ;  /* 0x0000004e000b7308 */ /* 0x000ea20000000800 */
[----:B-----5:R-:W-:Y:S01]  /*15300*/  @!P4 FMUL R9, R9, R9 ;  /* 0x000000090909c220 */ /* 0x020fe20000400000 */
[----:B------:R-:W-:-:S02]  /*15310*/  FSETP.GEU.AND P4, PT, R83, -126, PT ;  /* 0xc2fc00005300780b */ /* 0x000fc40003f8e000 */
[----:B------:R-:W-:Y:S02]  /*15320*/  F2FP.F16.F32.PACK_AB R72, R95, R94 ;  /* 0x0000005e5f48723e */ /* 0x000fe400000000ff */
[----:B------:R1:W-:Y:S01]  /*15330*/  STL [R1+0x40], R9 ;  /* 0x0000400901007387 */ /* 0x0003e20000100800 */
[----:B------:R-:W-:Y:S01]  /*15340*/  @!P5 FMUL R82, R82, 0.5 ;  /* 0x3f0000005252d820 */ /* 0x000fe20000400000 */
[----:B------:R-:W5:Y:S01]  /*15350*/  MUFU.EX2 R8, R79 ;  /* 0x0000004f00087308 */ /* 0x000f620000000800 */
[----:B---3--:R-:W-:Y:S01]  /*15360*/  @!P3 FMUL R6, R6, R6 ;  /* 0x000000060606b220 */ /* 0x008fe20000400000 */
[----:B------:R-:W-:Y:S02]  /*15370*/  FSETP.GEU.AND P3, PT, R84, -126, PT ;  /* 0xc2fc00005400780b */ /* 0x000fe40003f6e000 */
[----:B------:R-:W-:Y:S02]  /*15380*/  F2FP.F16.F32.PACK_AB R73, R97, R96 ;  /* 0x000000606149723e */ /* 0x000fe400000000ff */
[----:B------:R1:W-:Y:S01]  /*15390*/  STL [R1+0x44], R6 ;  /* 0x0000440601007387 */ /* 0x0003e20000100800 */
[----:B------:R-:W-:Y:S01]  /*153a0*/  @!P4 FMUL R83, R83, 0.5 ;  /* 0x3f0000005353c820 */ /* 0x000fe20000400000 */
[----:B------:R-:W3:Y:S01]  /*153b0*/  MUFU.EX2 R157, R80 ;  /* 0x00000050009d7308 */ /* 0x000ee20000000800 */
[----:B--2---:R-:W-:Y:S01]  /*153c0*/  @!P2 FMUL R11, R11, R11 ;  /* 0x0000000b0b0ba220 */ /* 0x004fe20000400000 */
[----:B------:R-:W-:-:S02]  /*153d0*/  FSETP.GEU.AND P2, PT, R85, -126, PT ;  /* 0xc2fc00005500780b */ /* 0x000fc40003f4e000 */
[----:B------:R-:W-:Y:S02]  /*153e0*/  F2FP.F16.F32.PACK_AB R74, R99, R98 ;  /* 0x00000062634a723e */ /* 0x000fe400000000ff */
[----:B------:R1:W-:Y:S01]  /*153f0*/  STL [R1+0x48], R11 ;  /* 0x0000480b01007387 */ /* 0x0003e20000100800 */
[----:B------:R-:W-:Y:S01]  /*15400*/  @!P3 FMUL R84, R84, 0.5 ;  /* 0x3f0000005454b820 */ /* 0x000fe20000400000 */
[----:B------:R-:W2:Y:S01]  /*15410*/  MUFU.EX2 R10, R81 ;  /* 0x00000051000a7308 */ /* 0x000ea20000000800 */
[----:B-----5:R-:W-:Y:S01]  /*15420*/  @!P1 FMUL R8, R8, R8 ;  /* 0x0000000808089220 */ /* 0x020fe20000400000 */
[----:B------:R-:W-:Y:S02]  /*15430*/  FSETP.GEU.AND P1, PT, R86, -126, PT ;  /* 0xc2fc00005600780b */ /* 0x000fe40003f2e000 */
[----:B------:R-:W-:Y:S02]  /*15440*/  F2FP.F16.F32.PACK_AB R75, R101, R100 ;  /* 0x00000064654b723e */ /* 0x000fe400000000ff */
[----:B------:R1:W-:Y:S01]  /*15450*/  STL [R1+0x4c], R8 ;  /* 0x00004c0801007387 */ /* 0x0003e20000100800 */
[----:B------:R-:W-:Y:S01]  /*15460*/  @!P2 FMUL R85, R85, 0.5 ;  /* 0x3f0000005555a820 */ /* 0x000fe20000400000 */
[----:B------:R-:W5:Y:S01]  /*15470*/  MUFU.EX2 R20, R82 ;  /* 0x0000005200147308 */ /* 0x000f620000000800 */
[----:B---3--:R-:W-:Y:S01]  /*15480*/  @!P0 FMUL R157, R157, R157 ;  /* 0x0000009d9d9d8220 */ /* 0x008fe20000400000 */
[----:B------:R-:W-:-:S02]  /*15490*/  FSETP.GEU.AND P0, PT, R87, -126, PT ;  /* 0xc2fc00005700780b */ /* 0x000fc40003f0e000 */
[----:B------:R-:W-:Y:S02]  /*154a0*/  F2FP.F16.F32.PACK_AB R76, R103, R102 ;  /* 0x00000066674c723e */ /* 0x000fe400000000ff */
[----:B------:R1:W-:Y:S01]  /*154b0*/  STL [R1+0x50], R157 ;  /* 0x0000509d01007387 */ /* 0x0003e20000100800 */
[----:B------:R-:W-:Y:S01]  /*154c0*/  @!P1 FMUL R86, R86, 0.5 ;  /* 0x3f00000056569820 */ /* 0x000fe20000400000 */
[----:B------:R-:W3:Y:S01]  /*154d0*/  MUFU.EX2 R21, R83 ;  /* 0x0000005300157308 */ /* 0x000ee20000000800 */
[----:B--2---:R-:W-:Y:S01]  /*154e0*/  @!P6 FMUL R10, R10, R10 ;  /* 0x0000000a0a0ae220 */ /* 0x004fe20000400000 */
[----:B------:R-:W-:Y:S02]  /*154f0*/  LOP3.LUT P6, RZ, R3, 0x3, R56, 0x48, !PT ;  /* 0x0000000303ff7812 */ /* 0x000fe400078c4838 */
[----:B------:R-:W-:Y:S02]  /*15500*/  F2FP.F16.F32.PACK_AB R56, R19, R18 ;  /* 0x000000121338723e */ /* 0x000fe400000000ff */
[----:B------:R1:W-:Y:S01]  /*15510*/  STL [R1+0x54], R10 ;  /* 0x0000540a01007387 */ /* 0x0003e20000100800 */
[----:B------:R-:W-:Y:S01]  /*15520*/  @!P0 FMUL R87, R87, 0.5 ;  /* 0x3f00000057578820 */ /* 0x000fe20000400000 */
[----:B------:R-:W2:Y:S01]  /*15530*/  MUFU.EX2 R14, R84 ;  /* 0x00000054000e7308 */ /* 0x000ea20000000800 */
[----:B-----5:R-:W-:Y:S01]  /*15540*/  @!P5 FMUL R20, R20, R20 ;  /* 0x000000141414d220 */ /* 0x020fe20000400000 */
[----:B------:R-:W-:-:S02]  /*15550*/  F2FP.F16.F32.PACK_AB R77, R105, R104 ;  /* 0x00000068694d723e */ /* 0x000fc400000000ff */
[----:B------:R-:W-:Y:S02]  /*15560*/  F2FP.F16.F32.PACK_AB R78, R107, R106 ;  /* 0x0000006a6b4e723e */ /* 0x000fe400000000ff */
[----:B------:R1:W-:Y:S01]  /*15570*/  STL [R1+0x58], R20 ;  /* 0x0000581401007387 */ /* 0x0003e20000100800 */
[----:B------:R-:W-:Y:S01]  /*15580*/  F2FP.F16.F32.PACK_AB R79, R109, R108 ;  /* 0x0000006c6d4f723e */ /* 0x000fe200000000ff */
[----:B------:R-:W5:Y:S01]  /*15590*/  MUFU.EX2 R15, R85 ;  /* 0x00000055000f7308 */ /* 0x000f620000000800 */
[----:B---3--:R-:W-:Y:S01]  /*155a0*/  @!P4 FMUL R21, R21, R21 ;  /* 0x000000151515c220 */ /* 0x008fe20000400000 */
[----:B------:R-:W-:Y:S02]  /*155b0*/  F2FP.F16.F32.PACK_AB R80, R111, R110 ;  /* 0x0000006e6f50723e */ /* 0x000fe400000000ff */
[----:B------:R-:W-:Y:S02]  /*155c0*/  F2FP.F16.F32.PACK_AB R81, R113, R112 ;  /* 0x000000707151723e */ /* 0x000fe400000000ff */
[----:B------:R1:W-:Y:S01]  /*155d0*/  STL [R1+0x5c], R21 ;  /* 0x00005c1501007387 */ /* 0x0003e20000100800 */
[----:B------:R-:W-:Y:S01]  /*155e0*/  F2FP.F16.F32.PACK_AB R82, R115, R114 ;  /* 0x000000727352723e */ /* 0x000fe200000000ff */
[----:B------:R-:W3:Y:S01]  /*155f0*/  MUFU.EX2 R12, R86 ;  /* 0x00000056000c7308 */ /* 0x000ee20000000800 */
[----:B--2---:R-:W-:Y:S01]  /*15600*/  @!P3 FMUL R14, R14, R14 ;  /* 0x0000000e0e0eb220 */ /* 0x004fe20000400000 */
[----:B------:R-:W-:-:S02]  /*15610*/  F2FP.F16.F32.PACK_AB R83, R117, R116 ;  /* 0x000000747553723e */ /* 0x000fc400000000ff */
[----:B------:R-:W-:Y:S02]  /*15620*/  F2FP.F16.F32.PACK_AB R84, R119, R118 ;  /* 0x000000767754723e */ /* 0x000fe400000000ff */
[----:B------:R1:W-:Y:S01]  /*15630*/  STL [R1+0x68], R14 ;  /* 0x0000680e01007387 */ /* 0x0003e20000100800 */
[----:B----4-:R-:W-:Y:S01]  /*15640*/  F2FP.F16.F32.PACK_AB R46, R46, R5 ;  /* 0x000000052e2e723e */ /* 0x010fe200000000ff */
[----:B------:R-:W2:Y:S01]  /*15650*/  MUFU.EX2 R13, R87 ;  /* 0x00000057000d7308 */ /* 0x000ea20000000800 */
[----:B-----5:R-:W-:Y:S01]  /*15660*/  @!P2 FMUL R15, R15, R15 ;  /* 0x0000000f0f0fa220 */ /* 0x020fe20000400000 */
[----:B------:R-:W-:Y:S02]  /*15670*/  F2FP.F16.F32.PACK_AB R85, R121, R120 ;  /* 0x000000787955723e */ /* 0x000fe400000000ff */
[----:B------:R-:W-:Y:S02]  /*15680*/  F2FP.F16.F32.PACK_AB R47, R4, R7 ;  /* 0x00000007042f723e */ /* 0x000fe400000000ff */
[----:B------:R1:W-:Y:S01]  /*15690*/  STL [R1+0x6c], R15 ;  /* 0x00006c0f01007387 */ /* 0x0003e20000100800 */
[----:B------:R-:W-:Y:S01]  /*156a0*/  F2FP.F16.F32.PACK_AB R48, R6, R9 ;  /* 0x000000090630723e */ /* 0x000fe200000000ff */
[----:B---3--:R-:W-:Y:S01]  /*156b0*/  @!P1 FMUL R12, R12, R12 ;  /* 0x0000000c0c0c9220 */ /* 0x008fe20000400000 */
[----:B------:R-:W-:-:S02]  /*156c0*/  F2FP.F16.F32.PACK_AB R86, R123, R122 ;  /* 0x0000007a7b56723e */ /* 0x000fc400000000ff */
[----:B------:R-:W-:Y:S02]  /*156d0*/  F2FP.F16.F32.PACK_AB R49, R8, R11 ;  /* 0x0000000b0831723e */ /* 0x000fe400000000ff */
[----:B------:R1:W-:Y:S01]  /*156e0*/  STL [R1+0x60], R12 ;  /* 0x0000600c01007387 */ /* 0x0003e20000100800 */
[----:B------:R-:W-:Y:S01]  /*156f0*/  F2FP.F16.F32.PACK_AB R50, R10, R157 ;  /* 0x0000009d0a32723e */ /* 0x000fe200000000ff */
[----:B--2---:R-:W-:Y:S01]  /*15700*/  @!P0 FMUL R13, R13, R13 ;  /* 0x0000000d0d0d8220 */ /* 0x004fe20000400000 */
[----:B------:R-:W-:Y:S02]  /*15710*/  F2FP.F16.F32.PACK_AB R87, R151, R150 ;  /* 0x000000969757723e */ /* 0x000fe400000000ff */
[----:B------:R-:W-:Y:S02]  /*15720*/  F2FP.F16.F32.PACK_AB R51, R21, R20 ;  /* 0x000000141533723e */ /* 0x000fe400000000ff */
[----:B------:R1:W-:Y:S01]  /*15730*/  STL [R1+0x64], R13 ;  /* 0x0000640d01007387 */ /* 0x0003e20000100800 */
[----:B------:R-:W-:-:S02]  /*15740*/  F2FP.F16.F32.PACK_AB R52, R15, R14 ;  /* 0x0000000e0f34723e */ /* 0x000fc400000000ff */
[----:B------:R-:W-:Y:S01]  /*15750*/  F2FP.F16.F32.PACK_AB R53, R13, R12 ;  /* 0x0000000c0d35723e */ /* 0x000fe200000000ff */
[----:B------:R-:W-:Y:S06]  /*15760*/  @!P6 BRA `(.L_x_272) ;  /* 0x000000000040e947 */ /* 0x000fec0003800000 */
[----:B-1----:R-:W-:Y:S01]  /*15770*/  MOV R14, 0x8 ;  /* 0x00000008000e7802 */ /* 0x002fe20000000f00 */
[----:B------:R-:W1:Y:S01]  /*15780*/  LDCU.64 UR6, c[0x4][0xb0] ;  /* 0x01001600ff0677ac */ /* 0x000e620008000a00 */
[----:B------:R-:W-:Y:S02]  /*15790*/  HFMA2 R12, -RZ, RZ, 0, 5.9604644775390625e-08 ;  /* 0x00000001ff0c7431 */ /* 0x000fe400000001ff */
[----:B------:R-:W-:Y:S01]  /*157a0*/  IMAD.MOV.U32 R8, RZ, RZ, 0x1be ;  /* 0x000001beff087424 */ /* 0x000fe200078e00ff */
[----:B------:R-:W2:Y:S01]  /*157b0*/  LDCU.64 UR4, c[0x4][0xb8] ;  /* 0x01001700ff0477ac */ /* 0x000ea20008000a00 */
[----:B------:R-:W3:Y:S01]  /*157c0*/  LDC.64 R14, c[0x4][R14] ;  /* 0x010000000e0e7b82 */ /* 0x000ee20000000a00 */
[----:B------:R-:W-:Y:S01]  /*157d0*/  IMAD.MOV.U32 R13, RZ, RZ, RZ ;  /* 0x000000ffff0d7224 */ /* 0x000fe200078e00ff */
[----:B------:R-:W4:Y:S01]  /*157e0*/  LDCU.64 UR8, c[0x4][0x20] ;  /* 0x01000400ff0877ac */ /* 0x000f220008000a00 */
[----:B-1----:R-:W-:Y:S01]  /*157f0*/  IMAD.U32 R4, RZ, RZ, UR6 ;  /* 0x00000006ff047e24 */ /* 0x002fe2000f8e00ff */
[----:B------:R-:W-:Y:S01]  /*15800*/  MOV R5, UR7 ;  /* 0x0000000700057c02 */ /* 0x000fe20008000f00 */
[----:B--2---:R-:W-:Y:S01]  /*15810*/  IMAD.U32 R6, RZ, RZ, UR4 ;  /* 0x00000004ff067e24 */ /* 0x004fe2000f8e00ff */
[----:B------:R-:W-:Y:S01]  /*15820*/  MOV R7, UR5 ;  /* 0x0000000500077c02 */ /* 0x000fe20008000f00 */
[----:B----4-:R-:W-:Y:S01]  /*15830*/  IMAD.U32 R10, RZ, RZ, UR8 ;  /* 0x00000008ff0a7e24 */ /* 0x010fe2000f8e00ff */
[----:B------:R-:W-:-:S02]  /*15840*/  MOV R11, UR9 ;  /* 0x00000009000b7c02 */ /* 0x000fc40008000f00 */
[----:B------:R-:W-:-:S07]  /*15850*/  LEPC R20, `(.L_x_272) ;  /* 0x000000001014794e */ /* 0x000fce0000000000 */
[----:B---3--:R-:W-:Y:S05]  /*15860*/  CALL.ABS.NOINC R14 ;  /* 0x000000000e007343 */ /* 0x008fea0003c00000 */
.L_x_272:
[C---:B------:R-:W-:Y:S01]  /*15870*/  FSETP.NEU.AND P0, PT, R17.reuse, -INF , PT ;  /* 0xff8000001100780b */ /* 0x040fe20003f0d000 */
[----:B-1----:R-:W1:Y:S01]  /*15880*/  S2R R157, SR_TID.X ;  /* 0x00000000009d7919 */ /* 0x002e620000002100 */
[----:B------:R-:W-:Y:S05]  /*15890*/  WARPSYNC.ALL ;  /* 0x0000000000007948 */ /* 0x000fea0003800000 */
[----:B------:R-:W-:Y:S01]  /*158a0*/  FSEL R0, R17, RZ, P0 ;  /* 0x000000ff11007208 */ /* 0x000fe20000000000 */
[----:B------:R-:W-:Y:S01]  /*158b0*/  UIADD3 UR4, UPT, UPT, UR38, 0x20, URZ ;  /* 0x0000002026047890 */ /* 0x000fe2000fffe0ff */
[----:B------:R2:W-:Y:S03]  /*158c0*/  STTM.x32 tmem[UR38], R56 ;  /* 0x00000038000079ed */ /* 0x0005e600082c0026 */
[----:B------:R-:W-:Y:S01]  /*158d0*/  FMUL R0, R0, -UR36 ;  /* 0x8000002400007c20 */ /* 0x000fe20008400000 */
[----:B------:R-:W-:-:S03]  /*158e0*/  USHF.R.U32.HI UR4, URZ, 0x15, UR4 ;  /* 0x00000015ff047899 */ /* 0x000fc60008011604 */
[--C-:B------:R-:W-:Y:S02]  /*158f0*/  FFMA2 R88, R88.F32x2.HI_LO, UR36.F32, R0.reuse.F32 ;  /* 0x0000002458587c49 */ /* 0x100fe40009200000 */
[----:B------:R-:W-:Y:S01]  /*15900*/  FFMA2 R90, R90.F32x2.HI_LO, UR36.F32, R0.F32 ;  /* 0x000000245a5a7c49 */ /* 0x000fe20009200000 */
[----:B------:R-:W-:Y:S02]  /*15910*/  MOV R3, UR4 ;  /* 0x0000000400037c02 */ /* 0x000fe40008000f00 */
[----:B------:R-:W-:Y:S02]  /*15920*/  FSETP.GEU.AND P4, PT, R88, -126, PT ;  /* 0xc2fc00005800780b */ /* 0x000fe40003f8e000 */
[----:B------:R-:W-:Y:S02]  /*15930*/  FSETP.GEU.AND P3, PT, R89, -126, PT ;  /* 0xc2fc00005900780b */ /* 0x000fe40003f6e000 */
[----:B------:R-:W-:Y:S02]  /*15940*/  FSETP.GEU.AND P2, PT, R90, -126, PT ;  /* 0xc2fc00005a00780b */ /* 0x000fe40003f4e000 */
[----:B------:R-:W-:-:S07]  /*15950*/  FSETP.GEU.AND P1, PT, R91, -126, PT ;  /* 0xc2fc00005b00780b */ /* 0x000fce0003f2e000 */
[----:B------:R-:W-:Y:S02]  /*15960*/  @!P4 FMUL R88, R88, 0.5 ;  /* 0x3f0000005858c820 */ /* 0x000fe40000400000 */
[----:B------:R-:W-:Y:S02]  /*15970*/  @!P3 FMUL R89, R89, 0.5 ;  /* 0x3f0000005959b820 */ /* 0x000fe40000400000 */
[----:B------:R-:W-:Y:S02]  /*15980*/  @!P2 FMUL R90, R90, 0.5 ;  /* 0x3f0000005a5aa820 */ /* 0x000fe40000400000 */
[----:B------:R-:W-:Y:S01]  /*15990*/  @!P1 FMUL R91, R91, 0.5 ;  /* 0x3f0000005b5b9820 */ /* 0x000fe20000400000 */
[----:B--2---:R-:W2:Y:S01]  /*159a0*/  MUFU.EX2 R58, R88 ;  /* 0x00000058003a7308 */ /* 0x004ea20000000800 */
[----:B-1----:R-:W-:-:S04]  /*159b0*/  SHF.R.U32.HI R60, RZ, 0x5, R157 ;  /* 0x00000005ff3c7819 */ /* 0x002fc8000001169d */
[----:B------:R-:W-:-:S03]  /*159c0*/  LOP3.LUT P0, RZ, R3, 0x3, R60, 0x48, !PT ;  /* 0x0000000303ff7812 */ /* 0x000fc6000780483c */
[----:B------:R-:W1:Y:S08]  /*159d0*/  MUFU.EX2 R59, R89 ;  /* 0x00000059003b7308 */ /* 0x000e700000000800 */
[----:B------:R-:W3:Y:S01]  /*159e0*/  MUFU.EX2 R56, R90 ;  /* 0x0000005a00387308 */ /* 0x000ee20000000800 */
[----:B--2---:R-:W-:-:S07]  /*159f0*/  @!P4 FMUL R58, R58, R58 ;  /* 0x0000003a3a3ac220 */ /* 0x004fce0000400000 */
[----:B------:R-:W2:Y:S01]  /*15a00*/  MUFU.EX2 R57, R91 ;  /* 0x0000005b00397308 */ /* 0x000ea20000000800 */
[----:B-1----:R-:W-:-:S05]  /*15a10*/  @!P3 FMUL R59, R59, R59 ;  /* 0x0000003b3b3bb220 */ /* 0x002fca0000400000 */
[----:B------:R-:W-:Y:S01]  /*15a20*/  F2FP.F16.F32.PACK_AB R54, R59, R58 ;  /* 0x0000003a3b36723e */ /* 0x000fe200000000ff */
[----:B---3--:R-:W-:Y:S01]  /*15a30*/  @!P2 FMUL R56, R56, R56 ;  /* 0x000000383838a220 */ /* 0x008fe20000400000 */
[----:B--2---:R-:W-:-:S05]  /*15a40*/  @!P1 FMUL R57, R57, R57 ;  /* 0x0000003939399220 */ /* 0x004fca0000400000 */
[----:B------:R-:W-:Y:S01]  /*15a50*/  F2FP.F16.F32.PACK_AB R55, R57, R56 ;  /* 0x000000383937723e */ /* 0x000fe200000000ff */
[----:B------:R-:W-:Y:S06]  /*15a60*/  @!P0 BRA `(.L_x_273) ;  /* 0x0000000000408947 */ /* 0x000fec0003800000 */
[----:B------:R-:W-:Y:S01]  /*15a70*/  MOV R14, 0x8 ;  /* 0x00000008000e7802 */ /* 0x000fe20000000f00 */
        /* <DEDUP_REMOVED lines=15> */
.L_x_273:
[----:B------:R-:W-:Y:S01]  /*15b70*/  MOV R0, UR48 ;  /* 0x0000003000007c02 */ /* 0x000fe20008000f00 */
[----:B------:R-:W-:Y:S05]  /*15b80*/  WARPSYNC.ALL ;  /* 0x0000000000007948 */ /* 0x000fea0003800000 */
[----:B------:R-:W-:Y:S01]  /*15b90*/  ISETP.GT.U32.AND P1, PT, R0, 0x1, PT ;  /* 0x000000010000780c */ /* 0x000fe20003f24070 */
[----:B------:R1:W-:Y:S01]  /*15ba0*/  STTM.x32 tmem[UR38+0x20], R24 ;  /* 0x00002018000079ed */ /* 0x0003e200082c0026 */
[----:B------:R-:W2:Y:S11]  /*15bb0*/  FENCE.VIEW.ASYNC.T ;  /* 0x00000000000073c6 */ /* 0x000eb60000000200 */
[----:B------:R-:W-:Y:S05]  /*15bc0*/  @P1 BRA `(.L_x_274) ;  /* 0x0000000000081947 */ /* 0x000fea0003800000 */
[----:B------:R-:W-:Y:S05]  /*15bd0*/  BPT.TRAP 0x1 ;  /* 0x000000040000795c */ /* 0x000fea0000300000 */
[----:B------:R-:W-:Y:S05]  /*15be0*/  BPT.TRAP 0x1 ;  /* 0x000000040000795c */ /* 0x000fea0000300000 */
.L_x_274:
[----:B------:R-:W3:Y:S01]  /*15bf0*/  S2UR UR6, SR_CgaCtaId ;  /* 0x00000000000679c3 */ /* 0x000ee20000008800 */
[----:B------:R-:W-:Y:S01]  /*15c00*/  UISETP.NE.AND UP0, UPT, UR40, URZ, UPT ;  /* 0x000000ff2800728c */ /* 0x000fe2000bf05270 */
[----:B------:R-:W-:-:S06]  /*15c10*/  UMOV UR4, 0x400 ;  /* 0x0000040000047882 */ /* 0x000fcc0000000000 */
[----:B------:R-:W4:Y:S01]  /*15c20*/  S2UR UR5, SR_CgaCtaId ;  /* 0x00000000000579c3 */ /* 0x000f220000008800 */
[----:B---3--:R-:W-:-:S04]  /*15c30*/  ULEA UR6, UR6, UR4, 0x18 ;  /* 0x0000000406067291 */ /* 0x008fc8000f8ec0ff */
[----:B------:R-:W-:Y:S02]  /*15c40*/  UIADD3 UR4, UPT, UPT, UR6, 0x38068, URZ ;  /* 0x0003806806047890 */ /* 0x000fe4000fffe0ff */
[----:B------:R-:W-:-:S04]  /*15c50*/  @UP0 UIADD3 UR4, UPT, UPT, UR6, 0x38058, URZ ;  /* 0x0003805806040890 */ /* 0x000fc8000fffe0ff */
[----:B----4-:R-:W-:-:S09]  /*15c60*/  UPRMT UR4, UR5, 0x654, UR4 ;  /* 0x0000065405047896 */ /* 0x010fd20008000004 */
[----:B--2---:R-:W-:Y:S01]  /*15c70*/  SYNCS.ARRIVE.TRANS64.RED.A1T0 RZ, [UR4], RZ ;  /* 0x000000ffffff79a7 */ /* 0x004fe20008100404 */
[----:B------:R-:W-:-:S04]  /*15c80*/  USEL UR4, UR42, UR43, UP0 ;  /* 0x0000002b2a047287 */ /* 0x000fc80008000000 */
[----:B------:R-:W-:-:S04]  /*15c90*/  ULOP3.LUT UR5, UR4, 0x1, URZ, 0x3c, !UPT ;  /* 0x0000000104057892 */ /* 0x000fc8000f8e3cff */
[----:B------:R-:W-:Y:S02]  /*15ca0*/  USEL UR42, UR5, UR42, UP0 ;  /* 0x0000002a052a7287 */ /* 0x000fe40008000000 */
[----:B------:R-:W-:Y:S02]  /*15cb0*/  USEL UR43, UR43, UR5, UP0 ;  /* 0x000000052b2b7287 */ /* 0x000fe40008000000 */
[----:B------:R-:W-:-:S09]  /*15cc0*/  UISETP.NE.AND UP0, UPT, UR47, URZ, UPT ;  /* 0x000000ff2f00728c */ /* 0x000fd2000bf05270 */
[----:B------:R-:W-:Y:S05]  /*15cd0*/  BRA.U UP0, `(.L_x_275) ;  /* 0x0000000100047547 */ /* 0x000fea000b800000 */
[----:B------:R-:W-:Y:S05]  /*15ce0*/  BPT.TRAP 0x1 ;  /* 0x000000040000795c */ /* 0x000fea0000300000 */
.L_x_275:
[----:B------:R-:W-:Y:S01]  /*15cf0*/  UISETP.NE.AND UP0, UPT, UR40, URZ, UPT ;  /* 0x000000ff2800728c */ /* 0x000fe2000bf05270 */
[----:B------:R-:W-:Y:S01]  /*15d00*/  MOV R0, UR39 ;  /* 0x0000002700007c02 */ /* 0x000fe20008000f00 */
[----:B------:R-:W-:Y:S01]  /*15d10*/  UIADD3 UR4, UPT, UPT, UR6, 0x38078, URZ ;  /* 0x0003807806047890 */ /* 0x000fe2000fffe0ff */
[----:B------:R-:W-:Y:S01]  /*15d20*/  FADD2 R22, R22.F32x2.HI_LO, RZ.F32 ;  /* 0x000000ff1616724b */ /* 0x000fe20000200000 */
[----:B------:R-:W-:Y:S01]  /*15d30*/  FSETP.NEU.AND P0, PT, R17, -INF , PT ;  /* 0xff8000001100780b */ /* 0x000fe20003f0d000 */
[----:B------:R-:W-:Y:S01]  /*15d40*/  FADD2 R124, R124.F32x2.HI_LO, RZ.F32 ;  /* 0x000000ff7c7c724b */ /* 0x000fe20000200000 */
[----:B------:R-:W-:Y:S01]  /*15d50*/  SHF.L.U32 R0, R0, 0x1f, RZ ;  /* 0x0000001f00007819 */ /* 0x000fe200000006ff */
[----:B------:R-:W-:Y:S01]  /*15d60*/  FADD2 R22, R22.F32x2.HI_LO, R130.F32x2.HI_LO ;  /* 0x000000821616724b */ /* 0x000fe20000000000 */
[----:B------:R-:W-:Y:S01]  /*15d70*/  FSEL R3, R17, RZ, P0 ;  /* 0x000000ff11037208 */ /* 0x000fe20000000000 */
[----:B------:R-:W-:Y:S02]  /*15d80*/  FADD2 R126, R126.F32x2.HI_LO, RZ.F32 ;  /* 0x000000ff7e7e724b */ /* 0x000fe40000200000 */
[----:B------:R-:W-:Y:S01]  /*15d90*/  @!UP0 UIADD3 UR4, UPT, UPT, UR6, 0x38088, URZ ;  /* 0x0003808806048890 */ /* 0x000fe2000fffe0ff */
[----:B------:R-:W-:Y:S01]  /*15da0*/  FADD2 R124, R124.F32x2.HI_LO, R132.F32x2.HI_LO ;  /* 0x000000847c7c724b */ /* 0x000fe20000000000 */
[----:B------:R-:W-:Y:S01]  /*15db0*/  FSETP.NEU.AND P0, PT, R156, R3, PT ;  /* 0x000000039c00720b */ /* 0x000fe20003f0d000 */
[----:B------:R-:W-:-:S02]  /*15dc0*/  FADD2 R126, R126.F32x2.HI_LO, R134.F32x2.HI_LO ;  /* 0x000000867e7e724b */ /* 0x000fc40000000000 */
[----:B------:R-:W-:Y:S02]  /*15dd0*/  FADD2 R22, R22.F32x2.HI_LO, R138.F32x2.HI_LO ;  /* 0x0000008a1616724b */ /* 0x000fe40000000000 */
[----:B------:R-:W-:Y:S02]  /*15de0*/  FADD2 R124, R124.F32x2.HI_LO, R140.F32x2.HI_LO ;  /* 0x0000008c7c7c724b */ /* 0x000fe40000000000 */
[----:B------:R-:W2:Y:S01]  /*15df0*/  SYNCS.PHASECHK.TRANS64.TRYWAIT P2, [UR4], R0 ;  /* 0x00000000ff0075a7 */ /* 0x000ea20008041104 */
[----:B------:R-:W-:Y:S02]  /*15e00*/  FADD2 R126, R126.F32x2.HI_LO, R142.F32x2.HI_LO ;  /* 0x0000008e7e7e724b */ /* 0x000fe40000000000 */
[----:B------:R-:W-:Y:S02]  /*15e10*/  FADD2 R22, R22.F32x2.HI_LO, R146.F32x2.HI_LO ;  /* 0x000000921616724b */ /* 0x000fe40000000000 */
[----:B------:R-:W-:Y:S02]  /*15e20*/  FADD2 R124, R124.F32x2.HI_LO, R148.F32x2.HI_LO ;  /* 0x000000947c7c724b */ /* 0x000fe40000000000 */
[----:B------:R-:W-:-:S02]  /*15e30*/  FADD2 R126, R126.F32x2.HI_LO, R92.F32x2.HI_LO ;  /* 0x0000005c7e7e724b */ /* 0x000fc40000000000 */
[----:B------:R-:W-:Y:S02]  /*15e40*/  FADD2 R22, R22.F32x2.HI_LO, R96.F32x2.HI_LO ;  /* 0x000000601616724b */ /* 0x000fe40000000000 */
[----:B------:R-:W-:Y:S02]  /*15e50*/  FADD2 R124, R124.F32x2.HI_LO, R98.F32x2.HI_LO ;  /* 0x000000627c7c724b */ /* 0x000fe40000000000 */
[----:B------:R-:W-:Y:S02]  /*15e60*/  FADD2 R126, R126.F32x2.HI_LO, R100.F32x2.HI_LO ;  /* 0x000000647e7e724b */ /* 0x000fe40000000000 */
[----:B------:R-:W-:Y:S01]  /*15e70*/  FADD2 R22, R22.F32x2.HI_LO, R104.F32x2.HI_LO ;  /* 0x000000681616724b */ /* 0x000fe20000000000 */
[----:B--2---:R-:W-:Y:S06]  /*15e80*/  @!P2 BRA `(.L_x_276) ;  /* 0x000000cc0074a947 */ /* 0x004fec0003800000 */
.L_x_474:
[----:B------:R-:W-:Y:S01]  /*15e90*/  BSSY.RECONVERGENT B0, `(.L_x_277) ;  /* 0x000000a000007945 */ /* 0x000fe20003800200 */
[----:B--2---:R-:W-:-:S03]  /*15ea0*/  MOV R5, 0x3f000000 ;  /* 0x3f00000000057802 */ /* 0x004fc60000000f00 */
[----:B------:R-:W-:Y:S05]  /*15eb0*/  @!P0 BRA `(.L_x_278) ;  /* 0x00000000001c8947 */ /* 0x000fea0003800000 */
[----:B------:R-:W-:-:S04]  /*15ec0*/  FADD R0, -R3, R156 ;  /* 0x0000009c03007221 */ /* 0x000fc80000000100 */
[----:B------:R-:W-:-:S05]  /*15ed0*/  FMUL R0, R0, UR36 ;  /* 0x0000002400007c20 */ /* 0x000fca0008400000 */
[----:B------:R-:W-:-:S13]  /*15ee0*/  FSETP.GEU.AND P0, PT, R0, -126, PT ;  /* 0xc2fc00000000780b */ /* 0x000fda0003f0e000 */
[----:B------:R-:W-:-:S04]  /*15ef0*/  @!P0 FMUL R0, R0, 0.5 ;  /* 0x3f00000000008820 */ /* 0x000fc80000400000 */
[----:B------:R-:W2:Y:S02]  /*15f00*/  MUFU.EX2 R5, R0 ;  /* 0x0000000000057308 */ /* 0x000ea40000000800 */
[----:B--2---:R-:W-:-:S04]  /*15f10*/  @!P0 FMUL R5, R5, R5 ;  /* 0x0000000505058220 */ /* 0x004fc80000400000 */
[----:B------:R-:W-:Y:S02]  /*15f20*/  FMUL R5, R5, 0.5 ;  /* 0x3f00000005057820 */ /* 0x000fe40000400000 */
.L_x_278:
[----:B------:R-:W-:Y:S05]  /*15f30*/  BSYNC.RECONVERGENT B0 ;  /* 0x0000000000007941 */ /* 0x000fea0003800200 */
.L_x_277:
[----:B-1----:R-:W2:Y:S04]  /*15f40*/  LDL.LU.64 R34, [R1+0x10] ;  /* 0x0000100001227983 */ /* 0x002ea80000300a00 */
[----:B------:R-:W3:Y:S04]  /*15f50*/  LDL.LU.64 R32, [R1+0x18] ;  /* 0x0000180001207983 */ /* 0x000ee80000300a00 */
[----:B------:R-:W4:Y:S04]  /*15f60*/  LDL.LU.64 R30, [R1+0x28] ;  /* 0x00002800011e7983 */ /* 0x000f280000300a00 */
[----:B------:R-:W5:Y:S04]  /*15f70*/  LDL.LU.64 R28, [R1+0x30] ;  /* 0x00003000011c7983 */ /* 0x000f680000300a00 */
[----:B------:R-:W5:Y:S04]  /*15f80*/  LDL.LU.64 R26, [R1+0x38] ;  /* 0x00003800011a7983 */ /* 0x000f680000300a00 */
[----:B------:R-:W5:Y:S04]  /*15f90*/  LDL.LU.64 R14, [R1+0x20] ;  /* 0x00002000010e7983 */ /* 0x000f680000300a00 */
[----:B------:R-:W5:Y:S04]  /*15fa0*/  LDL.LU.64 R24, [R1+0x48] ;  /* 0x0000480001187983 */ /* 0x000f680000300a00 */
[----:B------:R-:W5:Y:S04]  /*15fb0*/  LDL.LU.64 R20, [R1+0x50] ;  /* 0x0000500001147983 */ /* 0x000f680000300a00 */
[----:B------:R-:W5:Y:S04]  /*15fc0*/  LDL.LU.64 R12, [R1+0x58] ;  /* 0x00005800010c7983 */ /* 0x000f680000300a00 */
[----:B------:R-:W5:Y:S04]  /*15fd0*/  LDL.LU.64 R8, [R1+0x40] ;  /* 0x0000400001087983 */ /* 0x000f680000300a00 */
[----:B------:R-:W5:Y:S04]  /*15fe0*/  LDL.LU.64 R10, [R1+0x60] ;  /* 0x00006000010a7983 */ /* 0x000f680000300a00 */
[----:B------:R-:W5:Y:S01]  /*15ff0*/  LDL.LU.64 R6, [R1+0x68] ;  /* 0x0000680001067983 */ /* 0x000f620000300a00 */
[----:B------:R-:W-:-:S04]  /*16000*/  FMUL R16, R5, R16 ;  /* 0x0000001005107220 */ /* 0x000fc80000400000 */
[----:B------:R-:W-:-:S04]  /*16010*/  FADD2 R18, R16.F32, R18.F32x2.HI_LO ;  /* 0x000000121012724b */ /* 0x000fc80000040000 */
[----:B------:R-:W-:-:S04]  /*16020*/  FADD2 R18, R18.F32x2.HI_LO, R128.F32x2.HI_LO ;  /* 0x000000801212724b */ /* 0x000fc80000000000 */
[----:B------:R-:W-:-:S04]  /*16030*/  FADD2 R18, R18.F32x2.HI_LO, R136.F32x2.HI_LO ;  /* 0x000000881212724b */ /* 0x000fc80000000000 */
[----:B------:R-:W-:-:S04]  /*16040*/  FADD2 R18, R18.F32x2.HI_LO, R144.F32x2.HI_LO ;  /* 0x000000901212724b */ /* 0x000fc80000000000 */
[----:B------:R-:W-:Y:S02]  /*16050*/  FADD2 R18, R18.F32x2.HI_LO, R94.F32x2.HI_LO ;  /* 0x0000005e1212724b */ /* 0x000fe40000000000 */
[----:B------:R-:W-:Y:S02]  /*16060*/  FADD2 R124, R124.F32x2.HI_LO, R106.F32x2.HI_LO ;  /* 0x0000006a7c7c724b */ /* 0x000fe40000000000 */
[----:B------:R-:W-:Y:S02]  /*16070*/  FADD2 R126, R126.F32x2.HI_LO, R108.F32x2.HI_LO ;  /* 0x0000006c7e7e724b */ /* 0x000fe40000000000 */
[----:B------:R-:W-:Y:S02]  /*16080*/  FADD2 R18, R18.F32x2.HI_LO, R102.F32x2.HI_LO ;  /* 0x000000661212724b */ /* 0x000fe40000000000 */
[----:B------:R-:W-:Y:S02]  /*16090*/  FADD2 R22, R22.F32x2.HI_LO, R112.F32x2.HI_LO ;  /* 0x000000701616724b */ /* 0x000fe40000000000 */
[----:B------:R-:W-:-:S02]  /*160a0*/  FADD2 R124, R124.F32x2.HI_LO, R114.F32x2.HI_LO ;  /* 0x000000727c7c724b */ /* 0x000fc40000000000 */
        /* <DEDUP_REMOVED lines=23> */
[----:B------:R-:W-:Y:S01]  /*16220*/  FADD2 R18, R18.F32x2.HI_LO, R186.F32x2.HI_LO ;  /* 0x000000ba1212724b */ /* 0x000fe20000000000 */
[----:B------:R-:W-:Y:S01]  /*16230*/  ULOP3.LUT UP0, URZ, UR41, 0x7f, UR51, 0xf8, !UPT ;  /* 0x0000007f29ff7892 */ /* 0x000fe2000f80f833 */
[----:B--2---:R-:W-:-:S02]  /*16240*/  FADD2 R124, R124.F32x2.HI_LO, R34.F32x2.HI_LO ;  /* 0x000000227c7c724b */ /* 0x004fc40000000000 */
[----:B---3--:R-:W-:Y:S02]  /*16250*/  FADD2 R126, R126.F32x2.HI_LO, R32.F32x2.HI_LO ;  /* 0x000000207e7e724b */ /* 0x008fe40000000000 */
[----:B----4-:R-:W-:Y:S02]  /*16260*/  FADD2 R22, R22.F32x2.HI_LO, R30.F32x2.HI_LO ;  /* 0x0000001e1616724b */ /* 0x010fe40000000000 */
[----:B-----5:R-:W-:Y:S02]  /*16270*/  FADD2 R124, R124.F32x2.HI_LO, R28.F32x2.HI_LO ;  /* 0x0000001c7c7c724b */ /* 0x020fe40000000000 */
        /* <DEDUP_REMOVED lines=11> */
[----:B------:R-:W-:-:S04]  /*16330*/  FADD2 R18, R18.F32x2.HI_LO, R22.F32x2.HI_LO ;  /* 0x000000161212724b */ /* 0x000fc80000000000 */
[----:B------:R-:W-:-:S04]  /*16340*/  FADD2 R18, R18.F32x2.HI_LO, R124.F32x2.HI_LO ;  /* 0x0000007c1212724b */ /* 0x000fc80000000000 */
[----:B------:R-:W-:Y:S01]  /*16350*/  FADD R16, R18, R19 ;  /* 0x0000001312107221 */ /* 0x000fe20000000000 */
[----:B------:R-:W-:Y:S06]  /*16360*/  BRA.U UP0, `(.L_x_279) ;  /* 0x0000000100907547 */ /* 0x000fec000b800000 */
[----:B------:R-:W-:Y:S05]  /*16370*/  @P1 BRA `(.L_x_280) ;  /* 0x0000000000041947 */ /* 0x000fea0003800000 */
[----:B------:R-:W-:Y:S05]  /*16380*/  BPT.TRAP 0x1 ;  /* 0x000000040000795c */ /* 0x000fea0000300000 */
.L_x_280:
[----:B------:R-:W-:Y:S01]  /*16390*/  UISETP.NE.AND UP0, UPT, UR40, URZ, UPT ;  /* 0x000000ff2800728c */ /* 0x000fe2000bf05270 */
[----:B------:R-:W-:Y:S01]  /*163a0*/  IMAD.U32 R0, RZ, RZ, UR5 ;  /* 0x00000005ff007e24 */ /* 0x000fe2000f8e00ff */
[----:B------:R-:W-:Y:S01]  /*163b0*/  UIADD3 UR4, UPT, UPT, UR6, 0x38060, URZ ;  /* 0x0003806006047890 */ /* 0x000fe2000fffe0ff */
[----:B------:R-:W-:Y:S01]  /*163c0*/  IMAD.U32 R18, R157, 0x10000, RZ ;  /* 0x000100009d127824 */ /* 0x000fe200078e00ff */
[----:B------:R-:W-:Y:S01]  /*163d0*/  USEL UR5, URZ, 0x80, UP0 ;  /* 0x00000080ff057887 */ /* 0x000fe20008000000 */
[----:B------:R-:W-:Y:S02]  /*163e0*/  LOP3.LUT R60, R60, 0x3, RZ, 0xc0, !PT ;  /* 0x000000033c3c7812 */ /* 0x000fe400078ec0ff */
[----:B------:R-:W-:Y:S02]  /*163f0*/  SHF.L.U32 R0, R0, 0x1f, RZ ;  /* 0x0000001f00007819 */ /* 0x000fe400000006ff */
[----:B------:R-:W-:Y:S02]  /*16400*/  LOP3.LUT R18, R18, 0x600000, RZ, 0xc0, !PT ;  /* 0x0060000012127812 */ /* 0x000fe400078ec0ff */
[----:B------:R-:W-:-:S02]  /*16410*/  @UP0 UIADD3 UR4, UPT, UPT, UR6, 0x38050, URZ ;  /* 0x0003805006040890 */ /* 0x000fc4000fffe0ff */
[----:B------:R-:W-:Y:S02]  /*16420*/  SHF.R.U32.HI R3, RZ, 0x15, R18 ;  /* 0x00000015ff037819 */ /* 0x000fe40000011612 */
[----:B------:R-:W-:Y:S02]  /*16430*/  LOP3.LUT R18, R18, UR5, RZ, 0xfc, !PT ;  /* 0x0000000512127c12 */ /* 0x000fe4000f8efcff */
[----:B------:R-:W-:-:S03]  /*16440*/  ISETP.NE.AND P0, PT, R60, R3, PT ;  /* 0x000000033c00720c */ /* 0x000fc60003f05270 */
[----:B------:R-:W1:Y:S02]  /*16450*/  SYNCS.PHASECHK.TRANS64.TRYWAIT P1, [UR4], R0 ;  /* 0x00000000ff0075a7 */ /* 0x000e640008021104 */
[----:B-1----:R-:W-:Y:S08]  /*16460*/  @!P1 BRA `(.L_x_281) ;  /* 0x000000c800149947 */ /* 0x002ff00003800000 */
.L_x_476:
[----:B------:R-:W-:Y:S05]  /*16470*/  @!P0 BRA `(.L_x_282) ;  /* 0x0000000000408947 */ /* 0x000fea0003800000 */
[----:B------:R-:W-:Y:S01]  /*16480*/  MOV R14, 0x8 ;  /* 0x00000008000e7802 */ /* 0x000fe20000000f00 */
[----:B------:R-:W2:Y:S01]  /*16490*/  LDCU.64 UR8, c[0x4][0xb0] ;  /* 0x01001600ff0877ac */ /* 0x000ea20008000a00 */
[----:B------:R-:W-:Y:S02]  /*164a0*/  HFMA2 R12, -RZ, RZ, 0, 5.9604644775390625e-08 ;  /* 0x00000001ff0c7431 */ /* 0x000fe400000001ff */
[----:B------:R-:W-:Y:S01]  /*164b0*/  IMAD.MOV.U32 R8, RZ, RZ, 0x1be ;  /* 0x000001beff087424 */ /* 0x000fe200078e00ff */
[----:B------:R-:W3:Y:S01]  /*164c0*/  LDCU.64 UR6, c[0x4][0xb8] ;  /* 0x01001700ff0677ac */ /* 0x000ee20008000a00 */
[----:B------:R-:W4:Y:S01]  /*164d0*/  LDC.64 R14, c[0x4][R14] ;  /* 0x010000000e0e7b82 */ /* 0x000f220000000a00 */
[----:B------:R-:W-:Y:S01]  /*164e0*/  IMAD.MOV.U32 R13, RZ, RZ, RZ ;  /* 0x000000ffff0d7224 */ /* 0x000fe200078e00ff */
[----:B------:R-:W5:Y:S01]  /*164f0*/  LDCU.64 UR4, c[0x4][0x18] ;  /* 0x01000300ff0477ac */ /* 0x000f620008000a00 */
[----:B--2---:R-:W-:Y:S01]  /*16500*/  IMAD.U32 R4, RZ, RZ, UR8 ;  /* 0x00000008ff047e24 */ /* 0x004fe2000f8e00ff */
[----:B------:R-:W-:Y:S01]  /*16510*/  MOV R5, UR9 ;  /* 0x0000000900057c02 */ /* 0x000fe20008000f00 */
[----:B---3--:R-:W-:Y:S01]  /*16520*/  IMAD.U32 R6, RZ, RZ, UR6 ;  /* 0x00000006ff067e24 */ /* 0x008fe2000f8e00ff */
[----:B------:R-:W-:Y:S01]  /*16530*/  MOV R7, UR7 ;  /* 0x0000000700077c02 */ /* 0x000fe20008000f00 */
[----:B-----5:R-:W-:Y:S01]  /*16540*/  IMAD.U32 R10, RZ, RZ, UR4 ;  /* 0x00000004ff0a7e24 */ /* 0x020fe2000f8e00ff */
[----:B------:R-:W-:-:S02]  /*16550*/  MOV R11, UR5 ;  /* 0x00000005000b7c02 */ /* 0x000fc40008000f00 */
[----:B------:R-:W-:-:S07]  /*16560*/  LEPC R20, `(.L_x_282) ;  /* 0x000000001014794e */ /* 0x000fce0000000000 */
[----:B-1--4-:R-:W-:Y:S05]  /*16570*/  CALL.ABS.NOINC R14 ;  /* 0x000000000e007343 */ /* 0x012fea0003c00000 */
.L_x_282:
[----:B------:R-:W-:Y:S05]  /*16580*/  WARPSYNC.ALL ;  /* 0x0000000000007948 */ /* 0x000fea0003800000 */
[----:B------:R-:W-:-:S13]  /*16590*/  R2UR UR4, R18 ;  /* 0x00000000120472ca */ /* 0x000fda00000e0000 */
[----:B------:R2:W-:Y:S02]  /*165a0*/  STTM.x2 tmem[UR4], R16 ;  /* 0x00000010000079ed */ /* 0x0005e400080c0004 */
.L_x_279:
[----:B------:R-:W-:Y:S01]  /*165b0*/  UIADD3 UR4, UPT, UPT, UR41, 0x1, URZ ;  /* 0x0000000129047890 */ /* 0x000fe2000fffe0ff */
[----:B------:R-:W-:Y:S01]  /*165c0*/  MOV R156, R17 ;  /* 0x00000011009c7202 */ /* 0x000fe20000000f00 */
[----:B------:R-:W-:Y:S02]  /*165d0*/  UIADD3 UR5, UPT, UPT, UR41, -0x1, URZ ;  /* 0xffffffff29057890 */ /* 0x000fe4000fffe0ff */
[----:B------:R-:W-:-:S05]  /*165e0*/  UISETP.GT.U32.AND UP0, UPT, UR4, 0x1, UPT ;  /* 0x000000010400788c */ /* 0x000fca000bf04070 */
[----:B------:R-:W-:-:S04]  /*165f0*/  UMOV UR41, UR5 ;  /* 0x0000000500297c82 */ /* 0x000fc80008000000 */
[----:B------:R-:W-:Y:S05]  /*16600*/  BRA.U UP0, `(.L_x_283) ;  /* 0xffffffb900a87547 */ /* 0x000fea000b83ffff */
.L_x_262:
[----:B------:R-:W3:Y:S02]  /*16610*/  LDCU UR4, c[0x0][0x384] ;  /* 0x00007080ff0477ac */ /* 0x000ee40008000800 */
[----:B---3--:R-:W-:-:S09]  /*16620*/  ULOP3.LUT UP0, URZ, UR4, 0x7f, URZ, 0xc0, !UPT ;  /* 0x0000007f04ff7892 */ /* 0x008fd2000f80c0ff */
[----:B------:R-:W-:Y:S05]  /*16630*/  BRA.U !UP0, `(.L_x_284) ;  /* 0x0000005d08487547 */ /* 0x000fea000b800000 */
[----:B-1----:R-:W1:Y:S01]  /*16640*/  S2R R0, SR_TID.X ;  /* 0x0000000000007919 */ /* 0x002e620000002100 */
[----:B------:R-:W-:Y:S01]  /*16650*/  UISETP.NE.AND UP0, UPT, UR40, URZ, UPT ;  /* 0x000000ff2800728c */ /* 0x000fe2000bf05270 */
[----:B------:R-:W-:-:S03]  /*16660*/  UMOV UR4, 0x20 ;  /* 0x0000002000047882 */ /* 0x000fc60000000000 */
[----:B------:R-:W-:Y:S02]  /*16670*/  USEL UR4, UR4, 0xa0, UP0 ;  /* 0x000000a004047887 */ /* 0x000fe40008000000 */
[----:B------:R-:W-:Y:S02]  /*16680*/  USEL UR5, UR42, UR43, UP0 ;  /* 0x0000002b2a057287 */ /* 0x000fe40008000000 */
[----:B------:R-:W-:Y:S01]  /*16690*/  UISETP.GT.U32.AND UP0, UPT, UR48, 0x1, UPT ;  /* 0x000000013000788c */ /* 0x000fe2000bf04070 */
[----:B-1----:R-:W-:-:S05]  /*166a0*/  IMAD.U32 R152, R0, 0x10000, RZ ;  /* 0x0001000000987824 */ /* 0x002fca00078e00ff */
[----:B------:R-:W-:-:S05]  /*166b0*/  LOP3.LUT R152, R152, 0x600000, RZ, 0xc0, !PT ;  /* 0x0060000098987812 */ /* 0x000fca00078ec0ff */
[----:B------:R-:W-:-:S06]  /*166c0*/  VIADD R3, R152, UR4 ;  /* 0x0000000498037c36 */ /* 0x000fcc0008000000 */
[----:B------:R-:W1:Y:S02]  /*166d0*/  SHFL.IDX PT, R3, R3, RZ, 0x1f ;  /* 0x00001fff03037589 */ /* 0x000e6400000e0000 */
[----:B-1----:R-:W-:Y:S01]  /*166e0*/  R2UR UR36, R3 ;  /* 0x00000000032472ca */ /* 0x002fe200000e0000 */
[----:B------:R-:W-:-:S14]  /*166f0*/  BRA.U UP0, `(.L_x_285) ;  /* 0x0000000100047547 */ /* 0x000fdc000b800000 */
[----:B------:R-:W-:Y:S05]  /*16700*/  BPT.TRAP 0x1 ;  /* 0x000000040000795c */ /* 0x000fea0000300000 */
.L_x_285:
        /* <DEDUP_REMOVED lines=16> */
.L_x_478:
[----:B------:R-:W-:Y:S05]  /*16810*/  @!P0 BRA `(.L_x_287) ;  /* 0x0000000000408947 */ /* 0x000fea0003800000 */
[----:B------:R-:W-:Y:S01]  /*16820*/  MOV R14, 0x8 ;  /* 0x00000008000e7802 */ /* 0x000fe20000000f00 */
[----:B------:R-:W3:Y:S01]  /*16830*/  LDCU.64 UR8, c[0x4][0xb0] ;  /* 0x01001600ff0877ac */ /* 0x000ee20008000a00 */
[----:B------:R-:W-:Y:S02]  /*16840*/  HFMA2 R12, -RZ, RZ, 0, 5.9604644775390625e-08 ;  /* 0x00000001ff0c7431 */ /* 0x000fe400000001ff */
[----:B------:R-:W-:Y:S01]  /*16850*/  IMAD.MOV.U32 R8, RZ, RZ, 0x192 ;  /* 0x00000192ff087424 */ /* 0x000fe200078e00ff */
[----:B------:R-:W4:Y:S01]  /*16860*/  LDCU.64 UR6, c[0x4][0xb8] ;  /* 0x01001700ff0677ac */ /* 0x000f220008000a00 */
[----:B------:R-:W1:Y:S01]  /*16870*/  LDC.64 R14, c[0x4][R14] ;  /* 0x010000000e0e7b82 */ /* 0x000e620000000a00 */
[----:B------:R-:W-:Y:S01]  /*16880*/  IMAD.MOV.U32 R13, RZ, RZ, RZ ;  /* 0x000000ffff0d7224 */ /* 0x000fe200078e00ff */
[----:B------:R-:W5:Y:S01]  /*16890*/  LDCU.64 UR4, c[0x4][0x10] ;  /* 0x01000200ff0477ac */ /* 0x000f620008000a00 */
[----:B---3--:R-:W-:Y:S01]  /*168a0*/  IMAD.U32 R4, RZ, RZ, UR8 ;  /* 0x00000008ff047e24 */ /* 0x008fe2000f8e00ff */
[----:B------:R-:W-:Y:S01]  /*168b0*/  MOV R5, UR9 ;  /* 0x0000000900057c02 */ /* 0x000fe20008000f00 */
[----:B----4-:R-:W-:Y:S01]  /*168c0*/  IMAD.U32 R6, RZ, RZ, UR6 ;  /* 0x00000006ff067e24 */ /* 0x010fe2000f8e00ff */
[----:B------:R-:W-:Y:S01]  /*168d0*/  MOV R7, UR7 ;  /* 0x0000000700077c02 */ /* 0x000fe20008000f00 */
[----:B-----5:R-:W-:Y:S01]  /*168e0*/  IMAD.U32 R10, RZ, RZ, UR4 ;  /* 0x00000004ff0a7e24 */ /* 0x020fe2000f8e00ff */
[----:B------:R-:W-:-:S02]  /*168f0*/  MOV R11, UR5 ;  /* 0x00000005000b7c02 */ /* 0x000fc40008000f00 */
[----:B------:R-:W-:-:S07]  /*16900*/  LEPC R20, `(.L_x_287) ;  /* 0x000000001014794e */ /* 0x000fce0000000000 */
[----:B-12---:R-:W-:Y:S05]  /*16910*/  CALL.ABS.NOINC R14 ;  /* 0x000000000e007343 */ /* 0x006fea0003c00000 */
.L_x_287:
        /* <DEDUP_REMOVED lines=11> */
[----:B------:R-:W3:Y:S01]  /*169d0*/  LDCU.64 UR6, c[0x4][0xb8] ;  /* 0x01001700ff0677ac */ /* 0x000ee20008000a00 */
[----:B------:R-:W4:Y:S01]  /*169e0*/  LDC.64 R14, c[0x4][R14] ;  /* 0x010000000e0e7b82 */ /* 0x000f220000000a00 */
[----:B------:R-:W-:Y:S01]  /*169f0*/  IMAD.MOV.U32 R13, RZ, RZ, RZ ;  /* 0x000000ffff0d7224 */ /* 0x000fe200078e00ff */
[----:B------:R-:W5:Y:S01]  /*16a00*/  LDCU.64 UR4, c[0x4][0x10] ;  /* 0x01000200ff0477ac */ /* 0x000f620008000a00 */
[----:B-1----:R-:W-:Y:S01]  /*16a10*/  IMAD.U32 R4, RZ, RZ, UR8 ;  /* 0x00000008ff047e24 */ /* 0x002fe2000f8e00ff */
[----:B------:R-:W-:Y:S01]  /*16a20*/  MOV R5, UR9 ;  /* 0x0000000900057c02 */ /* 0x000fe20008000f00 */
[----:B---3--:R-:W-:Y:S01]  /*16a30*/  IMAD.U32 R6, RZ, RZ, UR6 ;  /* 0x00000006ff067e24 */ /* 0x008fe2000f8e00ff */
[----:B------:R-:W-:Y:S01]  /*16a40*/  MOV R7, UR7 ;  /* 0x0000000700077c02 */ /* 0x000fe20008000f00 */
[----:B-----5:R-:W-:Y:S01]  /*16a50*/  IMAD.U32 R10, RZ, RZ, UR4 ;  /* 0x00000004ff0a7e24 */ /* 0x020fe2000f8e00ff */
[----:B------:R-:W-:-:S02]  /*16a60*/  MOV R11, UR5 ;  /* 0x00000005000b7c02 */ /* 0x000fc40008000f00 */
[----:B------:R-:W-:-:S07]  /*16a70*/  LEPC R20, `(.L_x_288) ;  /* 0x000000001014794e */ /* 0x000fce0000000000 */
[----:B--2-4-:R-:W-:Y:S05]  /*16a80*/  CALL.ABS.NOINC R14 ;  /* 0x000000000e007343 */ /* 0x014fea0003c00000 */
.L_x_288:
        /* <DEDUP_REMOVED lines=23> */
.L_x_289:
        /* <DEDUP_REMOVED lines=23> */
.L_x_290:
[----:B------:R-:W1:Y:S01]  /*16d70*/  LDC R0, c[0x0][0x384] ;  /* 0x0000e100ff007b82 */ /* 0x000e620000000800 */
[----:B------:R-:W-:Y:S05]  /*16d80*/  WARPSYNC.ALL ;  /* 0x0000000000007948 */ /* 0x000fea0003800000 */
[----:B------:R-:W-:Y:S02]  /*16d90*/  UIADD3 UR18, UPT, UPT, UR37, 0x9, URZ ;  /* 0x0000000925127890 */ /* 0x000fe4000fffe0ff */
[----:B------:R-:W-:Y:S02]  /*16da0*/  UIADD3 UR22, UPT, UPT, UR37, 0x4, URZ ;  /* 0x0000000425167890 */ /* 0x000fe4000fffe0ff */
[----:B------:R-:W-:-:S02]  /*16db0*/  UIADD3 UR11, UPT, UPT, UR37, 0x12, URZ ;  /* 0x00000012250b7890 */ /* 0x000fc4000fffe0ff */
[----:B------:R-:W-:Y:S02]  /*16dc0*/  UIADD3 UR15, UPT, UPT, UR37, 0xd, URZ ;  /* 0x0000000d250f7890 */ /* 0x000fe4000fffe0ff */
[----:B------:R-:W-:Y:S02]  /*16dd0*/  UIADD3 UR19, UPT, UPT, UR37, 0x8, URZ ;  /* 0x0000000825137890 */ /* 0x000fe4000fffe0ff */
[----:B------:R-:W-:Y:S02]  /*16de0*/  UIADD3 UR4, UPT, UPT, UR37, 0x1c, URZ ;  /* 0x0000001c25047890 */ /* 0x000fe4000fffe0ff */
[----:B------:R-:W-:Y:S02]  /*16df0*/  UIADD3 UR8, UPT, UPT, UR37, 0x16, URZ ;  /* 0x0000001625087890 */ /* 0x000fe4000fffe0ff */
[----:B------:R-:W-:Y:S02]  /*16e00*/  UIADD3 UR12, UPT, UPT, UR37, 0x11, URZ ;  /* 0x00000011250c7890 */ /* 0x000fe4000fffe0ff */
[----:B------:R-:W-:Y:S01]  /*16e10*/  UIADD3 UR21, UPT, UPT, UR37, 0x5, URZ ;  /* 0x0000000525157890 */ /* 0x000fe2000fffe0ff */
[C---:B-1----:R-:W-:Y:S01]  /*16e20*/  ISETP.LE.AND P3, PT, R0.reuse, UR37, PT ;  /* 0x0000002500007c0c */ /* 0x042fe2000bf63270 */
[----:B------:R-:W-:Y:S01]  /*16e30*/  UIADD3 UR5, UPT, UPT, UR37, 0x1a, URZ ;  /* 0x0000001a25057890 */ /* 0x000fe2000fffe0ff */
[----:B------:R-:W-:Y:S01]  /*16e40*/  ISETP.LE.AND P0, PT, R0, UR22, PT ;  /* 0x0000001600007c0c */ /* 0x000fe2000bf03270 */
[----:B------:R-:W-:Y:S01]  /*16e50*/  UIADD3 UR20, UPT, UPT, UR37, 0x6, URZ ;  /* 0x0000000625147890 */ /* 0x000fe2000fffe0ff */
[----:B------:R-:W-:Y:S01]  /*16e60*/  FSEL R88, R88, -INF , !P3 ;  /* 0xff80000058587808 */ /* 0x000fe20005800000 */
[----:B------:R-:W-:Y:S01]  /*16e70*/  UIADD3 UR14, UPT, UPT, UR37, 0xe, URZ ;  /* 0x0000000e250e7890 */ /* 0x000fe2000fffe0ff */
[----:B------:R-:W-:Y:S01]  /*16e80*/  ISETP.LE.AND P3, PT, R0, UR18, PT ;  /* 0x0000001200007c0c */ /* 0x000fe2000bf63270 */
[----:B------:R-:W-:Y:S01]  /*16e90*/  UIADD3 UR13, UPT, UPT, UR37, 0x10, URZ ;  /* 0x00000010250d7890 */ /* 0x000fe2000fffe0ff */
[----:B------:R-:W-:Y:S01]  /*16ea0*/  FSEL R92, R92, -INF , !P0 ;  /* 0xff8000005c5c7808 */ /* 0x000fe20004000000 */
[----:B------:R-:W-:Y:S01]  /*16eb0*/  UIADD3 UR7, UPT, UPT, UR37, 0x18, URZ ;  /* 0x0000001825077890 */ /* 0x000fe2000fffe0ff */
[----:B------:R-:W-:Y:S01]  /*16ec0*/  FSEL R97, R97, -INF , !P3 ;  /* 0xff80000061617808 */ /* 0x000fe20005800000 */
[----:B------:R-:W-:Y:S01]  /*16ed0*/  UIADD3 UR24, UPT, UPT, UR37, 0x1, URZ ;  /* 0x0000000125187890 */ /* 0x000fe2000fffe0ff */
[C---:B------:R-:W-:Y:S01]  /*16ee0*/  ISETP.LE.AND P3, PT, R0.reuse, UR11, PT ;  /* 0x0000000b00007c0c */ /* 0x040fe2000bf63270 */
[----:B------:R-:W-:Y:S01]  /*16ef0*/  UIADD3 UR23, UPT, UPT, UR37, 0x2, URZ ;  /* 0x0000000225177890 */ /* 0x000fe2000fffe0ff */
[C---:B------:R-:W-:Y:S01]  /*16f00*/  ISETP.LE.AND P0, PT, R0.reuse, UR15, PT ;  /* 0x0000000f00007c0c */ /* 0x040fe2000bf03270 */
[----:B------:R-:W-:Y:S01]  /*16f10*/  UIADD3 UR6, UPT, UPT, UR37, 0x19, URZ ;  /* 0x0000001925067890 */ /* 0x000fe2000fffe0ff */
[----:B------:R-:W-:Y:S01]  /*16f20*/  ISETP.LE.AND P4, PT, R0, UR19, PT ;  /* 0x0000001300007c0c */ /* 0x000fe2000bf83270 */
[----:B------:R-:W-:Y:S01]  /*16f30*/  UIADD3 UR17, UPT, UPT, UR37, 0xa, URZ ;  /* 0x0000000a25117890 */ /* 0x000fe2000fffe0ff */
[----:B------:R-:W-:Y:S01]  /*16f40*/  FSEL R106, R106, -INF , !P3 ;  /* 0xff8000006a6a7808 */ /* 0x000fe20005800000 */
[----:B------:R-:W-:Y:S01]  /*16f50*/  UIADD3 UR16, UPT, UPT, UR37, 0xc, URZ ;  /* 0x0000000c25107890 */ /* 0x000fe2000fffe0ff */
[C---:B------:R-:W-:Y:S01]  /*16f60*/  ISETP.LE.AND P3, PT, R0.reuse, UR4, PT ;  /* 0x0000000400007c0c */ /* 0x040fe2000bf63270 */
[----:B------:R-:W-:Y:S01]  /*16f70*/  UIADD3 UR4, UPT, UPT, UR37, 0x3, URZ ;  /* 0x0000000325047890 */ /* 0x000fe2000fffe0ff */
[----:B------:R-:W-:Y:S01]  /*16f80*/  FSEL R101, R101, -INF , !P0 ;  /* 0xff80000065657808 */ /* 0x000fe20004000000 */
        /* <DEDUP_REMOVED lines=155> */
[----:B------:R-:W-:-:S02]  /*17940*/  ISETP.LE.AND P4, PT, R0, UR59, PT ;  /* 0x0000003b00007c0c */ /* 0x000fc4000bf83270 */
[----:B------:R-:W-:Y:S02]  /*17950*/  ISETP.LE.AND P3, PT, R0, UR60, PT ;  /* 0x0000003c00007c0c */ /* 0x000fe4000bf63270 */
[----:B------:R-:W-:Y:S02]  /*17960*/  FSEL R23, R61, -INF , !P2 ;  /* 0xff8000003d177808 */ /* 0x000fe40005000000 */
[----:B------:R-:W-:Y:S02]  /*17970*/  FSEL R128, R62, -INF , !P1 ;  /* 0xff8000003e807808 */ /* 0x000fe40004800000 */
[C---:B------:R-:W-:Y:S02]  /*17980*/  ISETP.LE.AND P2, PT, R0.reuse, UR55, PT ;  /* 0x0000003700007c0c */ /* 0x040fe4000bf43270 */
[----:B------:R-:W-:Y:S02]  /*17990*/  ISETP.LE.AND P1, PT, R0, UR56, PT ;  /* 0x0000003800007c0c */ /* 0x000fe4000bf23270 */
[----:B------:R-:W-:-:S02]  /*179a0*/  FSEL R135, R81, -INF , !P5 ;  /* 0xff80000051877808 */ /* 0x000fc40006800000 */
[----:B------:R-:W-:Y:S02]  /*179b0*/  FSEL R127, R59, -INF , !P0 ;  /* 0xff8000003b7f7808 */ /* 0x000fe40004000000 */
[C---:B------:R-:W-:Y:S01]  /*179c0*/  ISETP.LE.AND P5, PT, R0.reuse, UR9, PT ;  /* 0x0000000900007c0c */ /* 0x040fe2000bfa3270 */
[----:B------:R-:W-:Y:S01]  /*179d0*/  UIADD3 UR9, UPT, UPT, UR37, 0x67, URZ ;  /* 0x0000006725097890 */ /* 0x000fe2000fffe0ff */
[----:B------:R-:W-:Y:S02]  /*179e0*/  ISETP.LE.AND P0, PT, R0, UR4, PT ;  /* 0x0000000400007c0c */ /* 0x000fe4000bf03270 */
[----:B------:R-:W-:Y:S02]  /*179f0*/  FSEL R138, R74, -INF , !P4 ;  /* 0xff8000004a8a7808 */ /* 0x000fe40006000000 */
[----:B------:R-:W-:Y:S02]  /*17a00*/  FSEL R130, R76, -INF , !P3 ;  /* 0xff8000004c827808 */ /* 0x000fe40005800000 */
        /* <DEDUP_REMOVED lines=10> */
[----:B------:R-:W-:Y:S01]  /*17ab0*/  ISETP.LE.AND P5, PT, R0, UR30, PT ;  /* 0x0000001e00007c0c */ /* 0x000fe2000bfa3270 */
[----:B------:R-:W-:Y:S01]  /*17ac0*/  UIADD3 UR30, UPT, UPT, UR37, 0x44, URZ ;  /* 0x00000044251e7890 */ /* 0x000fe2000fffe0ff */
[----:B------:R-:W-:Y:S02]  /*17ad0*/  FSEL R144, R82, -INF , !P4 ;  /* 0xff80000052907808 */ /* 0x000fe40006000000 */
[----:B------:R-:W-:Y:S02]  /*17ae0*/  FSEL R140, R84, -INF , !P3 ;  /* 0xff800000548c7808 */ /* 0x000fe40005800000 */
[C---:B------:R-:W-:Y:S01]  /*17af0*/  ISETP.LE.AND P4, PT, R0.reuse, UR8, PT ;  /* 0x0000000800007c0c */ /* 0x040fe2000bf83270 */
[----:B------:R-:W-:Y:S01]  /*17b00*/  UIADD3 UR8, UPT, UPT, UR37, 0x6b, URZ ;  /* 0x0000006b25087890 */ /* 0x000fe2000fffe0ff */
[----:B------:R-:W-:Y:S01]  /*17b10*/  ISETP.LE.AND P3, PT, R0, UR7, PT ;  /* 0x0000000700007c0c */ /* 0x000fe2000bf63270 */
[----:B------:R-:W-:Y:S01]  /*17b20*/  UIADD3 UR7, UPT, UPT, UR37, 0x6f, URZ ;  /* 0x0000006f25077890 */ /* 0x000fe2000fffe0ff */
[----:B------:R-:W-:-:S02]  /*17b30*/  FSEL R131, R77, -INF , !P2 ;  /* 0xff8000004d837808 */ /* 0x000fc40005000000 */
[----:B------:R-:W-:Y:S02]  /*17b40*/  FSEL R142, R78, -INF , !P1 ;  /* 0xff8000004e8e7808 */ /* 0x000fe40004800000 */
[C---:B------:R-:W-:Y:S02]  /*17b50*/  ISETP.LE.AND P2, PT, R0.reuse, UR73, PT ;  /* 0x0000004900007c0c */ /* 0x040fe4000bf43270 */
[C---:B------:R-:W-:Y:S02]  /*17b60*/  ISETP.LE.AND P1, PT, R0.reuse, UR75, PT ;  /* 0x0000004b00007c0c */ /* 0x040fe4000bf23270 */
        /* <DEDUP_REMOVED lines=8> */
[C---:B------:R-:W-:Y:S01]  /*17bf0*/  ISETP.LE.AND P2, PT, R0.reuse, UR6, PT ;  /* 0x0000000600007c0c */ /* 0x040fe2000bf43270 */
[----:B------:R-:W-:Y:S01]  /*17c00*/  UIADD3 UR6, UPT, UPT, UR37, 0x73, URZ ;  /* 0x0000007325067890 */ /* 0x000fe2000fffe0ff */
[C---:B------:R-:W-:Y:S01]  /*17c10*/  ISETP.LE.AND P1, PT, R0.reuse, UR5, PT ;  /* 0x0000000500007c0c */ /* 0x040fe2000bf23270 */
        /* <DEDUP_REMOVED lines=37> */
[----:B------:R-:W-:Y:S02]  /*17e70*/  R2UR UR4, R152 ;  /* 0x00000000980472ca */ /* 0x000fe400000e0000 */
[----:B------:R-:W-:Y:S02]  /*17e80*/  FSEL R37, R37, -INF , !P2 ;  /* 0xff80000025257808 */ /* 0x000fe40005000000 */
[----:B------:R-:W-:-:S02]  /*17e90*/  FSEL R38, R38, -INF , !P1 ;  /* 0xff80000026267808 */ /* 0x000fc40004800000 */
[C---:B------:R-:W-:Y:S01]  /*17ea0*/  ISETP.LE.AND P2, PT, R0.reuse, UR32, PT ;  /* 0x0000002000007c0c */ /* 0x040fe2000bf43270 */
[----:B------:R-:W-:Y:S01]  /*17eb0*/  UIADD3 UR32, UPT, UPT, UR37, 0x58, URZ ;  /* 0x0000005825207890 */ /* 0x000fe2000fffe0ff */
[C---:B------:R-:W-:Y:S01]  /*17ec0*/  ISETP.LE.AND P1, PT, R0.reuse, UR30, PT ;  /* 0x0000001e00007c0c */ /* 0x040fe2000bf23270 */
[----:B------:R-:W-:Y:S01]  /*17ed0*/  UIADD3 UR30, UPT, UPT, UR37, 0x59, URZ ;  /* 0x00000059251e7890 */ /* 0x000fe2000fffe0ff */
[----:B------:R-:W-:Y:S02]  /*17ee0*/  FSEL R95, R95, -INF , !P6 ;  /* 0xff8000005f5f7808 */ /* 0x000fe40007000000 */
[----:B------:R-:W-:Y:S01]  /*17ef0*/  ISETP.LE.AND P6, PT, R0, UR10, PT ;  /* 0x0000000a00007c0c */ /* 0x000fe2000bfc3270 */
[----:B------:R-:W-:Y:S01]  /*17f00*/  UIADD3 UR10, UPT, UPT, UR37, 0x63, URZ ;  /* 0x00000063250a7890 */ /* 0x000fe2000fffe0ff */
[----:B------:R-:W-:Y:S02]  /*17f10*/  FSEL R40, R40, -INF , !P0 ;  /* 0xff80000028287808 */ /* 0x000fe40004000000 */
[----:B------:R-:W-:-:S02]  /*17f20*/  FSEL R41, R41, -INF , !P5 ;  /* 0xff80000029297808 */ /* 0x000fc40006800000 */
[C---:B------:R-:W-:Y:S01]  /*17f30*/  ISETP.LE.AND P0, PT, R0.reuse, UR32, PT ;  /* 0x0000002000007c0c */ /* 0x040fe2000bf03270 */
[----:B------:R-:W-:Y:S01]  /*17f40*/  UIADD3 UR32, UPT, UPT, UR37, 0x5a, URZ ;  /* 0x0000005a25207890 */ /* 0x000fe2000fffe0ff */
[----:B------:R-:W-:Y:S01]  /*17f50*/  ISETP.LE.AND P5, PT, R0, UR30, PT ;  /* 0x0000001e00007c0c */ /* 0x000fe2000bfa3270 */
[----:B------:R-:W-:Y:S01]  /*17f60*/  UIADD3 UR30, UPT, UPT, UR37, 0x5c, URZ ;  /* 0x0000005c251e7890 */ /* 0x000fe2000fffe0ff */
[----:B------:R-:W-:Y:S02]  /*17f70*/  FSEL R129, R63, -INF , !P6 ;  /* 0xff8000003f817808 */ /* 0x000fe40007000000 */
[----:B------:R-:W1:Y:S01]  /*17f80*/  LDTM.x32 R56, tmem[UR4+0x60] ;  /* 0x00006004003879ee */ /* 0x000e6200082c0000 */
[----:B------:R-:W-:Y:S01]  /*17f90*/  FSEL R42, R42, -INF , !P4 ;  /* 0xff8000002a2a7808 */ /* 0x000fe20006000000 */
[----:B------:R-:W-:Y:S01]  /*17fa0*/  UIADD3 UR4, UPT, UPT, UR37, 0x7b, URZ ;  /* 0x0000007b25047890 */ /* 0x000fe2000fffe0ff */
        /* <DEDUP_REMOVED lines=8> */
[----:B------:R-:W-:Y:S02]  /*18030*/  ISETP.LE.AND P1, PT, R0, UR30, PT ;  /* 0x0000001e00007c0c */ /* 0x000fe4000bf23270 */
[----:B------:R-:W-:Y:S02]  /*18040*/  FSEL R50, R50, -INF , !P4 ;  /* 0xff80000032327808 */ /* 0x000fe40006000000 */
[----:B------:R-:W-:Y:S02]  /*18050*/  FSEL R52, R52, -INF , !P3 ;  /* 0xff80000034347808 */ /* 0x000fe40005800000 */
[----:B------:R-:W-:-:S02]  /*18060*/  FSEL R53, R53, -INF , !P2 ;  /* 0xff80000035357808 */ /* 0x000fc40005000000 */
[----:B------:R-:W-:Y:S02]  /*18070*/  FSEL R150, R54, -INF , !P1 ;  /* 0xff80000036967808 */ /* 0x000fe40004800000 */
[C---:B------:R-:W-:Y:S02]  /*18080*/  ISETP.LE.AND P4, PT, R0.reuse, UR15, PT ;  /* 0x0000000f00007c0c */ /* 0x040fe4000bf83270 */
[C---:B------:R-:W-:Y:S02]  /*18090*/  ISETP.LE.AND P3, PT, R0.reuse, UR14, PT ;  /* 0x0000000e00007c0c */ /* 0x040fe4000bf63270 */
[C---:B------:R-:W-:Y:S02]  /*180a0*/  ISETP.LE.AND P2, PT, R0.reuse, UR13, PT ;  /* 0x0000000d00007c0c */ /* 0x040fe4000bf43270 */
[----:B------:R-:W-:Y:S02]  /*180b0*/  ISETP.LE.AND P1, PT, R0, UR12, PT ;  /* 0x0000000c00007c0c */ /* 0x000fe4000bf23270 */
[----:B------:R-:W-:-:S02]  /*180c0*/  FSEL R49, R49, -INF , !P5 ;  /* 0xff80000031317808 */ /* 0x000fc40006800000 */
[----:B------:R-:W-:Y:S02]  /*180d0*/  FSEL R39, R39, -INF , !P4 ;  /* 0xff80000027277808 */ /* 0x000fe40006000000 */
[----:B------:R-:W-:Y:S02]  /*180e0*/  FSEL R43, R43, -INF , !P3 ;  /* 0xff8000002b2b7808 */ /* 0x000fe40005800000 */
[----:B------:R-:W-:Y:S02]  /*180f0*/  FSEL R47, R47, -INF , !P2 ;  /* 0xff8000002f2f7808 */ /* 0x000fe40005000000 */
[----:B------:R-:W-:Y:S02]  /*18100*/  FSEL R51, R51, -INF , !P1 ;  /* 0xff80000033337808 */ /* 0x000fe40004800000 */
[C---:B------:R-:W-:Y:S02]  /*18110*/  ISETP.LE.AND P5, PT, R0.reuse, UR16, PT ;  /* 0x0000001000007c0c */ /* 0x040fe4000bfa3270 */
[----:B------:R-:W-:-:S02]  /*18120*/  ISETP.LE.AND P4, PT, R0, UR76, PT ;  /* 0x0000004c00007c0c */ /* 0x000fc4000bf83270 */
[C---:B------:R-:W-:Y:S02]  /*18130*/  ISETP.LE.AND P3, PT, R0.reuse, UR74, PT ;  /* 0x0000004a00007c0c */ /* 0x040fe4000bf63270 */
[C---:B------:R-:W-:Y:S02]  /*18140*/  ISETP.LE.AND P2, PT, R0.reuse, UR72, PT ;  /* 0x0000004800007c0c */ /* 0x040fe4000bf43270 */
[----:B------:R-:W-:Y:S02]  /*18150*/  ISETP.LE.AND P1, PT, R0, UR70, PT ;  /* 0x0000004600007c0c */ /* 0x000fe4000bf23270 */
[----:B------:R-:W-:Y:S02]  /*18160*/  FSEL R35, R35, -INF , !P5 ;  /* 0xff80000023237808 */ /* 0x000fe40006800000 */
[----:B-1----:R-:W-:Y:S02]  /*18170*/  FSEL R56, R56, -INF , !P4 ;  /* 0xff80000038387808 */ /* 0x002fe40006000000 */
[----:B------:R-:W-:-:S02]  /*18180*/  FSEL R57, R57, -INF , !P3 ;  /* 0xff80000039397808 */ /* 0x000fc40005800000 */
[----:B------:R-:W-:Y:S02]  /*18190*/  FSEL R58, R58, -INF , !P2 ;  /* 0xff8000003a3a7808 */ /* 0x000fe40005000000 */
[----:B------:R-:W-:Y:S02]  /*181a0*/  FSEL R60, R60, -INF , !P1 ;  /* 0xff8000003c3c7808 */ /* 0x000fe40004800000 */
[C---:B------:R-:W-:Y:S02]  /*181b0*/  ISETP.LE.AND P5, PT, R0.reuse, UR68, PT ;  /* 0x0000004400007c0c */ /* 0x040fe4000bfa3270 */
[C---:B------:R-:W-:Y:S02]  /*181c0*/  ISETP.LE.AND P4, PT, R0.reuse, UR66, PT ;  /* 0x0000004200007c0c */ /* 0x040fe4000bf83270 */
[C---:B------:R-:W-:Y:S02]  /*181d0*/  ISETP.LE.AND P3, PT, R0.reuse, UR64, PT ;  /* 0x0000004000007c0c */ /* 0x040fe4000bf63270 */
[----:B------:R-:W-:-:S02]  /*181e0*/  ISETP.LE.AND P2, PT, R0, UR62, PT ;  /* 0x0000003e00007c0c */ /* 0x000fc4000bf43270 */
[----:B------:R-:W-:Y:S02]  /*181f0*/  ISETP.LE.AND P1, PT, R0, UR52, PT ;  /* 0x0000003400007c0c */ /* 0x000fe4000bf23270 */
[----:B------:R-:W-:Y:S02]  /*18200*/  FSEL R48, R48, -INF , !P0 ;  /* 0xff80000030307808 */ /* 0x000fe40004000000 */
[----:B------:R-:W-:Y:S02]  /*18210*/  FSEL R61, R61, -INF , !P5 ;  /* 0xff8000003d3d7808 */ /* 0x000fe40006800000 */
[----:B------:R-:W-:Y:S02]  /*18220*/  FSEL R62, R62, -INF , !P4 ;  /* 0xff8000003e3e7808 */ /* 0x000fe40006000000 */
[----:B------:R-:W-:Y:S02]  /*18230*/  FSEL R64, R64, -INF , !P3 ;  /* 0xff80000040407808 */ /* 0x000fe40005800000 */
[----:B------:R-:W-:-:S02]  /*18240*/  FSEL R65, R65, -INF , !P2 ;  /* 0xff80000041417808 */ /* 0x000fc40005000000 */
[----:B------:R-:W-:Y:S02]  /*18250*/  FSEL R66, R66, -INF , !P1 ;  /* 0xff80000042427808 */ /* 0x000fe40004800000 */
[C---:B------:R-:W-:Y:S02]  /*18260*/  ISETP.LE.AND P0, PT, R0.reuse, UR18, PT ;  /* 0x0000001200007c0c */ /* 0x040fe4000bf03270 */
        /* <DEDUP_REMOVED lines=28> */
[C---:B------:R-:W-:Y:S02]  /*18430*/  ISETP.LE.AND P2, PT, R0.reuse, UR20, PT ;  /* 0x0000001400007c0c */ /* 0x040fe4000bf43270 */
[----:B------:R-:W-:Y:S02]  /*18440*/  ISETP.LE.AND P1, PT, R0, UR19, PT ;  /* 0x0000001300007c0c */ /* 0x000fe4000bf23270 */
[C---:B------:R-:W-:Y:S02]  /*18450*/  FMNMX3 R5, R17.reuse, R88, R92, !PT ;  /* 0x0000005811057276 */ /* 0x040fe4000780005c */
[C---:B------:R-:W-:Y:S02]  /*18460*/  FMNMX3 R4, R17.reuse, R89, R93, !PT ;  /* 0x0000005911047276 */ /* 0x040fe4000780005d */
[----:B------:R-:W-:Y:S02]  /*18470*/  FMNMX3 R3, R17, R90, R94, !PT ;  /* 0x0000005a11037276 */ /* 0x000fe4000780005e */
[----:B------:R-:W-:-:S02]  /*18480*/  FSEL R31, R31, -INF , !P6 ;  /* 0xff8000001f1f7808 */ /* 0x000fc40007000000 */
[----:B------:R-:W-:Y:S02]  /*18490*/  FSEL R81, R81, -INF , !P5 ;  /* 0xff80000051517808 */ /* 0x000fe40006800000 */
[----:B------:R-:W-:Y:S02]  /*184a0*/  FSEL R82, R82, -INF , !P4 ;  /* 0xff80000052527808 */ /* 0x000fe40006000000 */
[----:B------:R-:W-:Y:S02]  /*184b0*/  FSEL R54, R84, -INF , !P3 ;  /* 0xff80000054367808 */ /* 0x000fe40005800000 */
[----:B------:R-:W-:Y:S02]  /*184c0*/  FSEL R55, R85, -INF , !P2 ;  /* 0xff80000055377808 */ /* 0x000fe40005000000 */
[----:B------:R-:W-:Y:S02]  /*184d0*/  FSEL R146, R86, -INF , !P1 ;  /* 0xff80000056927808 */ /* 0x000fe40004800000 */
[----:B------:R-:W-:-:S02]  /*184e0*/  FSEL R147, R87, -INF , !P0 ;  /* 0xff80000057937808 */ /* 0x000fc40004000000 */
[C---:B------:R-:W-:Y:S02]  /*184f0*/  ISETP.LE.AND P6, PT, R0.reuse, UR10, PT ;  /* 0x0000000a00007c0c */ /* 0x040fe4000bfc3270 */
[C---:B------:R-:W-:Y:S02]  /*18500*/  ISETP.LE.AND P5, PT, R0.reuse, UR9, PT ;  /* 0x0000000900007c0c */ /* 0x040fe4000bfa3270 */
[C---:B------:R-:W-:Y:S02]  /*18510*/  ISETP.LE.AND P4, PT, R0.reuse, UR8, PT ;  /* 0x0000000800007c0c */ /* 0x040fe4000bf83270 */
[C---:B------:R-:W-:Y:S02]  /*18520*/  ISETP.LE.AND P3, PT, R0.reuse, UR7, PT ;  /* 0x0000000700007c0c */ /* 0x040fe4000bf63270 */
[C---:B------:R-:W-:Y:S02]  /*18530*/  ISETP.LE.AND P2, PT, R0.reuse, UR6, PT ;  /* 0x0000000600007c0c */ /* 0x040fe4000bf43270 */
[----:B------:R-:W-:-:S02]  /*18540*/  ISETP.LE.AND P1, PT, R0, UR5, PT ;  /* 0x0000000500007c0c */ /* 0x000fc4000bf23270 */
[----:B------:R-:W-:Y:S02]  /*18550*/  ISETP.LE.AND P0, PT, R0, UR4, PT ;  /* 0x0000000400007c0c */ /* 0x000fe4000bf03270 */
        /* <DEDUP_REMOVED lines=44> */
[----:B------:R-:W-:Y:S02]  /*18820*/  FSEL R59, R59, -INF , !P6 ;  /* 0xff8000003b3b7808 */ /* 0x000fe40007000000 */
[----:B------:R-:W-:Y:S02]  /*18830*/  FSEL R63, R63, -INF , !P5 ;  /* 0xff8000003f3f7808 */ /* 0x000fe40006800000 */
        /* <DEDUP_REMOVED lines=17> */
[----:B------:R-:W-:Y:S02]  /*18950*/  FMNMX3 R0, R0, R75, R79, !PT ;  /* 0x0000004b00007276 */ /* 0x000fe4000780004f */
[----:B------:R-:W-:-:S02]  /*18960*/  FMNMX3 R5, R5, R80, R54, !PT ;  /* 0x0000005005057276 */ /* 0x000fc40007800036 */
[----:B------:R-:W-:Y:S02]  /*18970*/  FMNMX3 R4, R4, R81, R55, !PT ;  /* 0x0000005104047276 */ /* 0x000fe40007800037 */
[----:B------:R-:W-:Y:S02]  /*18980*/  FMNMX3 R3, R3, R82, R146, !PT ;  /* 0x0000005203037276 */ /* 0x000fe40007800092 */
[----:B------:R-:W-:Y:S02]  /*18990*/  FMNMX3 R0, R0, R83, R147, !PT ;  /* 0x0000005300007276 */ /* 0x000fe40007800093 */
[----:B------:R-:W-:Y:S02]  /*189a0*/  FMNMX3 R3, R5, R4, R3, !PT ;  /* 0x0000000405037276 */ /* 0x000fe40007800003 */
[----:B------:R-:W-:Y:S02]  /*189b0*/  ISETP.NE.AND P0, PT, R153, R154, PT ;  /* 0x0000009a9900720c */ /* 0x000fe40003f05270 */
[----:B------:R-:W-:-:S04]  /*189c0*/  FMNMX R155, R0, R3, !PT ;  /* 0x00000003009b7209 */ /* 0x000fc80007800000 */
[C---:B------:R-:W-:Y:S01]  /*189d0*/  FSETP.NEU.AND P1, PT, R155.reuse, -INF , PT ;  /* 0xff8000009b00780b */ /* 0x040fe20003f2d000 */
[----:B------:R1:W-:Y:S03]  /*189e0*/  STL [R1+0x64], R155 ;  /* 0x0000649b01007387 */ /* 0x0003e60000100800 */
[----:B------:R-:W-:-:S03]  /*189f0*/  FSEL R85, R155, RZ, P1 ;  /* 0x000000ff9b557208 */ /* 0x000fc60000800000 */
[----:B------:R-:W-:Y:S06]  /*18a00*/  @!P0 BRA `(.L_x_291) ;  /* 0x0000000000408947 */ /* 0x000fec0003800000 */
        /* <DEDUP_REMOVED lines=16> */
.L_x_291:
[----:B------:R-:W-:Y:S05]  /*18b10*/  WARPSYNC.ALL ;  /* 0x0000000000007948 */ /* 0x000fea0003800000 */
[----:B------:R-:W-:Y:S01]  /*18b20*/  R2UR UR4, R152 ;  /* 0x00000000980472ca */ /* 0x000fe200000e0000 */
[----:B------:R-:W-:Y:S01]  /*18b30*/  IMAD.MOV.U32 R84, RZ, RZ, R17 ;  /* 0x000000ffff547224 */ /* 0x000fe200078e0011 */
[----:B------:R-:W-:-:S11]  /*18b40*/  ISETP.NE.AND P0, PT, RZ, UR47, PT ;  /* 0x0000002fff007c0c */ /* 0x000fd6000bf05270 */
[----:B------:R3:W-:Y:S02]  /*18b50*/  STTM.x2 tmem[UR4], R84 ;  /* 0x00000054000079ed */ /* 0x0007e400080c0004 */
[----:B------:R-:W-:Y:S05]  /*18b60*/  @P0 BRA `(.L_x_292) ;  /* 0x0000000000040947 */ /* 0x000fea0003800000 */
[----:B------:R-:W-:Y:S05]  /*18b70*/  BPT.TRAP 0x1 ;  /* 0x000000040000795c */ /* 0x000fea0000300000 */
.L_x_292:
[----:B------:R-:W-:Y:S01]  /*18b80*/  UISETP.NE.AND UP0, UPT, UR40, URZ, UPT ;  /* 0x000000ff2800728c */ /* 0x000fe2000bf05270 */
[----:B------:R-:W-:Y:S01]  /*18b90*/  MOV R3, UR44 ;  /* 0x0000002c00037c02 */ /* 0x000fe20008000f00 */
[----:B------:R-:W-:Y:S01]  /*18ba0*/  UIADD3 UR4, UPT, UPT, UR39, 0x38070, URZ ;  /* 0x0003807027047890 */ /* 0x000fe2000fffe0ff */
[----:B------:R-:W-:Y:S02]  /*18bb0*/  FSETP.NEU.AND P0, PT, R155, -INF , PT ;  /* 0xff8000009b00780b */ /* 0x000fe40003f0d000 */
[----:B------:R-:W-:Y:S02]  /*18bc0*/  SHF.L.U32 R3, R3, 0x1f, RZ ;  /* 0x0000001f03037819 */ /* 0x000fe400000006ff */
[----:B------:R-:W-:-:S04]  /*18bd0*/  FSEL R0, R155, RZ, P0 ;  /* 0x000000ff9b007208 */ /* 0x000fc80000000000 */
[----:B------:R-:W-:-:S09]  /*18be0*/  @!UP0 UIADD3 UR4, UPT, UPT, UR39, 0x38080, URZ ;  /* 0x0003808027048890 */ /* 0x000fd2000fffe0ff */
[----:B------:R-:W-:Y:S02]  /*18bf0*/  SYNCS.ARRIVE.TRANS64.A1T0 RZ, [UR4], RZ ;  /* 0x000000ffffff79a7 */ /* 0x000fe40008100004 */
[----:B------:R-:W4:Y:S01]  /*18c00*/  LDCU UR4, c[0x0][0x704] ;  /* 0x0000e080ff0477ac */ /* 0x000f220008000800 */
[----:B------:R-:W5:Y:S01]  /*18c10*/  SYNCS.PHASECHK.TRANS64.TRYWAIT P5, [UR49], R3 ;  /* 0x00000003ff0075a7 */ /* 0x000f6200080a1131 */
[----:B----4-:R-:W-:-:S04]  /*18c20*/  FMUL R0, R0, -UR4 ;  /* 0x8000000400007c20 */ /* 0x010fc80008400000 */
[--C-:B------:R-:W-:Y:S02]  /*18c30*/  FFMA2 R88, R88.F32x2.HI_LO, UR4.F32, R0.reuse.F32 ;  /* 0x0000000458587c49 */ /* 0x100fe40009200000 */
[--C-:B------:R-:W-:Y:S02]  /*18c40*/  FFMA2 R90, R90.F32x2.HI_LO, UR4.F32, R0.reuse.F32 ;  /* 0x000000045a5a7c49 */ /* 0x100fe40009200000 */
[--C-:B------:R-:W-:Y:S01]  /*18c50*/  FFMA2 R92, R92.F32x2.HI_LO, UR4.F32, R0.reuse.F32 ;  /* 0x000000045c5c7c49 */ /* 0x100fe20009200000 */
[----:B------:R-:W-:Y:S01]  /*18c60*/  FSETP.GEU.AND P4, PT, R88, -126, PT ;  /* 0xc2fc00005800780b */ /* 0x000fe20003f8e000 */
[----:B------:R-:W-:Y:S01]  /*18c70*/  FFMA2 R94, R94.F32x2.HI_LO, UR4.F32, R0.F32 ;  /* 0x000000045e5e7c49 */ /* 0x000fe20009200000 */
[----:B------:R-:W-:Y:S02]  /*18c80*/  FSETP.GEU.AND P3, PT, R89, -126, PT ;  /* 0xc2fc00005900780b */ /* 0x000fe40003f6e000 */
[----:B------:R-:W-:Y:S02]  /*18c90*/  FSETP.GEU.AND P2, PT, R90, -126, PT ;  /* 0xc2fc00005a00780b */ /* 0x000fe40003f4e000 */
[----:B------:R-:W-:-:S02]  /*18ca0*/  FSETP.GEU.AND P1, PT, R91, -126, PT ;  /* 0xc2fc00005b00780b */ /* 0x000fc40003f2e000 */
[----:B------:R-:W-:Y:S02]  /*18cb0*/  FSETP.GEU.AND P0, PT, R92, -126, PT ;  /* 0xc2fc00005c00780b */ /* 0x000fe40003f0e000 */
        /* <DEDUP_REMOVED lines=9> */
[----:B-1--45:R-:W-:Y:S05]  /*18d50*/  @!P5 BRA `(.L_x_293) ;  /* 0x000000a00008d947 */ /* 0x032fea0003800000 */
.L_x_479:
[----:B------:R-:W-:Y:S01]  /*18d60*/  @!P0 FMUL R92, R92, 0.5 ;  /* 0x3f0000005c5c8820 */ /* 0x000fe20000400000 */
[--C-:B------:R-:W-:Y:S01]  /*18d70*/  FFMA2 R98, R98.F32x2.HI_LO, UR4.F32, R0.reuse.F32 ;  /* 0x0000000462627c49 */ /* 0x100fe20009200000 */
[----:B------:R-:W-:Y:S01]  /*18d80*/  FSETP.GEU.AND P5, PT, R94, -126, PT ;  /* 0xc2fc00005e00780b */ /* 0x000fe20003fae000 */
[--C-:B------:R-:W-:Y:S01]  /*18d90*/  FFMA2 R96, R96.F32x2.HI_LO, UR4.F32, R0.reuse.F32 ;  /* 0x0000000460607c49 */ /* 0x100fe20009200000 */
[----:B---3--:R-:W3:Y:S01]  /*18da0*/  S2R R84, SR_TID.X ;  /* 0x0000000000547919 */ /* 0x008ee20000002100 */
[----:B------:R-:W-:Y:S01]  /*18db0*/  @!P4 FMUL R88, R88, R88 ;  /* 0x000000585858c220 */ /* 0x000fe20000400000 */
[----:B------:R-:W4:Y:S01]  /*18dc0*/  MUFU.EX2 R92, R92 ;  /* 0x0000005c005c7308 */ /* 0x000f220000000800 */
[----:B------:R-:W-:Y:S01]  /*18dd0*/  FSETP.GEU.AND P4, PT, R95, -126, PT ;  /* 0xc2fc00005f00780b */ /* 0x000fe20003f8e000 */
[----:B------:R-:W-:Y:S01]  /*18de0*/  @!P3 FMUL R89, R89, R89 ;  /* 0x000000595959b220 */ /* 0x000fe20000400000 */
[----:B------:R-:W-:Y:S01]  /*18df0*/  @!P1 FMUL R91, R91, R91 ;  /* 0x0000005b5b5b9220 */ /* 0x000fe20000400000 */
[----:B------:R-:W-:Y:S01]  /*18e00*/  FSETP.GEU.AND P3, PT, R96, -126, PT ;  /* 0xc2fc00006000780b */ /* 0x000fe20003f6e000 */
[----:B------:R-:W-:Y:S01]  /*18e10*/  @!P2 FMUL R90, R90, R90 ;  /* 0x0000005a5a5aa220 */ /* 0x000fe20000400000 */
[----:B------:R-:W-:Y:S01]  /*18e20*/  FSETP.GEU.AND P1, PT, R98, -126, PT ;  /* 0xc2fc00006200780b */ /* 0x000fe20003f2e000 */
[----:B------:R-:W-:Y:S01]  /*18e30*/  @!P6 FMUL R93, R93, 0.5 ;  /* 0x3f0000005d5de820 */ /* 0x000fe20000400000 */
[----:B------:R-:W-:Y:S01]  /*18e40*/  FSETP.GEU.AND P2, PT, R97, -126, PT ;  /* 0xc2fc00006100780b */ /* 0x000fe20003f4e000 */
[----:B------:R-:W-:Y:S01]  /*18e50*/  @!P5 FMUL R94, R94, 0.5 ;  /* 0x3f0000005e5ed820 */ /* 0x000fe20000400000 */
[--C-:B------:R-:W-:Y:S01]  /*18e60*/  FFMA2 R100, R100.F32x2.HI_LO, UR4.F32, R0.reuse.F32 ;  /* 0x0000000464647c49 */ /* 0x100fe20009200000 */
[----:B------:R-:W-:Y:S01]  /*18e70*/  SYNCS.ARRIVE.TRANS64.A1T0 RZ, [UR50], RZ ;  /* 0x000000ffffff79a7 */ /* 0x000fe20008100032 */
[--C-:B------:R-:W-:Y:S01]  /*18e80*/  FFMA2 R102, R102.F32x2.HI_LO, UR4.F32, R0.reuse.F32 ;  /* 0x0000000466667c49 */ /* 0x100fe20009200000 */
[----:B------:R-:W5:Y:S01]  /*18e90*/  MUFU.EX2 R93, R93 ;  /* 0x0000005d005d7308 */ /* 0x000f620000000800 */
[----:B------:R-:W-:Y:S01]  /*18ea0*/  @!P4 FMUL R95, R95, 0.5 ;  /* 0x3f0000005f5fc820 */ /* 0x000fe20000400000 */
[----:B------:R-:W-:-:S02]  /*18eb0*/  FFMA2 R106, R106.F32x2.HI_LO, UR4.F32, R0.F32 ;  /* 0x000000046a6a7c49 */ /* 0x000fc40009200000 */
[----:B----4-:R-:W-:Y:S01]  /*18ec0*/  @!P0 FMUL R92, R92, R92 ;  /* 0x0000005c5c5c8220 */ /* 0x010fe20000400000 */
[----:B------:R-:W-:Y:S01]  /*18ed0*/  FSETP.GEU.AND P0, PT, R99, -126, PT ;  /* 0xc2fc00006300780b */ /* 0x000fe20003f0e000 */
[----:B------:R-:W-:Y:S01]  /*18ee0*/  @!P3 FMUL R96, R96, 0.5 ;  /* 0x3f0000006060b820 */ /* 0x000fe20000400000 */
[----:B------:R-:W-:Y:S01]  /*18ef0*/  @!P1 FMUL R98, R98, 0.5 ;  /* 0x3f00000062629820 */ /* 0x000fe20000400000 */
[----:B------:R-:W-:Y:S01]  /*18f00*/  @!P2 FMUL R97, R97, 0.5 ;  /* 0x3f0000006161a820 */ /* 0x000fe20000400000 */
[----:B------:R-:W4:Y:S01]  /*18f10*/  MUFU.EX2 R94, R94 ;  /* 0x0000005e005e7308 */ /* 0x000f220000000800 */
[--C-:B------:R-:W-:Y:S02]  /*18f20*/  FFMA2 R104, R104.F32x2.HI_LO, UR4.F32, R0.reuse.F32 ;  /* 0x0000000468687c49 */ /* 0x100fe40009200000 */
[--C-:B------:R-:W-:Y:S02]  /*18f30*/  FFMA2 R108, R108.F32x2.HI_LO, UR4.F32, R0.reuse.F32 ;  /* 0x000000046c6c7c49 */ /* 0x100fe40009200000 */
[----:B------:R-:W-:-:S02]  /*18f40*/  FFMA2 R112, R112.F32x2.HI_LO, UR4.F32, R0.F32 ;  /* 0x0000000470707c49 */ /* 0x000fc40009200000 */
[--C-:B------:R-:W-:Y:S01]  /*18f50*/  FFMA2 R110, R110.F32x2.HI_LO, UR4.F32, R0.reuse.F32 ;  /* 0x000000046e6e7c49 */ /* 0x100fe20009200000 */
[----:B------:R-:W2:Y:S01]  /*18f60*/  MUFU.EX2 R95, R95 ;  /* 0x0000005f005f7308 */ /* 0x000ea20000000800 */
[----:B------:R-:W-:Y:S01]  /*18f70*/  @!P0 FMUL R99, R99, 0.5 ;  /* 0x3f00000063638820 */ /* 0x000fe20000400000 */
[----:B-----5:R-:W-:Y:S01]  /*18f80*/  @!P6 FMUL R93, R93, R93 ;  /* 0x0000005d5d5de220 */ /* 0x020fe20000400000 */
[----:B------:R-:W-:Y:S01]  /*18f90*/  FSETP.GEU.AND P6, PT, R100, -126, PT ;  /* 0xc2fc00006400780b */ /* 0x000fe20003fce000 */
[----:B------:R-:W-:Y:S01]  /*18fa0*/  FFMA2 R6, R118.F32x2.HI_LO, UR4.F32, R0.F32 ;  /* 0x0000000476067c49 */ /* 0x000fe20009200000 */
[----:B---3--:R-:W-:Y:S01]  /*18fb0*/  SHF.R.U32.HI R84, RZ, 0x5, R84 ;  /* 0x00000005ff547819 */ /* 0x008fe20000011654 */
[--C-:B------:R-:W-:Y:S02]  /*18fc0*/  FFMA2 R114, R114.F32x2.HI_LO, UR4.F32, R0.reuse.F32 ;  /* 0x0000000472727c49 */ /* 0x100fe40009200000 */
[----:B------:R-:W3:Y:S01]  /*18fd0*/  MUFU.EX2 R99, R99 ;  /* 0x0000006300637308 */ /* 0x000ee20000000800 */
[----:B----4-:R-:W-:Y:S01]  /*18fe0*/  @!P5 FMUL R94, R94, R94 ;  /* 0x0000005e5e5ed220 */ /* 0x010fe20000400000 */
[----:B------:R-:W-:Y:S01]  /*18ff0*/  FSETP.GEU.AND P5, PT, R101, -126, PT ;  /* 0xc2fc00006500780b */ /* 0x000fe20003fae000 */
[----:B------:R-:W-:-:S02]  /*19000*/  FFMA2 R116, R116.F32x2.HI_LO, UR4.F32, R0.F32 ;  /* 0x0000000474747c49 */ /* 0x000fc40009200000 */
[--C-:B------:R-:W-:Y:S02]  /*19010*/  FFMA2 R118, R18.F32x2.HI_LO, UR4.F32, R0.reuse.F32 ;  /* 0x0000000412767c49 */ /* 0x100fe40009200000 */
[--C-:B-1----:R-:W-:Y:S01]  /*19020*/  FFMA2 R4, R126.F32x2.HI_LO, UR4.F32, R0.reuse.F32 ;  /* 0x000000047e047c49 */ /* 0x102fe20009200000 */
[----:B------:R-:W1:Y:S01]  /*19030*/  MUFU.EX2 R96, R96 ;  /* 0x0000006000607308 */ /* 0x000e620000000800 */
[----:B--2---:R-:W-:Y:S01]  /*19040*/  @!P4 FMUL R95, R95, R95 ;  /* 0x0000005f5f5fc220 */ /* 0x004fe20000400000 */
[----:B------:R-:W-:Y:S01]  /*19050*/  FSETP.GEU.AND P4, PT, R102, -126, PT ;  /* 0xc2fc00006600780b */ /* 0x000fe20003f8e000 */
[----:B------:R-:W-:Y:S01]  /*19060*/  @!P6 FMUL R100, R100, 0.5 ;  /* 0x3f0000006464e820 */ /* 0x000fe20000400000 */
[--C-:B------:R-:W-:Y:S02]  /*19070*/  FFMA2 R126, R22.F32x2.HI_LO, UR4.F32, R0.reuse.F32 ;  /* 0x00000004167e7c49 */ /* 0x100fe40009200000 */
[--C-:B------:R-:W-:Y:S02]  /*19080*/  FFMA2 R148, R148.F32x2.HI_LO, UR4.F32, R0.reuse.F32 ;  /* 0x0000000494947c49 */ /* 0x100fe40009200000 */
[----:B------:R-:W2:Y:S01]  /*19090*/  MUFU.EX2 R98, R98 ;  /* 0x0000006200627308 */ /* 0x000ea20000000800 */
[----:B---3--:R-:W-:Y:S01]  /*190a0*/  @!P0 FMUL R99, R99, R99 ;  /* 0x0000006363638220 */ /* 0x008fe20000400000 */
[----:B------:R-:W-:Y:S01]  /*190b0*/  FSETP.GEU.AND P0, PT, R106, -126, PT ;  /* 0xc2fc00006a00780b */ /* 0x000fe20003f0e000 */
[----:B------:R-:W-:Y:S01]  /*190c0*/  @!P5 FMUL R101, R101, 0.5 ;  /* 0x3f0000006565d820 */ /* 0x000fe20000400000 */
[----:B------:R-:W-:-:S02]  /*190d0*/  FFMA2 R26, R26.F32x2.HI_LO, UR4.F32, R0.F32 ;  /* 0x000000041a1a7c49 */ /* 0x000fc40009200000 */
[--C-:B------:R-:W-:Y:S02]  /*190e0*/  FFMA2 R24, R24.F32x2.HI_LO, UR4.F32, R0.reuse.F32 ;  /* 0x0000000418187c49 */ /* 0x100fe40009200000 */
[----:B------:R-:W3:Y:S01]  /*190f0*/  MUFU.EX2 R97, R97 ;  /* 0x0000006100617308 */ /* 0x000ee20000000800 */
[----:B-1----:R-:W-:Y:S01]  /*19100*/  @!P3 FMUL R96, R96, R96 ;  /* 0x000000606060b220 */ /* 0x002fe20000400000 */
[----:B------:R-:W-:Y:S01]  /*19110*/  FSETP.GEU.AND P3, PT, R103, -126, PT ;  /* 0xc2fc00006700780b */ /* 0x000fe20003f6e000 */
[----:B------:R-:W-:Y:S01]  /*19120*/  @!P4 FMUL R102, R102, 0.5 ;  /* 0x3f0000006666c820 */ /* 0x000fe20000400000 */
[--C-:B------:R-:W-:Y:S02]  /*19130*/  FFMA2 R32, R32.F32x2.HI_LO, UR4.F32, R0.reuse.F32 ;  /* 0x0000000420207c49 */ /* 0x100fe40009200000 */
[--C-:B------:R-:W-:Y:S02]  /*19140*/  FFMA2 R34, R34.F32x2.HI_LO, UR4.F32, R0.reuse.F32 ;  /* 0x0000000422227c49 */ /* 0x100fe40009200000 */
[----:B------:R-:W-:Y:S01]  /*19150*/  @!P0 FMUL R106, R106, 0.5 ;  /* 0x3f0000006a6a8820 */ /* 0x000fe20000400000 */
[----:B--2---:R-:W-:Y:S01]  /*19160*/  @!P1 FMUL R98, R98, R98 ;  /* 0x0000006262629220 */ /* 0x004fe20000400000 */
[----:B------:R-:W-:Y:S01]  /*19170*/  FSETP.GEU.AND P1, PT, R105, -126, PT ;  /* 0xc2fc00006900780b */ /* 0x000fe20003f2e000 */
[----:B------:R-:W1:Y:S01]  /*19180*/  MUFU.EX2 R100, R100 ;  /* 0x0000006400647308 */ /* 0x000e620000000800 */
[----:B------:R-:W-:-:S02]  /*19190*/  FFMA2 R28, R28.F32x2.HI_LO, UR4.F32, R0.F32 ;  /* 0x000000041c1c7c49 */ /* 0x000fc40009200000 */
[--C-:B------:R-:W-:Y:S02]  /*191a0*/  FFMA2 R30, R30.F32x2.HI_LO, UR4.F32, R0.reuse.F32 ;  /* 0x000000041e1e7c49 */ /* 0x100fe40009200000 */
[----:B------:R-:W-:Y:S01]  /*191b0*/  @!P3 FMUL R103, R103, 0.5 ;  /* 0x3f0000006767b820 */ /* 0x000fe20000400000 */
[----:B---3--:R-:W-:Y:S01]  /*191c0*/  @!P2 FMUL R97, R97, R97 ;  /* 0x000000616161a220 */ /* 0x008fe20000400000 */
[----:B------:R-:W-:Y:S01]  /*191d0*/  FSETP.GEU.AND P2, PT, R104, -126, PT ;  /* 0xc2fc00006800780b */ /* 0x000fe20003f4e000 */
[----:B------:R-:W2:Y:S01]  /*191e0*/  MUFU.EX2 R101, R101 ;  /* 0x0000006500657308 */ /* 0x000ea20000000800 */
[--C-:B------:R-:W-:Y:S02]  /*191f0*/  FFMA2 R40, R40.F32x2.HI_LO, UR4.F32, R0.reuse.F32 ;  /* 0x0000000428287c49 */ /* 0x100fe40009200000 */
[--C-:B------:R-:W-:Y:S02]  /*19200*/  FFMA2 R36, R36.F32x2.HI_LO, UR4.F32, R0.reuse.F32 ;  /* 0x0000000424247c49 */ /* 0x100fe40009200000 */
[----:B------:R-:W-:Y:S01]  /*19210*/  @!P1 FMUL R105, R105, 0.5 ;  /* 0x3f00000069699820 */ /* 0x000fe20000400000 */
[----:B------:R-:W-:-:S02]  /*19220*/  FFMA2 R38, R38.F32x2.HI_LO, UR4.F32, R0.F32 ;  /* 0x0000000426267c49 */ /* 0x000fc40009200000 */
[----:B------:R-:W3:Y:S01]  /*19230*/  MUFU.EX2 R102, R102 ;  /* 0x0000006600667308 */ /* 0x000ee20000000800 */
[----:B-1----:R-:W-:Y:S01]  /*19240*/  @!P6 FMUL R100, R100, R100 ;  /* 0x000000646464e220 */ /* 0x002fe20000400000 */
[----:B------:R-:W-:Y:S01]  /*19250*/  FSETP.GEU.AND P6, PT, R107, -126, PT ;  /* 0xc2fc00006b00780b */ /* 0x000fe20003fce000 */
[--C-:B------:R-:W-:Y:S02]  /*19260*/  FFMA2 R46, R46.F32x2.HI_LO, UR4.F32, R0.reuse.F32 ;  /* 0x000000042e2e7c49 */ /* 0x100fe40009200000 */
[----:B------:R-:W-:Y:S01]  /*19270*/  @!P2 FMUL R104, R104, 0.5 ;  /* 0x3f0000006868a820 */ /* 0x000fe20000400000 */
[--C-:B------:R-:W-:Y:S02]  /*19280*/  FFMA2 R48, R48.F32x2.HI_LO, UR4.F32, R0.reuse.F32 ;  /* 0x0000000430307c49 */ /* 0x100fe40009200000 */
[----:B------:R-:W1:Y:S01]  /*19290*/  MUFU.EX2 R106, R106 ;  /* 0x0000006a006a7308 */ /* 0x000e620000000800 */
[----:B--2---:R-:W-:Y:S01]  /*192a0*/  @!P5 FMUL R101, R101, R101 ;  /* 0x000000656565d220 */ /* 0x004fe20000400000 */
[----:B------:R-:W-:Y:S01]  /*192b0*/  FSETP.GEU.AND P5, PT, R108, -126, PT ;  /* 0xc2fc00006c00780b */ /* 0x000fe20003fae000 */
[----:B------:R-:W-:-:S02]  /*192c0*/  FFMA2 R42, R42.F32x2.HI_LO, UR4.F32, R0.F32 ;  /* 0x000000042a2a7c49 */ /* 0x000fc40009200000 */
[--C-:B------:R-:W-:Y:S02]  /*192d0*/  FFMA2 R44, R44.F32x2.HI_LO, UR4.F32, R0.reuse.F32 ;  /* 0x000000042c2c7c49 */ /* 0x100fe40009200000 */
[----:B------:R-:W-:Y:S01]  /*192e0*/  @!P6 FMUL R107, R107, 0.5 ;  /* 0x3f0000006b6be820 */ /* 0x000fe20000400000 */
[----:B------:R-:W2:Y:S01]  /*192f0*/  MUFU.EX2 R103, R103 ;  /* 0x0000006700677308 */ /* 0x000ea20000000800 */
[----:B---3--:R-:W-:Y:S01]  /*19300*/  @!P4 FMUL R102, R102, R102 ;  /* 0x000000666666c220 */ /* 0x008fe20000400000 */
[----:B------:R-:W-:Y:S01]  /*19310*/  FSETP.GEU.AND P4, PT, R109, -126, PT ;  /* 0xc2fc00006d00780b */ /* 0x000fe20003f8e000 */
[--C-:B------:R-:W-:Y:S02]  /*19320*/  FFMA2 R180, R150.F32x2.HI_LO, UR4.F32, R0.reuse.F32 ;  /* 0x0000000496b47c49 */ /* 0x100fe40009200000 */
[--C-:B------:R-:W-:Y:S02]  /*19330*/  FFMA2 R50, R50.F32x2.HI_LO, UR4.F32, R0.reuse.F32 ;  /* 0x0000000432327c49 */ /* 0x100fe40009200000 */
[----:B------:R-:W-:Y:S01]  /*19340*/  @!P5 FMUL R108, R108, 0.5 ;  /* 0x3f0000006c6cd820 */ /* 0x000fe20000400000 */
[----:B------:R-:W3:Y:S01]  /*19350*/  MUFU.EX2 R105, R105 ;  /* 0x0000006900697308 */ /* 0x000ee20000000800 */
        /* <DEDUP_REMOVED lines=12> */
[----:B---3--:R-:W-:Y:S01]  /*19420*/  @!P1 FMUL R105, R105, R105 ;  /* 0x0000006969699220 */ /* 0x008fe20000400000 */
[----:B------:R-:W-:Y:S01]  /*19430*/  FSETP.GEU.AND P1, PT, R112, -126, PT ;  /* 0xc2fc00007000780b */ /* 0x000fe20003f2e000 */
[----:B------:R-:W-:-:S02]  /*19440*/  FFMA2 R62, R62.F32x2.HI_LO, UR4.F32, R0.F32 ;  /* 0x000000043e3e7c49 */ /* 0x000fc40009200000 */
[--C-:B------:R-:W-:Y:S02]  /*19450*/  FFMA2 R64, R64.F32x2.HI_LO, UR4.F32, R0.reuse.F32 ;  /* 0x0000000440407c49 */ /* 0x100fe40009200000 */
[----:B------:R-:W-:Y:S01]  /*19460*/  @!P3 FMUL R110, R110, 0.5 ;  /* 0x3f0000006e6eb820 */ /* 0x000fe20000400000 */
[----:B------:R-:W3:Y:S01]  /*19470*/  MUFU.EX2 R108, R108 ;  /* 0x0000006c006c7308 */ /* 0x000ee20000000800 */
        /* <DEDUP_REMOVED lines=26> */
[----:B------:R-:W-:-:S04]  /*19620*/  FFMA2 R82, R82.F32x2.HI_LO, UR4.F32, R0.F32 ;  /* 0x0000000452527c49 */ /* 0x000fc80009200000 */
        /* <DEDUP_REMOVED lines=26> */
[----:B---3--:R-:W-:-:S06]  /*197d0*/  @!P1 FMUL R19, R19, R19 ;  /* 0x0000001313139220 */ /* 0x008fcc0000400000 */
[----:B------:R-:W-:Y:S01]  /*197e0*/  @!P4 FMUL R5, R5, 0.5 ;  /* 0x3f0000000505c820 */ /* 0x000fe20000400000 */
[----:B------:R3:W4:Y:S01]  /*197f0*/  MUFU.EX2 R18, R6 ;  /* 0x0000000600127308 */ /* 0x0007220000000800 */
[----:B-1----:R-:W-:-:S07]  /*19800*/  @!P0 FMUL R118, R118, R118 ;  /* 0x0000007676768220 */ /* 0x002fce0000400000 */
[----:B------:R-:W1:Y:S01]  /*19810*/  MUFU.EX2 R22, R4 ;  /* 0x0000000400167308 */ /* 0x000e620000000800 */
[----:B--2---:R-:W-:Y:S01]  /*19820*/  @!P3 FMUL R117, R117, R117 ;  /* 0x000000757575b220 */ /* 0x004fe20000400000 */
[----:B------:R-:W-:-:S06]  /*19830*/  FSETP.GEU.AND P3, PT, R126, -126, PT ;  /* 0xc2fc00007e00780b */ /* 0x000fcc0003f6e000 */
[----:B------:R2:W5:Y:S01]  /*19840*/  MUFU.EX2 R23, R5 ;  /* 0x0000000500177308 */ /* 0x0005620000000800 */
[--C-:B---3--:R-:W-:Y:S02]  /*19850*/  FFMA2 R6, R128.F32x2.HI_LO, UR4.F32, R0.reuse.F32 ;  /* 0x0000000480067c49 */ /* 0x108fe40009200000 */
[----:B----4-:R-:W-:Y:S01]  /*19860*/  @!P2 FMUL R18, R18, R18 ;  /* 0x000000121212a220 */ /* 0x010fe20000400000 */
[----:B------:R-:W-:Y:S01]  /*19870*/  FSETP.GEU.AND P2, PT, R127, -126, PT ;  /* 0xc2fc00007f00780b */ /* 0x000fe20003f4e000 */
[----:B------:R-:W-:Y:S01]  /*19880*/  FFMA2 R128, R120.F32x2.HI_LO, UR4.F32, R0.F32 ;  /* 0x0000000478807c49 */ /* 0x000fe20009200000 */
[----:B------:R-:W-:Y:S01]  /*19890*/  FSETP.GEU.AND P1, PT, R6, -126, PT ;  /* 0xc2fc00000600780b */ /* 0x000fe20003f2e000 */
[----:B------:R-:W-:Y:S01]  /*198a0*/  @!P3 FMUL R126, R126, 0.5 ;  /* 0x3f0000007e7eb820 */ /* 0x000fe20000400000 */
[----:B------:R-:W-:Y:S01]  /*198b0*/  FSETP.GEU.AND P0, PT, R7, -126, PT ;  /* 0xc2fc00000700780b */ /* 0x000fe20003f0e000 */
[----:B------:R-:W3:Y:S01]  /*198c0*/  MUFU.EX2 R119, R119 ;  /* 0x0000007700777308 */ /* 0x000ee20000000800 */
[----:B-1----:R-:W-:Y:S01]  /*198d0*/  @!P5 FMUL R22, R22, R22 ;  /* 0x000000161616d220 */ /* 0x002fe20000400000 */
[----:B------:R-:W-:-:S06]  /*198e0*/  FSETP.GEU.AND P5, PT, R129, -126, PT ;  /* 0xc2fc00008100780b */ /* 0x000fcc0003fae000 */
[----:B------:R-:W-:Y:S01]  /*198f0*/  @!P2 FMUL R127, R127, 0.5 ;  /* 0x3f0000007f7fa820 */ /* 0x000fe20000400000 */
[----:B------:R-:W1:Y:S01]  /*19900*/  MUFU.EX2 R126, R126 ;  /* 0x0000007e007e7308 */ /* 0x000e620000000800 */
[----:B------:R-:W-:Y:S01]  /*19910*/  @!P1 FMUL R6, R6, 0.5 ;  /* 0x3f00000006069820 */ /* 0x000fe20000400000 */
[--C-:B--2---:R-:W-:Y:S02]  /*19920*/  FFMA2 R4, R132.F32x2.HI_LO, UR4.F32, R0.reuse.F32 ;  /* 0x0000000484047c49 */ /* 0x104fe40009200000 */
[----:B------:R-:W-:Y:S01]  /*19930*/  @!P0 FMUL R7, R7, 0.5 ;  /* 0x3f00000007078820 */ /* 0x000fe20000400000 */
[----:B------:R-:W-:Y:S02]  /*19940*/  FFMA2 R132, R122.F32x2.HI_LO, UR4.F32, R0.F32 ;  /* 0x000000047a847c49 */ /* 0x000fe40009200000 */
[----:B-----5:R-:W-:Y:S01]  /*19950*/  @!P4 FMUL R23, R23, R23 ;  /* 0x000000171717c220 */ /* 0x020fe20000400000 */
[----:B------:R-:W2:Y:S01]  /*19960*/  MUFU.EX2 R120, R6 ;  /* 0x0000000600787308 */ /* 0x000ea20000000800 */
[----:B------:R-:W-:Y:S01]  /*19970*/  FSETP.GEU.AND P4, PT, R4, -126, PT ;  /* 0xc2fc00000400780b */ /* 0x000fe20003f8e000 */
[----:B---3--:R-:W-:Y:S01]  /*19980*/  @!P6 FMUL R119, R119, R119 ;  /* 0x000000777777e220 */ /* 0x008fe20000400000 */
[----:B------:R-:W-:Y:S01]  /*19990*/  FSETP.GEU.AND P6, PT, R128, -126, PT ;  /* 0xc2fc00008000780b */ /* 0x000fe20003fce000 */
[----:B------:R-:W-:-:S04]  /*199a0*/  @!P5 FMUL R129, R129, 0.5 ;  /* 0x3f0000008181d820 */ /* 0x000fc80000400000 */
[----:B------:R3:W4:Y:S01]  /*199b0*/  MUFU.EX2 R121, R7 ;  /* 0x0000000700797308 */ /* 0x0007220000000800 */
[----:B-1----:R-:W-:Y:S01]  /*199c0*/  @!P3 FMUL R126, R126, R126 ;  /* 0x0000007e7e7eb220 */ /* 0x002fe20000400000 */
[----:B------:R-:W-:-:S04]  /*199d0*/  FSETP.GEU.AND P3, PT, R5, -126, PT ;  /* 0xc2fc00000500780b */ /* 0x000fc80003f6e000 */
[----:B------:R-:W-:Y:S02]  /*199e0*/  @!P4 FMUL R4, R4, 0.5 ;  /* 0x3f0000000404c820 */ /* 0x000fe40000400000 */
[----:B------:R-:W1:Y:S01]  /*199f0*/  MUFU.EX2 R127, R127 ;  /* 0x0000007f007f7308 */ /* 0x000e620000000800 */
[----:B--2---:R-:W-:Y:S01]  /*19a00*/  @!P1 FMUL R120, R120, R120 ;  /* 0x0000007878789220 */ /* 0x004fe20000400000 */
[----:B------:R-:W-:Y:S01]  /*19a10*/  FSETP.GEU.AND P1, PT, R133, -126, PT ;  /* 0xc2fc00008500780b */ /* 0x000fe20003f2e000 */
[----:B------:R-:W-:-:S04]  /*19a20*/  @!P6 FMUL R128, R128, 0.5 ;  /* 0x3f0000008080e820 */ /* 0x000fc80000400000 */
[----:B------:R-:W-:Y:S01]  /*19a30*/  @!P3 FMUL R5, R5, 0.5 ;  /* 0x3f0000000505b820 */ /* 0x000fe20000400000 */
[----:B------:R-:W2:Y:S01]  /*19a40*/  MUFU.EX2 R122, R4 ;  /* 0x00000004007a7308 */ /* 0x000ea20000000800 */
[--C-:B---3--:R-:W-:Y:S02]  /*19a50*/  FFMA2 R6, R136.F32x2.HI_LO, UR4.F32, R0.reuse.F32 ;  /* 0x0000000488067c49 */ /* 0x108fe40009200000 */
[----:B----4-:R-:W-:Y:S01]  /*19a60*/  @!P0 FMUL R121, R121, R121 ;  /* 0x0000007979798220 */ /* 0x010fe20000400000 */
[----:B------:R-:W-:Y:S02]  /*19a70*/  FFMA2 R136, R124.F32x2.HI_LO, UR4.F32, R0.F32 ;  /* 0x000000047c887c49 */ /* 0x000fe40009200000 */
        /* <DEDUP_REMOVED lines=15> */
[----:B-1----:R-:W-:-:S06]  /*19b70*/  @!P1 FMUL R133, R133, R133 ;  /* 0x0000008585859220 */ /* 0x002fcc0000400000 */
[----:B------:R-:W-:Y:S01]  /*19b80*/  @!P5 FMUL R136, R136, 0.5 ;  /* 0x3f0000008888d820 */ /* 0x000fe20000400000 */
[----:B------:R1:W4:Y:S01]  /*19b90*/  MUFU.EX2 R123, R5 ;  /* 0x00000005007b7308 */ /* 0x0003220000000800 */
[----:B--2---:R-:W-:-:S07]  /*19ba0*/  @!P0 FMUL R124, R124, R124 ;  /* 0x0000007c7c7c8220 */ /* 0x004fce0000400000 */
[----:B------:R-:W2:Y:S01]  /*19bb0*/  MUFU.EX2 R132, R132 ;  /* 0x0000008400847308 */ /* 0x000ea20000000800 */
[----:B---3--:R-:W-:Y:S01]  /*19bc0*/  @!P6 FMUL R128, R128, R128 ;  /* 0x000000808080e220 */ /* 0x008fe20000400000 */
[----:B------:R-:W-:-:S06]  /*19bd0*/  FSETP.GEU.AND P6, PT, R7, -126, PT ;  /* 0xc2fc00000700780b */ /* 0x000fcc0003fce000 */
[----:B------:R-:W3:Y:S01]  /*19be0*/  MUFU.EX2 R137, R137 ;  /* 0x0000008900897308 */ /* 0x000ee20000000800 */
[--C-:B-1----:R-:W-:Y:S02]  /*19bf0*/  FFMA2 R4, R138.F32x2.HI_LO, UR4.F32, R0.reuse.F32 ;  /* 0x000000048a047c49 */ /* 0x102fe40009200000 */
[----:B------:R-:W-:Y:S02]  /*19c00*/  FFMA2 R138, R130.F32x2.HI_LO, UR4.F32, R0.F32 ;  /* 0x00000004828a7c49 */ /* 0x000fe40009200000 */
[----:B----4-:R-:W-:Y:S01]  /*19c10*/  @!P3 FMUL R123, R123, R123 ;  /* 0x0000007b7b7bb220 */ /* 0x010fe20000400000 */
[----:B------:R-:W-:Y:S01]  /*19c20*/  FSETP.GEU.AND P3, PT, R4, -126, PT ;  /* 0xc2fc00000400780b */ /* 0x000fe20003f6e000 */
[----:B------:R-:W-:Y:S01]  /*19c30*/  @!P6 FMUL R7, R7, 0.5 ;  /* 0x3f0000000707e820 */ /* 0x000fe20000400000 */
[----:B------:R-:W-:Y:S01]  /*19c40*/  FSETP.GEU.AND P0, PT, R139, -126, PT ;  /* 0xc2fc00008b00780b */ /* 0x000fe20003f0e000 */
[----:B--2---:R-:W-:Y:S01]  /*19c50*/  @!P2 FMUL R132, R132, R132 ;  /* 0x000000848484a220 */ /* 0x004fe20000400000 */
[----:B------:R-:W-:Y:S01]  /*19c60*/  FSETP.GEU.AND P1, PT, R138, -126, PT ;  /* 0xc2fc00008a00780b */ /* 0x000fe20003f2e000 */
[----:B------:R1:W2:Y:S01]  /*19c70*/  MUFU.EX2 R125, R7 ;  /* 0x00000007007d7308 */ /* 0x0002a20000000800 */
[----:B------:R-:W-:Y:S01]  /*19c80*/  FSETP.GEU.AND P2, PT, R5, -126, PT ;  /* 0xc2fc00000500780b */ /* 0x000fe20003f4e000 */
[----:B---3--:R-:W-:-:S06]  /*19c90*/  @!P4 FMUL R137, R137, R137 ;  /* 0x000000898989c220 */ /* 0x008fcc0000400000 */
[----:B------:R-:W-:Y:S01]  /*19ca0*/  @!P3 FMUL R4, R4, 0.5 ;  /* 0x3f0000000404b820 */ /* 0x000fe20000400000 */
[----:B------:R-:W3:Y:S01]  /*19cb0*/  MUFU.EX2 R136, R136 ;  /* 0x0000008800887308 */ /* 0x000ee20000000800 */
[----:B------:R-:W-:Y:S02]  /*19cc0*/  @!P0 FMUL R139, R139, 0.5 ;  /* 0x3f0000008b8b8820 */ /* 0x000fe40000400000 */
[----:B------:R-:W-:Y:S02]  /*19cd0*/  @!P1 FMUL R138, R138, 0.5 ;  /* 0x3f0000008a8a9820 */ /* 0x000fe40000400000 */
[----:B------:R-:W-:-:S03]  /*19ce0*/  @!P2 FMUL R5, R5, 0.5 ;  /* 0x3f0000000505a820 */ /* 0x000fc60000400000 */
[----:B------:R-:W4:Y:S01]  /*19cf0*/  MUFU.EX2 R139, R139 ;  /* 0x0000008b008b7308 */ /* 0x000f220000000800 */
[--C-:B-1----:R-:W-:Y:S02]  /*19d00*/  FFMA2 R6, R142.F32x2.HI_LO, UR4.F32, R0.reuse.F32 ;  /* 0x000000048e067c49 */ /* 0x102fe40009200000 */
[----:B------:R-:W-:Y:S02]  /*19d10*/  FFMA2 R142, R134.F32x2.HI_LO, UR4.F32, R0.F32 ;  /* 0x00000004868e7c49 */ /* 0x000fe40009200000 */
[----:B--2---:R-:W-:Y:S01]  /*19d20*/  @!P6 FMUL R125, R125, R125 ;  /* 0x0000007d7d7de220 */ /* 0x004fe20000400000 */
[----:B------:R-:W-:Y:S02]  /*19d30*/  FSETP.GEU.AND P6, PT, R6, -126, PT ;  /* 0xc2fc00000600780b */ /* 0x000fe40003fce000 */
[----:B------:R-:W1:Y:S01]  /*19d40*/  MUFU.EX2 R130, R4 ;  /* 0x0000000400827308 */ /* 0x000e620000000800 */
[----:B------:R-:W-:Y:S01]  /*19d50*/  FSETP.GEU.AND P4, PT, R142, -126, PT ;  /* 0xc2fc00008e00780b */ /* 0x000fe20003f8e000 */
[----:B---3--:R-:W-:Y:S01]  /*19d60*/  @!P5 FMUL R136, R136, R136 ;  /* 0x000000888888d220 */ /* 0x008fe20000400000 */
[----:B------:R-:W-:-:S05]  /*19d70*/  FSETP.GEU.AND P5, PT, R7, -126, PT ;  /* 0xc2fc00000700780b */ /* 0x000fca0003fae000 */
[----:B------:R-:W2:Y:S01]  /*19d80*/  MUFU.EX2 R138, R138 ;  /* 0x0000008a008a7308 */ /* 0x000ea20000000800 */
[----:B----4-:R-:W-:Y:S02]  /*19d90*/  @!P0 FMUL R139, R139, R139 ;  /* 0x0000008b8b8b8220 */ /* 0x010fe40000400000 */
[----:B------:R-:W-:-:S03]  /*19da0*/  @!P6 FMUL R6, R6, 0.5 ;  /* 0x3f0000000606e820 */ /* 0x000fc60000400000 */
[----:B------:R-:W-:Y:S02]  /*19db0*/  @!P4 FMUL R142, R142, 0.5 ;  /* 0x3f0000008e8ec820 */ /* 0x000fe40000400000 */
[----:B------:R3:W4:Y:S01]  /*19dc0*/  MUFU.EX2 R131, R5 ;  /* 0x0000000500837308 */ /* 0x0007220000000800 */
[----:B-1----:R-:W-:Y:S01]  /*19dd0*/  @!P3 FMUL R130, R130, R130 ;  /* 0x000000828282b220 */ /* 0x002fe20000400000 */
[----:B------:R-:W-:Y:S01]  /*19de0*/  FSETP.GEU.AND P3, PT, R143, -126, PT ;  /* 0xc2fc00008f00780b */ /* 0x000fe20003f6e000 */
[----:B------:R-:W-:-:S05]  /*19df0*/  @!P5 FMUL R7, R7, 0.5 ;  /* 0x3f0000000707d820 */ /* 0x000fca0000400000 */
[----:B------:R-:W1:Y:S01]  /*19e00*/  MUFU.EX2 R134, R6 ;  /* 0x0000000600867308 */ /* 0x000e620000000800 */
[----:B--2---:R-:W-:-:S06]  /*19e10*/  @!P1 FMUL R138, R138, R138 ;  /* 0x0000008a8a8a9220 */ /* 0x004fcc0000400000 */
[----:B------:R-:W-:Y:S01]  /*19e20*/  @!P3 FMUL R143, R143, 0.5 ;  /* 0x3f0000008f8fb820 */ /* 0x000fe20000400000 */
[----:B------:R-:W2:Y:S01]  /*19e30*/  MUFU.EX2 R135, R7 ;  /* 0x0000000700877308 */ /* 0x000ea20000000800 */
[--C-:B---3--:R-:W-:Y:S02]  /*19e40*/  FFMA2 R4, R144.F32x2.HI_LO, UR4.F32, R0.reuse.F32 ;  /* 0x0000000490047c49 */ /* 0x108fe40009200000 */
[----:B------:R-:W-:Y:S01]  /*19e50*/  FFMA2 R144, R140.F32x2.HI_LO, UR4.F32, R0.F32 ;  /* 0x000000048c907c49 */ /* 0x000fe20009200000 */
[----:B------:R-:W-:Y:S01]  /*19e60*/  USHF.R.U32.HI UR4, URZ, 0x15, UR36 ;  /* 0x00000015ff047899 */ /* 0x000fe20008011624 */
[----:B----4-:R-:W-:Y:S01]  /*19e70*/  @!P2 FMUL R131, R131, R131 ;  /* 0x000000838383a220 */ /* 0x010fe20000400000 */
[----:B------:R-:W-:Y:S02]  /*19e80*/  FSETP.GEU.AND P1, PT, R5, -126, PT ;  /* 0xc2fc00000500780b */ /* 0x000fe40003f2e000 */
[----:B------:R-:W-:Y:S01]  /*19e90*/  FSETP.GEU.AND P0, PT, R144, -126, PT ;  /* 0xc2fc00009000780b */ /* 0x000fe20003f0e000 */
[----:B------:R-:W3:Y:S01]  /*19ea0*/  MUFU.EX2 R142, R142 ;  /* 0x0000008e008e7308 */ /* 0x000ee20000000800 */
[----:B------:R-:W-:Y:S01]  /*19eb0*/  FSETP.GEU.AND P2, PT, R4, -126, PT ;  /* 0xc2fc00000400780b */ /* 0x000fe20003f4e000 */
[----:B-1----:R-:W-:Y:S01]  /*19ec0*/  @!P6 FMUL R134, R134, R134 ;  /* 0x000000868686e220 */ /* 0x002fe20000400000 */
[----:B------:R-:W-:-:S02]  /*19ed0*/  FSETP.GEU.AND P6, PT, R145, -126, PT ;  /* 0xc2fc00009100780b */ /* 0x000fc40003fce000 */
[----:B------:R-:W-:-:S03]  /*19ee0*/  MOV R0, UR4 ;  /* 0x0000000400007c02 */ /* 0x000fc60008000f00 */
[----:B------:R-:W1:Y:S01]  /*19ef0*/  MUFU.EX2 R143, R143 ;  /* 0x0000008f008f7308 */ /* 0x000e620000000800 */
[----:B--2---:R-:W-:Y:S01]  /*19f00*/  @!P5 FMUL R135, R135, R135 ;  /* 0x000000878787d220 */ /* 0x004fe20000400000 */
[----:B------:R-:W-:Y:S01]  /*19f10*/  @!P1 FMUL R5, R5, 0.5 ;  /* 0x3f00000005059820 */ /* 0x000fe20000400000 */
[----:B------:R-:W-:Y:S01]  /*19f20*/  FSETP.GEU.AND P5, PT, R148, -126, PT ;  /* 0xc2fc00009400780b */ /* 0x000fe20003fae000 */
[----:B------:R-:W-:Y:S02]  /*19f30*/  @!P0 FMUL R144, R144, 0.5 ;  /* 0x3f00000090908820 */ /* 0x000fe40000400000 */
[----:B------:R-:W-:Y:S02]  /*19f40*/  @!P2 FMUL R4, R4, 0.5 ;  /* 0x3f0000000404a820 */ /* 0x000fe40000400000 */
[----:B------:R-:W2:Y:S01]  /*19f50*/  MUFU.EX2 R141, R5 ;  /* 0x00000005008d7308 */ /* 0x000ea20000000800 */
[----:B---3--:R-:W-:Y:S01]  /*19f60*/  @!P4 FMUL R142, R142, R142 ;  /* 0x0000008e8e8ec220 */ /* 0x008fe20000400000 */
[----:B------:R-:W-:Y:S01]  /*19f70*/  FSETP.GEU.AND P4, PT, R149, -126, PT ;  /* 0xc2fc00009500780b */ /* 0x000fe20003f8e000 */
[----:B------:R-:W-:-:S05]  /*19f80*/  @!P6 FMUL R145, R145, 0.5 ;  /* 0x3f0000009191e820 */ /* 0x000fca0000400000 */
[----:B------:R-:W3:Y:S01]  /*19f90*/  MUFU.EX2 R144, R144 ;  /* 0x0000009000907308 */ /* 0x000ee20000000800 */
[----:B-1----:R-:W-:Y:S01]  /*19fa0*/  @!P3 FMUL R143, R143, R143 ;  /* 0x0000008f8f8fb220 */ /* 0x002fe20000400000 */
[----:B------:R-:W-:Y:S01]  /*19fb0*/  FSETP.GEU.AND P3, PT, R24, -126, PT ;  /* 0xc2fc00001800780b */ /* 0x000fe20003f6e000 */
[----:B------:R-:W-:-:S04]  /*19fc0*/  @!P5 FMUL R148, R148, 0.5 ;  /* 0x3f0000009494d820 */ /* 0x000fc80000400000 */
        /* <DEDUP_REMOVED lines=197> */
[----:B------:R-:W-:-:S03]  /*1ac20*/  F2FP.F16.F32.PACK_AB R60, R97, R96 ;  /* 0x00000060613c723e */ /* 0x000fc600000000ff */
[----:B------:R-:W-:Y:S01]  /*1ac30*/  @!P3 FMUL R66, R66, 0.5 ;  /* 0x3f0000004242b820 */ /* 0x000fe20000400000 */
[----:B------:R-:W2:Y:S01]  /*1ac40*/  MUFU.EX2 R189, R63 ;  /* 0x0000003f00bd7308 */ /* 0x000ea20000000800 */
[----:B---3--:R-:W-:Y:S01]  /*1ac50*/  @!P1 FMUL R187, R187, R187 ;  /* 0x000000bbbbbb9220 */ /* 0x008fe20000400000 */
[----:B------:R-:W-:Y:S02]  /*1ac60*/  FSETP.GEU.AND P1, PT, R68, -126, PT ;  /* 0xc2fc00004400780b */ /* 0x000fe40003f2e000 */
[----:B------:R-:W-:Y:S02]  /*1ac70*/  F2FP.F16.F32.PACK_AB R61, R99, R98 ;  /* 0x00000062633d723e */ /* 0x000fe400000000ff */
[----:B------:R-:W-:Y:S01]  /*1ac80*/  F2FP.F16.F32.PACK_AB R42, R187, R186 ;  /* 0x000000babb2a723e */ /* 0x000fe200000000ff */
[----:B------:R-:W-:Y:S01]  /*1ac90*/  @!P2 FMUL R67, R67, 0.5 ;  /* 0x3f0000004343a820 */ /* 0x000fe20000400000 */
[----:B------:R-:W3:Y:S01]  /*1aca0*/  MUFU.EX2 R44, R64 ;  /* 0x00000040002c7308 */ /* 0x000ee20000000800 */
[----:B-1----:R-:W-:Y:S01]  /*1acb0*/  @!P0 FMUL R188, R188, R188 ;  /* 0x000000bcbcbc8220 */ /* 0x002fe20000400000 */
[----:B------:R-:W-:-:S02]  /*1acc0*/  FSETP.GEU.AND P0, PT, R69, -126, PT ;  /* 0xc2fc00004500780b */ /* 0x000fc40003f0e000 */
        /* <DEDUP_REMOVED lines=11> */
[----:B------:R-:W-:Y:S02]  /*1ad80*/  F2FP.F16.F32.PACK_AB R64, R105, R104 ;  /* 0x000000686940723e */ /* 0x000fe400000000ff */
[----:B------:R3:W-:Y:S01]  /*1ad90*/  STL [R1+0x10], R44 ;  /* 0x0000102c01007387 */ /* 0x0007e20000100800 */
[----:B------:R-:W-:Y:S01]  /*1ada0*/  @!P6 FMUL R70, R70, 0.5 ;  /* 0x3f0000004646e820 */ /* 0x000fe20000400000 */
[----:B------:R-:W4:Y:S01]  /*1adb0*/  MUFU.EX2 R47, R67 ;  /* 0x00000043002f7308 */ /* 0x000f220000000800 */
[----:B-1----:R-:W-:Y:S01]  /*1adc0*/  @!P4 FMUL R48, R48, R48 ;  /* 0x000000303030c220 */ /* 0x002fe20000400000 */
[----:B------:R-:W-:Y:S02]  /*1add0*/  FSETP.GEU.AND P4, PT, R72, -126, PT ;  /* 0xc2fc00004800780b */ /* 0x000fe40003f8e000 */
[----:B------:R-:W-:Y:S02]  /*1ade0*/  F2FP.F16.F32.PACK_AB R65, R107, R106 ;  /* 0x0000006a6b41723e */ /* 0x000fe400000000ff */
[----:B------:R-:W-:Y:S01]  /*1adf0*/  STL [R1+0x14], R48 ;  /* 0x0000143001007387 */ /* 0x000fe20000100800 */
[----:B------:R-:W-:Y:S01]  /*1ae00*/  @!P5 FMUL R71, R71, 0.5 ;  /* 0x3f0000004747d820 */ /* 0x000fe20000400000 */
[----:B------:R-:W1:Y:S01]  /*1ae10*/  MUFU.EX2 R5, R68 ;  /* 0x0000004400057308 */ /* 0x000e620000000800 */
[----:B--2---:R-:W-:Y:S01]  /*1ae20*/  @!P3 FMUL R45, R45, R45 ;  /* 0x0000002d2d2db220 */ /* 0x004fe20000400000 */
        /* <DEDUP_REMOVED lines=11> */
[----:B-1----:R-:W-:Y:S01]  /*1aee0*/  @!P1 FMUL R5, R5, R5 ;  /* 0x0000000505059220 */ /* 0x002fe20000400000 */
[----:B------:R-:W-:-:S02]  /*1aef0*/  FSETP.GEU.AND P1, PT, R75, -126, PT ;  /* 0xc2fc00004b00780b */ /* 0x000fc40003f2e000 */
[----:B---3--:R-:W-:Y:S02]  /*1af00*/  F2FP.F16.F32.PACK_AB R44, R48, R44 ;  /* 0x0000002c302c723e */ /* 0x008fe400000000ff */
[----:B------:R-:W-:Y:S01]  /*1af10*/  STL [R1+0x20], R5 ;  /* 0x0000200501007387 */ /* 0x000fe20000100800 */
[----:B------:R-:W-:Y:S01]  /*1af20*/  @!P2 FMUL R74, R74, 0.5 ;  /* 0x3f0000004a4aa820 */ /* 0x000fe20000400000 */
[----:B------:R-:W1:Y:S01]  /*1af30*/  MUFU.EX2 R4, R71 ;  /* 0x0000004700047308 */ /* 0x000e620000000800 */
[----:B-----5:R-:W-:Y:S01]  /*1af40*/  @!P0 FMUL R46, R46, R46 ;  /* 0x0000002e2e2e8220 */ /* 0x020fe20000400000 */
[----:B------:R-:W-:Y:S02]  /*1af50*/  FSETP.GEU.AND P0, PT, R76, -126, PT ;  /* 0xc2fc00004c00780b */ /* 0x000fe40003f0e000 */
[----:B------:R-:W-:Y:S02]  /*1af60*/  F2FP.F16.F32.PACK_AB R68, R113, R112 ;  /* 0x000000707144723e */ /* 0x000fe400000000ff */
[----:B------:R3:W-:Y:S01]  /*1af70*/  STL [R1+0x24], R46 ;  /* 0x0000242e01007387 */ /* 0x0007e20000100800 */
[----:B------:R-:W-:Y:S01]  /*1af80*/  @!P1 FMUL R75, R75, 0.5 ;  /* 0x3f0000004b4b9820 */ /* 0x000fe20000400000 */
[----:B------:R-:W5:Y:S01]  /*1af90*/  MUFU.EX2 R21, R72 ;  /* 0x0000004800157308 */ /* 0x000f620000000800 */
[----:B----4-:R-:W-:Y:S01]  /*1afa0*/  @!P6 FMUL R7, R7, R7 ;  /* 0x000000070707e220 */ /* 0x010fe20000400000 */
[----:B------:R-:W-:-:S02]  /*1afb0*/  FSETP.GEU.AND P6, PT, R77, -126, PT ;  /* 0xc2fc00004d00780b */ /* 0x000fc40003fce000 */
[----:B--2---:R-:W-:Y:S02]  /*1afc0*/  F2FP.F16.F32.PACK_AB R45, R47, R45 ;  /* 0x0000002d2f2d723e */ /* 0x004fe400000000ff */
[----:B------:R2:W-:Y:S01]  /*1afd0*/  STL [R1+0x28], R7 ;  /* 0x0000280701007387 */ /* 0x0005e20000100800 */
[----:B------:R-:W-:Y:S01]  /*1afe0*/  @!P0 FMUL R76, R76, 0.5 ;  /* 0x3f0000004c4c8820 */ /* 0x000fe20000400000 */
[----:B------:R-:W4:Y:S01]  /*1aff0*/  MUFU.EX2 R6, R73 ;  /* 0x0000004900067308 */ /* 0x000f220000000800 */
[----:B-1----:R-:W-:Y:S01]  /*1b000*/  @!P5 FMUL R4, R4, R4 ;  /* 0x000000040404d220 */ /* 0x002fe20000400000 */
[----:B------:R-:W-:Y:S02]  /*1b010*/  FSETP.GEU.AND P5, PT, R78, -126, PT ;  /* 0xc2fc00004e00780b */ /* 0x000fe40003fae000 */
[----:B------:R-:W-:Y:S02]  /*1b020*/  F2FP.F16.F32.PACK_AB R69, R115, R114 ;  /* 0x000000727345723e */ /* 0x000fe400000000ff */
[----:B------:R2:W-:Y:S01]  /*1b030*/  STL [R1+0x2c], R4 ;  /* 0x00002c0401007387 */ /* 0x0005e20000100800 */
[----:B------:R-:W-:Y:S01]  /*1b040*/  @!P6 FMUL R77, R77, 0.5 ;  /* 0x3f0000004d4de820 */ /* 0x000fe20000400000 */
[----:B------:R-:W1:Y:S01]  /*1b050*/  MUFU.EX2 R15, R74 ;  /* 0x0000004a000f7308 */ /* 0x000e620000000800 */
[----:B-----5:R-:W-:Y:S01]  /*1b060*/  @!P4 FMUL R21, R21, R21 ;  /* 0x000000151515c220 */ /* 0x020fe20000400000 */
        /* <DEDUP_REMOVED lines=8> */
[----:B------:R2:W-:Y:S01]  /*1b0f0*/  STL [R1+0x34], R6 ;  /* 0x0000340601007387 */ /* 0x0005e20000100800 */
[----:B------:R-:W-:Y:S01]  /*1b100*/  @!P4 FMUL R79, R79, 0.5 ;  /* 0x3f0000004f4fc820 */ /* 0x000fe20000400000 */
[----:B------:R-:W4:Y:S01]  /*1b110*/  MUFU.EX2 R13, R76 ;  /* 0x0000004c000d7308 */ /* 0x000f220000000800 */
[----:B-1----:R-:W-:Y:S01]  /*1b120*/  @!P2 FMUL R15, R15, R15 ;  /* 0x0000000f0f0fa220 */ /* 0x002fe20000400000 */
[----:B------:R-:W-:-:S02]  /*1b130*/  FSETP.GEU.AND P2, PT, R81, -126, PT ;  /* 0xc2fc00005100780b */ /* 0x000fc40003f4e000 */
[----:B------:R-:W-:Y:S02]  /*1b140*/  F2FP.F16.F32.PACK_AB R72, R119, R118 ;  /* 0x000000767748723e */ /* 0x000fe400000000ff */
[----:B------:R2:W-:Y:S01]  /*1b150*/  STL [R1+0x38], R15 ;  /* 0x0000380f01007387 */ /* 0x0005e20000100800 */
        /* <DEDUP_REMOVED lines=10> */
[----:B------:R-:W-:Y:S02]  /*1b200*/  F2FP.F16.F32.PACK_AB R74, R127, R126 ;  /* 0x0000007e7f4a723e */ /* 0x000fe400000000ff */
[----:B------:R2:W-:Y:S01]  /*1b210*/  STL [R1+0x40], R13 ;  /* 0x0000400d01007387 */ /* 0x0005e20000100800 */
[----:B------:R-:W-:Y:S01]  /*1b220*/  @!P1 FMUL R82, R82, 0.5 ;  /* 0x3f00000052529820 */ /* 0x000fe20000400000 */
[----:B------:R-:W4:Y:S01]  /*1b230*/  MUFU.EX2 R12, R79 ;  /* 0x0000004f000c7308 */ /* 0x000f220000000800 */
[----:B-1----:R-:W-:Y:S01]  /*1b240*/  @!P6 FMUL R14, R14, R14 ;  /* 0x0000000e0e0ee220 */ /* 0x002fe20000400000 */
[----:B------:R-:W-:Y:S02]  /*1b250*/  LOP3.LUT P6, RZ, R0, 0x3, R84, 0x48, !PT ;  /* 0x0000000300ff7812 */ /* 0x000fe400078c4854 */
[----:B------:R-:W-:Y:S02]  /*1b260*/  F2FP.F16.F32.PACK_AB R75, R121, R120 ;  /* 0x00000078794b723e */ /* 0x000fe400000000ff */
[----:B------:R2:W-:Y:S01]  /*1b270*/  STL [R1+0x44], R14 ;  /* 0x0000440e01007387 */ /* 0x0005e20000100800 */
[----:B------:R-:W-:Y:S01]  /*1b280*/  @!P0 FMUL R83, R83, 0.5 ;  /* 0x3f00000053538820 */ /* 0x000fe20000400000 */
[----:B------:R-:W1:Y:S01]  /*1b290*/  MUFU.EX2 R9, R80 ;  /* 0x0000005000097308 */ /* 0x000e620000000800 */
[----:B-----5:R-:W-:Y:S01]  /*1b2a0*/  @!P5 FMUL R11, R11, R11 ;  /* 0x0000000b0b0bd220 */ /* 0x020fe20000400000 */
[----:B------:R-:W-:-:S02]  /*1b2b0*/  F2FP.F16.F32.PACK_AB R76, R129, R128 ;  /* 0x00000080814c723e */ /* 0x000fc400000000ff */
[----:B------:R-:W-:Y:S02]  /*1b2c0*/  F2FP.F16.F32.PACK_AB R77, R123, R122 ;  /* 0x0000007a7b4d723e */ /* 0x000fe400000000ff */
[----:B------:R2:W-:Y:S01]  /*1b2d0*/  STL [R1+0x48], R11 ;  /* 0x0000480b01007387 */ /* 0x0005e20000100800 */
[----:B------:R-:W-:Y:S01]  /*1b2e0*/  F2FP.F16.F32.PACK_AB R78, R133, R132 ;  /* 0x00000084854e723e */ /* 0x000fe200000000ff */
[----:B------:R-:W5:Y:S01]  /*1b2f0*/  MUFU.EX2 R10, R81 ;  /* 0x00000051000a7308 */ /* 0x000f620000000800 */
[----:B----4-:R-:W-:Y:S01]  /*1b300*/  @!P4 FMUL R12, R12, R12 ;  /* 0x0000000c0c0cc220 */ /* 0x010fe20000400000 */
[----:B------:R-:W-:Y:S02]  /*1b310*/  F2FP.F16.F32.PACK_AB R79, R125, R124 ;  /* 0x0000007c7d4f723e */ /* 0x000fe400000000ff */
[----:B------:R-:W-:Y:S02]  /*1b320*/  F2FP.F16.F32.PACK_AB R84, R143, R142 ;  /* 0x0000008e8f54723e */ /* 0x000fe400000000ff */
[----:B------:R2:W-:Y:S01]  /*1b330*/  STL [R1+0x4c], R12 ;  /* 0x00004c0c01007387 */ /* 0x0005e20000100800 */
[----:B---3--:R-:W-:Y:S01]  /*1b340*/  F2FP.F16.F32.PACK_AB R46, R46, R5 ;  /* 0x000000052e2e723e */ /* 0x008fe200000000ff */
[----:B------:R-:W3:Y:S01]  /*1b350*/  MUFU.EX2 R3, R82 ;  /* 0x0000005200037308 */ /* 0x000ee20000000800 */
[----:B-1----:R-:W-:Y:S01]  /*1b360*/  @!P3 FMUL R9, R9, R9 ;  /* 0x000000090909b220 */ /* 0x002fe20000400000 */
[----:B------:R-:W-:-:S02]  /*1b370*/  F2FP.F16.F32.PACK_AB R80, R137, R136 ;  /* 0x000000888950723e */ /* 0x000fc400000000ff */
[----:B------:R-:W-:Y:S02]  /*1b380*/  F2FP.F16.F32.PACK_AB R47, R4, R7 ;  /* 0x00000007042f723e */ /* 0x000fe400000000ff */
[----:B------:R2:W-:Y:S01]  /*1b390*/  STL [R1+0x58], R9 ;  /* 0x0000580901007387 */ /* 0x0005e20000100800 */
[----:B------:R-:W-:Y:S01]  /*1b3a0*/  F2FP.F16.F32.PACK_AB R48, R6, R21 ;  /* 0x000000150630723e */ /* 0x000fe200000000ff */
[----:B------:R-:W1:Y:S01]  /*1b3b0*/  MUFU.EX2 R8, R83 ;  /* 0x0000005300087308 */ /* 0x000e620000000800 */
        /* <DEDUP_REMOVED lines=10> */
[----:B-1----:R-:W-:Y:S01]  /*1b460*/  @!P0 FMUL R8, R8, R8 ;  /* 0x0000000808088220 */ /* 0x002fe20000400000 */
[----:B------:R-:W-:-:S04]  /*1b470*/  F2FP.F16.F32.PACK_AB R83, R135, R134 ;  /* 0x000000868753723e */ /* 0x000fc800000000ff */
[----:B------:R2:W-:Y:S01]  /*1b480*/  STL [R1+0x54], R8 ;  /* 0x0000540801007387 */ /* 0x0005e20000100800 */
[----:B------:R-:W-:Y:S01]  /*1b490*/  F2FP.F16.F32.PACK_AB R53, R8, R3 ;  /* 0x000000030835723e */ /* 0x000fe200000000ff */
[----:B------:R-:W-:Y:S06]  /*1b4a0*/  @!P6 BRA `(.L_x_294) ;  /* 0x000000000040e947 */ /* 0x000fec0003800000 */
[----:B--2---:R-:W-:Y:S01]  /*1b4b0*/  MOV R14, 0x8 ;  /* 0x00000008000e7802 */ /* 0x004fe20000000f00 */
        /* <DEDUP_REMOVED lines=15> */
.L_x_294:
[----:B------:R-:W-:Y:S05]  /*1b5b0*/  WARPSYNC.ALL ;  /* 0x0000000000007948 */ /* 0x000fea0003800000 */
[----:B------:R1:W-:Y:S01]  /*1b5c0*/  STTM.x32 tmem[UR36], R56 ;  /* 0x00000038000079ed */ /* 0x0003e200082c0024 */
[----:B------:R-:W3:Y:S01]  /*1b5d0*/  LDCU UR4, c[0x0][0x704] ;  /* 0x0000e080ff0477ac */ /* 0x000ee20008000800 */
[----:B-1----:R-:W4:Y:S01]  /*1b5e0*/  LDL R87, [R1+0x64] ;  /* 0x0000640001577983 */ /* 0x002f220000100800 */
[----:B------:R-:W1:Y:S02]  /*1b5f0*/  S2R R60, SR_TID.X ;  /* 0x00000000003c7919 */ /* 0x000e640000002100 */
[----:B-1----:R-:W-:-:S02]  /*1b600*/  SHF.R.U32.HI R61, RZ, 0x5, R60 ;  /* 0x00000005ff3d7819 */ /* 0x002fc4000001163c */
[----:B----4-:R-:W-:-:S04]  /*1b610*/  FSETP.NEU.AND P0, PT, R87, -INF , PT ;  /* 0xff8000005700780b */ /* 0x010fc80003f0d000 */
[----:B------:R-:W-:-:S05]  /*1b620*/  FSEL R0, R87, RZ, P0 ;  /* 0x000000ff57007208 */ /* 0x000fca0000000000 */
[----:B---3--:R-:W-:-:S04]  /*1b630*/  FMUL R0, R0, -UR4 ;  /* 0x8000000400007c20 */ /* 0x008fc80008400000 */
[--C-:B------:R-:W-:Y:S02]  /*1b640*/  FFMA2 R54, R54.F32x2.HI_LO, UR4.F32, R0.reuse.F32 ;  /* 0x0000000436367c49 */ /* 0x100fe40009200000 */
[----:B------:R-:W-:Y:S01]  /*1b650*/  FFMA2 R146, R146.F32x2.HI_LO, UR4.F32, R0.F32 ;  /* 0x0000000492927c49 */ /* 0x000fe20009200000 */
[----:B------:R-:W-:Y:S02]  /*1b660*/  UIADD3 UR4, UPT, UPT, UR36, 0x20, URZ ;  /* 0x0000002024047890 */ /* 0x000fe4000fffe0ff */
[----:B------:R-:W-:Y:S02]  /*1b670*/  FSETP.GEU.AND P4, PT, R54, -126, PT ;  /* 0xc2fc00003600780b */ /* 0x000fe40003f8e000 */
[----:B------:R-:W-:Y:S01]  /*1b680*/  FSETP.GEU.AND P3, PT, R55, -126, PT ;  /* 0xc2fc00003700780b */ /* 0x000fe20003f6e000 */
[----:B------:R-:W-:Y:S01]  /*1b690*/  USHF.R.U32.HI UR4, URZ, 0x15, UR4 ;  /* 0x00000015ff047899 */ /* 0x000fe20008011604 */
[----:B------:R-:W-:Y:S02]  /*1b6a0*/  FSETP.GEU.AND P2, PT, R146, -126, PT ;  /* 0xc2fc00009200780b */ /* 0x000fe40003f4e000 */
[----:B------:R-:W-:-:S03]  /*1b6b0*/  FSETP.GEU.AND P1, PT, R147, -126, PT ;  /* 0xc2fc00009300780b */ /* 0x000fc60003f2e000 */
[----:B------:R-:W-:-:S04]  /*1b6c0*/  MOV R0, UR4 ;  /* 0x0000000400007c02 */ /* 0x000fc80008000f00 */
[----:B------:R-:W-:Y:S01]  /*1b6d0*/  @!P4 FMUL R54, R54, 0.5 ;  /* 0x3f0000003636c820 */ /* 0x000fe20000400000 */
[----:B------:R-:W-:Y:S01]  /*1b6e0*/  LOP3.LUT P0, RZ, R0, 0x3, R61, 0x48, !PT ;  /* 0x0000000300ff7812 */ /* 0x000fe2000780483d */
[----:B------:R-:W-:Y:S02]  /*1b6f0*/  @!P3 FMUL R55, R55, 0.5 ;  /* 0x3f0000003737b820 */ /* 0x000fe40000400000 */
[----:B------:R-:W-:Y:S01]  /*1b700*/  @!P2 FMUL R146, R146, 0.5 ;  /* 0x3f0000009292a820 */ /* 0x000fe20000400000 */
[----:B------:R-:W1:Y:S01]  /*1b710*/  MUFU.EX2 R58, R54 ;  /* 0x00000036003a7308 */ /* 0x000e620000000800 */
[----:B------:R-:W-:-:S07]  /*1b720*/  @!P1 FMUL R147, R147, 0.5 ;  /* 0x3f00000093939820 */ /* 0x000fce0000400000 */
[----:B------:R-:W3:Y:S08]  /*1b730*/  MUFU.EX2 R59, R55 ;  /* 0x00000037003b7308 */ /* 0x000ef00000000800 */
[----:B------:R-:W4:Y:S01]  /*1b740*/  MUFU.EX2 R56, R146 ;  /* 0x0000009200387308 */ /* 0x000f220000000800 */
[----:B-1----:R-:W-:-:S07]  /*1b750*/  @!P4 FMUL R58, R58, R58 ;  /* 0x0000003a3a3ac220 */ /* 0x002fce0000400000 */
[----:B------:R-:W1:Y:S01]  /*1b760*/  MUFU.EX2 R57, R147 ;  /* 0x0000009300397308 */ /* 0x000e620000000800 */
[----:B---3--:R-:W-:-:S05]  /*1b770*/  @!P3 FMUL R59, R59, R59 ;  /* 0x0000003b3b3bb220 */ /* 0x008fca0000400000 */
[----:B------:R-:W-:Y:S01]  /*1b780*/  F2FP.F16.F32.PACK_AB R54, R59, R58 ;  /* 0x0000003a3b36723e */ /* 0x000fe200000000ff */
[----:B----4-:R-:W-:Y:S01]  /*1b790*/  @!P2 FMUL R56, R56, R56 ;  /* 0x000000383838a220 */ /* 0x010fe20000400000 */
[----:B-1----:R-:W-:-:S05]  /*1b7a0*/  @!P1 FMUL R57, R57, R57 ;  /* 0x0000003939399220 */ /* 0x002fca0000400000 */
        /* <DEDUP_REMOVED lines=18> */
.L_x_295:
[----:B------:R-:W-:Y:S01]  /*1b8d0*/  MOV R0, UR48 ;  /* 0x0000003000007c02 */ /* 0x000fe20008000f00 */
[----:B------:R-:W-:Y:S05]  /*1b8e0*/  WARPSYNC.ALL ;  /* 0x0000000000007948 */ /* 0x000fea0003800000 */
[----:B------:R-:W-:Y:S01]  /*1b8f0*/  ISETP.GT.U32.AND P1, PT, R0, 0x1, PT ;  /* 0x000000010000780c */ /* 0x000fe20003f24070 */
[----:B------:R1:W-:Y:S01]  /*1b900*/  STTM.x32 tmem[UR36+0x20], R24 ;  /* 0x00002018000079ed */ /* 0x0003e200082c0024 */
[----:B------:R-:W3:Y:S11]  /*1b910*/  FENCE.VIEW.ASYNC.T ;  /* 0x00000000000073c6 */ /* 0x000ef60000000200 */
[----:B------:R-:W-:Y:S05]  /*1b920*/  @P1 BRA `(.L_x_296) ;  /* 0x0000000000081947 */ /* 0x000fea0003800000 */
[----:B------:R-:W-:Y:S05]  /*1b930*/  BPT.TRAP 0x1 ;  /* 0x000000040000795c */ /* 0x000fea0000300000 */
[----:B------:R-:W-:Y:S05]  /*1b940*/  BPT.TRAP 0x1 ;  /* 0x000000040000795c */ /* 0x000fea0000300000 */
.L_x_296:
[----:B------:R-:W4:Y:S01]  /*1b950*/  S2UR UR5, SR_CgaCtaId ;  /* 0x00000000000579c3 */ /* 0x000f220000008800 */
[----:B------:R-:W-:Y:S01]  /*1b960*/  UISETP.NE.AND UP0, UPT, UR40, URZ, UPT ;  /* 0x000000ff2800728c */ /* 0x000fe2000bf05270 */
[----:B------:R-:W-:-:S06]  /*1b970*/  UMOV UR4, 0x400 ;  /* 0x0000040000047882 */ /* 0x000fcc0000000000 */
[----:B------:R-:W5:Y:S01]  /*1b980*/  S2UR UR6, SR_CgaCtaId ;  /* 0x00000000000679c3 */ /* 0x000f620000008800 */
[----:B----4-:R-:W-:-:S04]  /*1b990*/  ULEA UR5, UR5, UR4, 0x18 ;  /* 0x0000000405057291 */ /* 0x010fc8000f8ec0ff */
[----:B------:R-:W-:Y:S02]  /*1b9a0*/  UIADD3 UR4, UPT, UPT, UR5, 0x38068, URZ ;  /* 0x0003806805047890 */ /* 0x000fe4000fffe0ff */
[----:B------:R-:W-:-:S04]  /*1b9b0*/  @UP0 UIADD3 UR4, UPT, UPT, UR5, 0x38058, URZ ;  /* 0x0003805805040890 */ /* 0x000fc8000fffe0ff */
[----:B-----5:R-:W-:-:S09]  /*1b9c0*/  UPRMT UR4, UR6, 0x654, UR4 ;  /* 0x0000065406047896 */ /* 0x020fd20008000004 */
[----:B---3--:R-:W-:Y:S01]  /*1b9d0*/  SYNCS.ARRIVE.TRANS64.RED.A1T0 RZ, [UR4], RZ ;  /* 0x000000ffffff79a7 */ /* 0x008fe20008100404 */
[----:B------:R-:W-:Y:S02]  /*1b9e0*/  USEL UR4, UR42, UR43, UP0 ;  /* 0x0000002b2a047287 */ /* 0x000fe40008000000 */
[----:B------:R-:W-:Y:S02]  /*1b9f0*/  UISETP.NE.AND UP0, UPT, UR47, URZ, UPT ;  /* 0x000000ff2f00728c */ /* 0x000fe4000bf05270 */
[----:B------:R-:W-:-:S07]  /*1ba00*/  ULOP3.LUT UR37, UR4, 0x1, URZ, 0x3c, !UPT ;  /* 0x0000000104257892 */ /* 0x000fce000f8e3cff */
[----:B------:R-:W-:Y:S05]  /*1ba10*/  BRA.U UP0, `(.L_x_297) ;  /* 0x0000000100047547 */ /* 0x000fea000b800000 */
[----:B------:R-:W-:Y:S05]  /*1ba20*/  BPT.TRAP 0x1 ;  /* 0x000000040000795c */ /* 0x000fea0000300000 */
.L_x_297:
[----:B------:R-:W-:Y:S01]  /*1ba30*/  UISETP.NE.AND UP0, UPT, UR40, URZ, UPT ;  /* 0x000000ff2800728c */ /* 0x000fe2000bf05270 */
[----:B------:R-:W-:Y:S01]  /*1ba40*/  FADD2 R90, R90.F32x2.HI_LO, RZ.F32 ;  /* 0x000000ff5a5a724b */ /* 0x000fe20000200000 */
[----:B------:R-:W-:Y:S01]  /*1ba50*/  FSETP.NEU.AND P0, PT, R87, -INF , PT ;  /* 0xff8000005700780b */ /* 0x000fe20003f0d000 */
[----:B------:R-:W-:Y:S01]  /*1ba60*/  FADD2 R92, R92.F32x2.HI_LO, RZ.F32 ;  /* 0x000000ff5c5c724b */ /* 0x000fe20000200000 */
[----:B------:R-:W-:Y:S01]  /*1ba70*/  USEL UR4, UR45, UR46, UP0 ;  /* 0x0000002e2d047287 */ /* 0x000fe20008000000 */
[----:B------:R-:W-:Y:S01]  /*1ba80*/  FADD2 R90, R90.F32x2.HI_LO, R98.F32x2.HI_LO ;  /* 0x000000625a5a724b */ /* 0x000fe20000000000 */
[----:B--2---:R-:W-:Y:S01]  /*1ba90*/  FSEL R4, R87, RZ, P0 ;  /* 0x000000ff57047208 */ /* 0x004fe20000000000 */
[----:B------:R-:W-:Y:S01]  /*1baa0*/  FADD2 R94, R94.F32x2.HI_LO, RZ.F32 ;  /* 0x000000ff5e5e724b */ /* 0x000fe20000200000 */
[----:B------:R-:W-:Y:S01]  /*1bab0*/  ULOP3.LUT UR36, UR4, 0x1, URZ, 0x3c, !UPT ;  /* 0x0000000104247892 */ /* 0x000fe2000f8e3cff */
[----:B------:R-:W-:Y:S01]  /*1bac0*/  FADD2 R92, R92.F32x2.HI_LO, R100.F32x2.HI_LO ;  /* 0x000000645c5c724b */ /* 0x000fe20000000000 */
[----:B------:R-:W-:Y:S01]  /*1bad0*/  UIADD3 UR4, UPT, UPT, UR5, 0x38088, URZ ;  /* 0x0003808805047890 */ /* 0x000fe2000fffe0ff */
[----:B------:R-:W-:Y:S01]  /*1bae0*/  FADD2 R94, R94.F32x2.HI_LO, R102.F32x2.HI_LO ;  /* 0x000000665e5e724b */ /* 0x000fe20000000000 */
[----:B------:R-:W-:Y:S01]  /*1baf0*/  @UP0 UIADD3 UR4, UPT, UPT, UR5, 0x38078, URZ ;  /* 0x0003807805040890 */ /* 0x000fe2000fffe0ff */
[----:B------:R-:W-:Y:S01]  /*1bb00*/  FADD2 R90, R90.F32x2.HI_LO, R106.F32x2.HI_LO ;  /* 0x0000006a5a5a724b */ /* 0x000fe20000000000 */
[----:B------:R-:W-:Y:S01]  /*1bb10*/  MOV R0, UR36 ;  /* 0x0000002400007c02 */ /* 0x000fe20008000f00 */
[----:B------:R-:W-:Y:S01]  /*1bb20*/  FADD2 R92, R92.F32x2.HI_LO, R108.F32x2.HI_LO ;  /* 0x0000006c5c5c724b */ /* 0x000fe20000000000 */
[----:B------:R-:W-:Y:S01]  /*1bb30*/  FSETP.NEU.AND P0, PT, R17, R4, PT ;  /* 0x000000041100720b */ /* 0x000fe20003f0d000 */
[----:B------:R-:W-:Y:S01]  /*1bb40*/  FADD2 R94, R94.F32x2.HI_LO, R110.F32x2.HI_LO ;  /* 0x0000006e5e5e724b */ /* 0x000fe20000000000 */
[----:B------:R-:W-:Y:S01]  /*1bb50*/  SHF.L.U32 R0, R0, 0x1f, RZ ;  /* 0x0000001f00007819 */ /* 0x000fe200000006ff */
[----:B------:R-:W-:-:S02]  /*1bb60*/  FADD2 R90, R90.F32x2.HI_LO, R114.F32x2.HI_LO ;  /* 0x000000725a5a724b */ /* 0x000fc40000000000 */
[----:B------:R-:W-:Y:S01]  /*1bb70*/  FADD2 R92, R92.F32x2.HI_LO, R116.F32x2.HI_LO ;  /* 0x000000745c5c724b */ /* 0x000fe20000000000 */
[----:B------:R-:W2:Y:S01]  /*1bb80*/  SYNCS.PHASECHK.TRANS64.TRYWAIT P2, [UR4], R0 ;  /* 0x00000000ff0075a7 */ /* 0x000ea20008041104 */
[----:B------:R-:W-:Y:S02]  /*1bb90*/  FADD2 R94, R94.F32x2.HI_LO, R18.F32x2.HI_LO ;  /* 0x000000125e5e724b */ /* 0x000fe40000000000 */
[----:B------:R-:W-:Y:S02]  /*1bba0*/  FADD2 R90, R90.F32x2.HI_LO, R22.F32x2.HI_LO ;  /* 0x000000165a5a724b */ /* 0x000fe40000000000 */
[----:B------:R-:W-:Y:S02]  /*1bbb0*/  FADD2 R92, R92.F32x2.HI_LO, R126.F32x2.HI_LO ;  /* 0x0000007e5c5c724b */ /* 0x000fe40000000000 */
[----:B------:R-:W-:Y:S02]  /*1bbc0*/  FADD2 R94, R94.F32x2.HI_LO, R120.F32x2.HI_LO ;  /* 0x000000785e5e724b */ /* 0x000fe40000000000 */
[----:B------:R-:W-:Y:S01]  /*1bbd0*/  FADD2 R90, R90.F32x2.HI_LO, R122.F32x2.HI_LO ;  /* 0x0000007a5a5a724b */ /* 0x000fe20000000000 */
[----:B--2---:R-:W-:Y:S06]  /*1bbe0*/  @!P2 BRA `(.L_x_298) ;  /* 0x00000070007ca947 */ /* 0x004fec0003800000 */
.L_x_481:
[----:B------:R-:W-:Y:S01]  /*1bbf0*/  BSSY.RECONVERGENT B0, `(.L_x_299) ;  /* 0x000000b000007945 */ /* 0x000fe20003800200 */
[----:B--2---:R-:W-:-:S03]  /*1bc00*/  MOV R3, 0x3f000000 ;  /* 0x3f00000000037802 */ /* 0x004fc60000000f00 */
[----:B------:R-:W-:Y:S05]  /*1bc10*/  @!P0 BRA `(.L_x_300) ;  /* 0x0000000000208947 */ /* 0x000fea0003800000 */
[----:B------:R-:W2:Y:S01]  /*1bc20*/  LDCU UR4, c[0x0][0x704] ;  /* 0x0000e080ff0477ac */ /* 0x000ea20008000800 */
[----:B------:R-:W-:-:S04]  /*1bc30*/  FADD R0, -R4, R17 ;  /* 0x0000001104007221 */ /* 0x000fc80000000100 */
[----:B--2---:R-:W-:-:S05]  /*1bc40*/  FMUL R0, R0, UR4 ;  /* 0x0000000400007c20 */ /* 0x004fca0008400000 */
[----:B------:R-:W-:-:S13]  /*1bc50*/  FSETP.GEU.AND P0, PT, R0, -126, PT ;  /* 0xc2fc00000000780b */ /* 0x000fda0003f0e000 */
[----:B------:R-:W-:-:S04]  /*1bc60*/  @!P0 FMUL R0, R0, 0.5 ;  /* 0x3f00000000008820 */ /* 0x000fc80000400000 */
[----:B------:R-:W2:Y:S02]  /*1bc70*/  MUFU.EX2 R3, R0 ;  /* 0x0000000000037308 */ /* 0x000ea40000000800 */
[----:B--2---:R-:W-:-:S04]  /*1bc80*/  @!P0 FMUL R3, R3, R3 ;  /* 0x0000000303038220 */ /* 0x004fc80000400000 */
[----:B------:R-:W-:Y:S02]  /*1bc90*/  FMUL R3, R3, 0.5 ;  /* 0x3f00000003037820 */ /* 0x000fe40000400000 */
.L_x_300:
[----:B------:R-:W-:Y:S05]  /*1bca0*/  BSYNC.RECONVERGENT B0 ;  /* 0x0000000000007941 */ /* 0x000fea0003800200 */
.L_x_299:
        /* <DEDUP_REMOVED lines=47> */
[----:B--2---:R-:W-:Y:S02]  /*1bfa0*/  FADD2 R90, R90.F32x2.HI_LO, R24.F32x2.HI_LO ;  /* 0x000000185a5a724b */ /* 0x004fe40000000000 */
[----:B---3--:R-:W-:Y:S02]  /*1bfb0*/  FADD2 R92, R92.F32x2.HI_LO, R22.F32x2.HI_LO ;  /* 0x000000165c5c724b */ /* 0x008fe40000000000 */
[----:B----4-:R-:W-:Y:S02]  /*1bfc0*/  FADD2 R94, R94.F32x2.HI_LO, R20.F32x2.HI_LO ;  /* 0x000000145e5e724b */ /* 0x010fe40000000000 */
[----:B-----5:R-:W-:-:S02]  /*1bfd0*/  FADD2 R88, R88.F32x2.HI_LO, R12.F32x2.HI_LO ;  /* 0x0000000c5858724b */ /* 0x020fc40000000000 */
        /* <DEDUP_REMOVED lines=9> */
[----:B------:R-:W-:-:S04]  /*1c070*/  FADD2 R88, R88.F32x2.HI_LO, R90.F32x2.HI_LO ;  /* 0x0000005a5858724b */ /* 0x000fc80000000000 */
[----:B------:R-:W-:-:S04]  /*1c080*/  FADD2 R88, R88.F32x2.HI_LO, R92.F32x2.HI_LO ;  /* 0x0000005c5858724b */ /* 0x000fc80000000000 */
[----:B------:R-:W-:-:S05]  /*1c090*/  FADD R0, R88, R89 ;  /* 0x0000005958007221 */ /* 0x000fca0000000000 */
[----:B------:R1:W-:Y:S01]  /*1c0a0*/  STL [R1+0x60], R0 ;  /* 0x0000600001007387 */ /* 0x0003e20000100800 */
[----:B------:R-:W-:Y:S05]  /*1c0b0*/  @P1 BRA `(.L_x_301) ;  /* 0x0000000000041947 */ /* 0x000fea0003800000 */
[----:B------:R-:W-:Y:S05]  /*1c0c0*/  BPT.TRAP 0x1 ;  /* 0x000000040000795c */ /* 0x000fea0000300000 */
.L_x_301:
[----:B------:R-:W-:Y:S01]  /*1c0d0*/  UISETP.NE.AND UP0, UPT, UR40, URZ, UPT ;  /* 0x000000ff2800728c */ /* 0x000fe2000bf05270 */
[----:B-1----:R-:W-:Y:S01]  /*1c0e0*/  IMAD.U32 R0, RZ, RZ, UR37 ;  /* 0x00000025ff007e24 */ /* 0x002fe2000f8e00ff */
[----:B------:R-:W-:Y:S01]  /*1c0f0*/  UIADD3 UR4, UPT, UPT, UR5, 0x38060, URZ ;  /* 0x0003806005047890 */ /* 0x000fe2000fffe0ff */
[----:B------:R-:W-:Y:S01]  /*1c100*/  IMAD.U32 R16, R60, 0x10000, RZ ;  /* 0x000100003c107824 */ /* 0x000fe200078e00ff */
[----:B------:R-:W-:Y:S02]  /*1c110*/  LOP3.LUT R61, R61, 0x3, RZ, 0xc0, !PT ;  /* 0x000000033d3d7812 */ /* 0x000fe400078ec0ff */
[----:B------:R-:W-:Y:S02]  /*1c120*/  SHF.L.U32 R0, R0, 0x1f, RZ ;  /* 0x0000001f00007819 */ /* 0x000fe400000006ff */
[----:B------:R-:W-:-:S03]  /*1c130*/  LOP3.LUT R16, R16, 0x600000, RZ, 0xc0, !PT ;  /* 0x0060000010107812 */ /* 0x000fc600078ec0ff */
[----:B------:R-:W-:Y:S01]  /*1c140*/  @UP0 UIADD3 UR4, UPT, UPT, UR5, 0x38050, URZ ;  /* 0x0003805005040890 */ /* 0x000fe2000fffe0ff */
[----:B------:R-:W-:Y:S01]  /*1c150*/  SHF.R.U32.HI R4, RZ, 0x15, R16 ;  /* 0x00000015ff047819 */ /* 0x000fe20000011610 */
[----:B------:R-:W-:-:S03]  /*1c160*/  USEL UR5, URZ, 0x80, UP0 ;  /* 0x00000080ff057887 */ /* 0x000fc60008000000 */
[----:B------:R-:W-:-:S03]  /*1c170*/  ISETP.NE.AND P0, PT, R61, R4, PT ;  /* 0x000000043d00720c */ /* 0x000fc60003f05270 */
[----:B------:R-:W-:Y:S01]  /*1c180*/  LOP3.LUT R16, R16, UR5, RZ, 0xfc, !PT ;  /* 0x0000000510107c12 */ /* 0x000fe2000f8efcff */
[----:B------:R-:W1:Y:S02]  /*1c190*/  SYNCS.PHASECHK.TRANS64.TRYWAIT P1, [UR4], R0 ;  /* 0x00000000ff0075a7 */ /* 0x000e640008021104 */
[----:B-1----:R-:W-:Y:S07]  /*1c1a0*/  @!P1 BRA `(.L_x_302) ;  /* 0x0000006c00249947 */ /* 0x002fee0003800000 */
.L_x_483:
        /* <DEDUP_REMOVED lines=17> */
.L_x_303:
[----:B------:R-:W-:Y:S05]  /*1c2c0*/  WARPSYNC.ALL ;  /* 0x0000000000007948 */ /* 0x000fea0003800000 */
[----:B------:R-:W2:Y:S01]  /*1c2d0*/  LDL.LU.64 R18, [R1+0x60] ;  /* 0x0000600001127983 */ /* 0x000ea20000300a00 */
[----:B------:R-:W-:Y:S01]  /*1c2e0*/  R2UR UR4, R16 ;  /* 0x00000000100472ca */ /* 0x000fe200000e0000 */
[----:B------:R-:W-:Y:S02]  /*1c2f0*/  UISETP.NE.AND UP0, UPT, UR40, URZ, UPT ;  /* 0x000000ff2800728c */ /* 0x000fe4000bf05270 */
[----:B------:R-:W-:Y:S02]  /*1c300*/  ULOP3.LUT UR44, UR44, 0x1, URZ, 0x3c, !UPT ;  /* 0x000000012c2c7892 */ /* 0x000fe4000f8e3cff */
[----:B------:R-:W-:-:S02]  /*1c310*/  USEL UR46, UR46, UR36, UP0 ;  /* 0x000000242e2e7287 */ /* 0x000fc40008000000 */
[----:B------:R-:W-:Y:S02]  /*1c320*/  USEL UR45, UR36, UR45, UP0 ;  /* 0x0000002d242d7287 */ /* 0x000fe40008000000 */
[----:B------:R-:W-:Y:S02]  /*1c330*/  USEL UR43, UR43, UR37, UP0 ;  /* 0x000000252b2b7287 */ /* 0x000fe40008000000 */
[----:B------:R-:W-:Y:S02]  /*1c340*/  USEL UR42, UR37, UR42, UP0 ;  /* 0x0000002a252a7287 */ /* 0x000fe40008000000 */
[----:B--2---:R3:W-:Y:S10]  /*1c350*/  STTM.x2 tmem[UR4], R18 ;  /* 0x00000012000079ed */ /* 0x0047f400080c0004 */
.L_x_284:
[----:B------:R-:W-:-:S09]  /*1c360*/  UISETP.NE.AND UP0, UPT, UR47, URZ, UPT ;  /* 0x000000ff2f00728c */ /* 0x000fd2000bf05270 */
[----:B------:R-:W-:Y:S05]  /*1c370*/  BRA.U UP0, `(.L_x_304) ;  /* 0x0000000100047547 */ /* 0x000fea000b800000 */
[----:B------:R-:W-:Y:S05]  /*1c380*/  BPT.TRAP 0x1 ;  /* 0x000000040000795c */ /* 0x000fea0000300000 */
.L_x_304:
[----:B------:R-:W4:Y:S01]  /*1c390*/  S2UR UR4, SR_CgaCtaId ;  /* 0x00000000000479c3 */ /* 0x000f220000008800 */
[----:B------:R-:W-:Y:S01]  /*1c3a0*/  UISETP.NE.AND UP1, UPT, UR40, URZ, UPT ;  /* 0x000000ff2800728c */ /* 0x000fe2000bf25270 */
[----:B------:R-:W-:-:S03]  /*1c3b0*/  UMOV UR5, 0x400 ;  /* 0x0000040000057882 */ /* 0x000fc60000000000 */
[----:B------:R-:W-:-:S04]  /*1c3c0*/  USEL UR6, UR45, UR46, UP1 ;  /* 0x0000002e2d067287 */ /* 0x000fc80008800000 */
[----:B------:R-:W-:Y:S02]  /*1c3d0*/  ULOP3.LUT UR6, UR6, 0x1, URZ, 0x3c, !UPT ;  /* 0x0000000106067892 */ /* 0x000fe4000f8e3cff */
[----:B----4-:R-:W-:-:S04]  /*1c3e0*/  ULEA UR4, UR4, UR5, 0x18 ;  /* 0x0000000504047291 */ /* 0x010fc8000f8ec0ff */
[----:B------:R-:W-:Y:S02]  /*1c3f0*/  UIADD3 UR5, UPT, UPT, UR4, 0x38080, URZ ;  /* 0x0003808004057890 */ /* 0x000fe4000fffe0ff */
[----:B------:R-:W-:-:S09]  /*1c400*/  @UP1 UIADD3 UR5, UPT, UPT, UR4, 0x38070, URZ ;  /* 0x0003807004051890 */ /* 0x000fd2000fffe0ff */
[----:B------:R-:W-:Y:S01]  /*1c410*/  SYNCS.ARRIVE.TRANS64.A1T0 RZ, [UR5], RZ ;  /* 0x000000ffffff79a7 */ /* 0x000fe20008100005 */
[----:B------:R-:W-:Y:S05]  /*1c420*/  BRA.U UP0, `(.L_x_305) ;  /* 0x0000000100047547 */ /* 0x000fea000b800000 */
[----:B------:R-:W-:Y:S05]  /*1c430*/  BPT.TRAP 0x1 ;  /* 0x000000040000795c */ /* 0x000fea0000300000 */
.L_x_305:
[----:B------:R-:W-:Y:S01]  /*1c440*/  UISETP.NE.AND UP0, UPT, UR40, URZ, UPT ;  /* 0x000000ff2800728c */ /* 0x000fe2000bf05270 */
[----:B-1----:R-:W-:Y:S01]  /*1c450*/  MOV R3, UR6 ;  /* 0x0000000600037c02 */ /* 0x002fe20008000f00 */
[----:B------:R-:W-:-:S03]  /*1c460*/  UIADD3 UR5, UPT, UPT, UR4, 0x38078, URZ ;  /* 0x0003807804057890 */ /* 0x000fc6000fffe0ff */
[----:B------:R-:W-:-:S06]  /*1c470*/  SHF.L.U32 R3, R3, 0x1f, RZ ;  /* 0x0000001f03037819 */ /* 0x000fcc00000006ff */
[----:B------:R-:W-:Y:S02]  /*1c480*/  @!UP0 UIADD3 UR5, UPT, UPT, UR4, 0x38088, URZ ;  /* 0x0003808804058890 */ /* 0x000fe4000fffe0ff */
[----:B------:R-:W-:-:S07]  /*1c490*/  UISETP.GT.U32.AND UP0, UPT, UR48, 0x1, UPT ;  /* 0x000000013000788c */ /* 0x000fce000bf04070 */
[----:B------:R-:W1:Y:S02]  /*1c4a0*/  SYNCS.PHASECHK.TRANS64.TRYWAIT P0, [UR5], R3 ;  /* 0x00000003ff0075a7 */ /* 0x000e640008001105 */
[----:B-1----:R-:W-:Y:S05]  /*1c4b0*/  @!P0 BRA `(.L_x_306) ;  /* 0x0000006800788947 */ /* 0x002fea0003800000 */
.L_x_485:
[----:B------:R-:W-:Y:S05]  /*1c4c0*/  BRA.U UP0, `(.L_x_307) ;  /* 0x0000000100087547 */ /* 0x000fea000b800000 */
[----:B------:R-:W-:Y:S05]  /*1c4d0*/  BPT.TRAP 0x1 ;  /* 0x000000040000795c */ /* 0x000fea0000300000 */
[----:B------:R-:W-:Y:S05]  /*1c4e0*/  BPT.TRAP 0x1 ;  /* 0x000000040000795c */ /* 0x000fea0000300000 */
.L_x_307:
[----:B------:R-:W4:Y:S01]  /*1c4f0*/  S2UR UR7, SR_CgaCtaId ;  /* 0x00000000000779c3 */ /* 0x000f220000008800 */
[----:B------:R-:W-:Y:S02]  /*1c500*/  UISETP.NE.AND UP0, UPT, UR40, URZ, UPT ;  /* 0x000000ff2800728c */ /* 0x000fe4000bf05270 */
[----:B------:R-:W-:Y:S02]  /*1c510*/  UIADD3 UR5, UPT, UPT, UR4, 0x38068, URZ ;  /* 0x0003806804057890 */ /* 0x000fe4000fffe0ff */
[----:B------:R-:W-:Y:S02]  /*1c520*/  USEL UR46, UR46, UR6, UP0 ;  /* 0x000000062e2e7287 */ /* 0x000fe40008000000 */
[----:B------:R-:W-:-:S05]  /*1c530*/  USEL UR45, UR6, UR45, UP0 ;  /* 0x0000002d062d7287 */ /* 0x000fca0008000000 */
[----:B------:R-:W-:Y:S02]  /*1c540*/  @UP0 UIADD3 UR5, UPT, UPT, UR4, 0x38058, URZ ;  /* 0x0003805804050890 */ /* 0x000fe4000fffe0ff */
[----:B------:R-:W-:-:S04]  /*1c550*/  USEL UR4, UR42, UR43, UP0 ;  /* 0x0000002b2a047287 */ /* 0x000fc80008000000 */
[----:B------:R-:W-:-:S04]  /*1c560*/  ULOP3.LUT UR4, UR4, 0x1, URZ, 0x3c, !UPT ;  /* 0x0000000104047892 */ /* 0x000fc8000f8e3cff */
[----:B------:R-:W-:Y:S02]  /*1c570*/  USEL UR42, UR4, UR42, UP0 ;  /* 0x0000002a042a7287 */ /* 0x000fe40008000000 */
[----:B----4-:R-:W-:Y:S02]  /*1c580*/  UPRMT UR5, UR7, 0x654, UR5 ;  /* 0x0000065407057896 */ /* 0x010fe40008000005 */
[----:B------:R-:W-:-:S07]  /*1c590*/  USEL UR43, UR43, UR4, UP0 ;  /* 0x000000042b2b7287 */ /* 0x000fce0008000000 */
[----:B------:R-:W-:Y:S05]  /*1c5a0*/  SYNCS.ARRIVE.TRANS64.RED.A1T0 RZ, [UR5], RZ ;  /* 0x000000ffffff79a7 */ /* 0x000fea0008100405 */
.L_x_259:
[----:B------:R-:W4:Y:S01]  /*1c5b0*/  LDCU UR4, c[0x0][0x370] ;  /* 0x00006e00ff0477ac */ /* 0x000f220008000800 */
[----:B------:R-:W-:Y:S01]  /*1c5c0*/  R2UR UR6, R2 ;  /* 0x00000000020672ca */ /* 0x000fe200000e0000 */
[----:B------:R-:W5:-:S12]  /*1c5d0*/  LDCU UR5, c[0x0][0x900] ;  /* 0x00012000ff0577ac */ /* 0x000f580008000800 */
[----:B----4-:R-:W-:-:S04]  /*1c5e0*/  UIADD3 UR6, UPT, UPT, UR4, UR6, URZ ;  /* 0x0000000604067290 */ /* 0x010fc8000fffe0ff */
[----:B-----5:R-:W-:Y:S02]  /*1c5f0*/  UISETP.GE.AND UP0, UPT, UR6, UR5, UPT ;  /* 0x000000050600728c */ /* 0x020fe4000bf06270 */
[----:B------:R-:W-:-:S07]  /*1c600*/  MOV R2, UR6 ;  /* 0x0000000600027c02 */ /* 0x000fce0008000f00 */
[----:B------:R-:W-:Y:S05]  /*1c610*/  BRA.U !UP0, `(.L_x_308) ;  /* 0xffffff5508ec7547 */ /* 0x000fea000b83ffff */
[----:B------:R-:W-:Y:S05]  /*1c620*/  EXIT ;  /* 0x000000000000794d */ /* 0x000fea0003800000 */
.L_x_26:
[----:B------:R-:W-:-:S05]  /*1c630*/  IMAD.MOV.U32 R0, RZ, RZ, -0x4 ;  /* 0xfffffffcff007424 */ /* 0x000fca00078e00ff */
[----:B------:R-:W-:-:S05]  /*1c640*/  VIADDMNMX.U32 R0, R3, R0, 0x2, PT ;  /* 0x0000000203007446 */ /* 0x000fca0003800000 */
[----:B------:R-:W-:-:S04]  /*1c650*/  IMAD.SHL.U32 R0, R0, 0x4, RZ ;  /* 0x0000000400007824 */ /* 0x000fc800078e00ff */
[----:B------:R-:W1:Y:S02]  /*1c660*/  LDC R4, c[0x2][R0] ;  /* 0x0080000000047b82 */ /* 0x000e640000000800 */
[----:B-1----:R-:W-:-:S04]  /*1c670*/  SHF.R.S32.HI R5, RZ, 0x1f, R4 ;  /* 0x0000001fff057819 */ /* 0x002fc80000011404 */
.L_x_538:
[----:B------:R-:W-:Y:S05]  /*1c680*/  BRX R4 -0x1c690                                                                                                                                                                                                                                                                                                                                                                                                                                                                                                                                                                        (*"BRANCH_TARGETS .L_x_539,.L_x_540,.L_x_541"*) ;  /* 0xfffffe38045c7949 */ /* 0x000fea000383ffff */
.L_x_541:
[----:B------:R-:W-:-:S08]  /*1c690*/  NOP ;  /* 0x0000000000007918 */ /* 0x000fd00000000000 */
[----:B------:R-:W-:-:S00]  /*1c6a0*/  USETMAXREG.DEALLOC.CTAPOOL 0x18 ;  /* 0x00000018000079c8 */ /* 0x000fc000080e0500 */
[----:B------:R-:W-:Y:S05]  /*1c6b0*/  EXIT ;  /* 0x000000000000794d */ /* 0x000fea0003800000 */
.L_x_539:
[----:B------:R-:W-:-:S08]  /*1c6c0*/  NOP ;  /* 0x0000000000007918 */ /* 0x000fd00000000000 */
[----:B------:R-:W1:-:S00]  /*1c6d0*/  USETMAXREG.DEALLOC.CTAPOOL 0x20 ;  /* 0x00000020000079c8 */ /* 0x000e4000080e0500 */
[----:B-1----:R-:W1:Y:S01]  /*1c6e0*/  LDC R0, c[0x0][0x900] ;  /* 0x00024000ff007b82 */ /* 0x002e620000000800 */
[----:B------:R-:W-:-:S13]  /*1c6f0*/  R2UR UR4, R2 ;  /* 0x00000000020472ca */ /* 0x000fda00000e0000 */
[----:B-1----:R-:W-:-:S13]  /*1c700*/  ISETP.LE.AND P1, PT, R0, UR4, PT ;  /* 0x0000000400007c0c */ /* 0x002fda000bf23270 */
[----:B------:R-:W-:Y:S05]  /*1c710*/  @P1 EXIT ;  /* 0x000000000000194d */ /* 0x000fea0003800000 */
[----:B------:R-:W-:Y:S01]  /*1c720*/  HFMA2 R5, -RZ, RZ, 0, 5.9604644775390625e-08 ;  /* 0x00000001ff057431 */ /* 0x000fe200000001ff */
[----:B------:R-:W-:Y:S01]  /*1c730*/  PLOP3.LUT P5, PT, P5, P6, PT, 0xf8, 0x8f ;  /* 0x00000000008f781c */ /* 0x000fe20002fadf70 */
[----:B------:R-:W1:Y:S01]  /*1c740*/  LDCU.64 UR32, c[0x0][0x348] ;  /* 0x00006900ff2077ac */ /* 0x000e620008000a00 */
[----:B------:R-:W-:Y:S01]  /*1c750*/  UPLOP3.LUT UP1, UPT, UP2, UP3, UPT, 0xf8, 0x8f ;  /* 0x00000000008f789c */ /* 0x000fe20001727f70 */
[----:B------:R-:W-:Y:S01]  /*1c760*/  UMOV UR23, 0x1 ;  /* 0x0000000100177882 */ /* 0x000fe20000000000 */
[----:B------:R-:W-:-:S09]  /*1c770*/  UMOV UR15, URZ ;  /* 0x000000ff000f7c82 */ /* 0x000fd20008000000 */
.L_x_406:
[----:B--2---:R-:W2:Y:S01]  /*1c780*/  LDCU.64 UR6, c[0x0][0x908] ;  /* 0x00012100ff0677ac */ /* 0x004ea20008000a00 */
[----:B------:R-:W-:Y:S01]  /*1c790*/  R2UR UR11, R2 ;  /* 0x00000000020b72ca */ /* 0x000fe200000e0000 */
[----:B---3--:R-:W3:Y:S01]  /*1c7a0*/  LDCU UR10, c[0x0][0x904] ;  /* 0x00012080ff0a77ac */ /* 0x008ee20008000800 */
[----:B------:R-:W4:Y:S01]  /*1c7b0*/  LDCU.64 UR8, c[0x0][0x920] ;  /* 0x00012400ff0877ac */ /* 0x000f220008000a00 */
[----:B------:R-:W5:Y:S01]  /*1c7c0*/  LDCU UR12, c[0x0][0x91c] ;  /* 0x00012380ff0c77ac */ /* 0x000f620008000800 */
[----:B-1----:R-:W1:Y:S09]  /*1c7d0*/  LDCU.64 UR30, c[0x0][0x380] ;  /* 0x00007000ff1e77ac */ /* 0x002e720008000a00 */
[----:B--2---:R-:W-:-:S02]  /*1c7e0*/  UIMAD.WIDE.U32 UR4, UR11, UR6, URZ ;  /* 0x000000060b0472a5 */ /* 0x004fc4000f8e00ff */
[----:B---3--:R-:W-:-:S05]  /*1c7f0*/  UISETP.NE.AND UP2, UPT, UR10, 0x1, UPT ;  /* 0x000000010a00788c */ /* 0x008fca000bf45270 */
[----:B------:R-:W-:Y:S02]  /*1c800*/  UMOV UR4, UR5 ;  /* 0x0000000500047c82 */ /* 0x000fe40008000000 */
[----:B------:R-:W-:-:S04]  /*1c810*/  USHF.R.U32.HI UR4, URZ, UR7, UR4 ;  /* 0x00000007ff047299 */ /* 0x000fc80008011604 */
[----:B------:R-:W-:Y:S02]  /*1c820*/  USEL UR14, UR11, UR4, !UP2 ;  /* 0x000000040b0e7287 */ /* 0x000fe4000d000000 */
[----:B-----5:R-:W-:Y:S02]  /*1c830*/  UISETP.NE.AND UP2, UPT, UR12, 0x1, UPT ;  /* 0x000000010c00788c */ /* 0x020fe4000bf45270 */
[----:B----4-:R-:W-:-:S07]  /*1c840*/  UIMAD.WIDE.U32 UR4, UR14, UR8, URZ ;  /* 0x000000080e0472a5 */ /* 0x010fce000f8e00ff */
[----:B------:R-:W-:Y:S02]  /*1c850*/  UMOV UR4, UR5 ;  /* 0x0000000500047c82 */ /* 0x000fe40008000000 */
[----:B------:R-:W-:Y:S02]  /*1c860*/  USHF.R.U32.HI UR5, URZ, UR9, UR4 ;  /* 0x00000009ff057299 */ /* 0x000fe40008011604 */
[----:B------:R-:W-:Y:S02]  /*1c870*/  UIADD3 UR4, UPT, UPT, -UR14, URZ, URZ ;  /* 0x000000ff0e047290 */ /* 0x000fe4000fffe1ff */
[----:B------:R-:W-:Y:S02]  /*1c880*/  USEL UR6, UR14, UR5, !UP2 ;  /* 0x000000050e067287 */ /* 0x000fe4000d000000 */
[----:B------:R-:W-:Y:S02]  /*1c890*/  UIMAD UR4, UR10, UR4, UR11 ;  /* 0x000000040a0472a4 */ /* 0x000fe4000f8e020b */
[----:B-1----:R-:W-:-:S02]  /*1c8a0*/  UISETP.NE.AND UP2, UPT, UR31, URZ, UPT ;  /* 0x000000ff1f00728c */ /* 0x002fc4000bf45270 */
[----:B------:R-:W-:Y:S02]  /*1c8b0*/  USHF.L.U32 UR11, UR4, 0x8, URZ ;  /* 0x00000008040b7899 */ /* 0x000fe400080006ff */
[----:B------:R-:W-:Y:S02]  /*1c8c0*/  UIADD3 UR5, UPT, UPT, -UR6, URZ, URZ ;  /* 0x000000ff06057290 */ /* 0x000fe4000fffe1ff */
[----:B------:R-:W-:Y:S02]  /*1c8d0*/  UISETP.GE.OR UP2, UPT, UR11, UR30, !UP2 ;  /* 0x0000001e0b00728c */ /* 0x000fe4000d746670 */
[----:B------:R-:W-:-:S07]  /*1c8e0*/  UIMAD UR14, UR12, UR5, UR14 ;  /* 0x000000050c0e72a4 */ /* 0x000fce000f8e020e */
[----:B------:R-:W-:Y:S05]  /*1c8f0*/  BRA.U UP2, `(.L_x_309) ;  /* 0x0000003102087547 */ /* 0x000fea000b800000 */
[----:B------:R-:W1:Y:S01]  /*1c900*/  LDCU UR7, c[0x0][0x38c] ;  /* 0x00007180ff0777ac */ /* 0x000e620008000800 */
[----:B------:R-:W-:Y:S01]  /*1c910*/  BSSY.RECONVERGENT B0, `(.L_x_310) ;  /* 0x0000028000007945 */ /* 0x000fe20003800200 */
[----:B------:R-:W2:Y:S01]  /*1c920*/  LDCU.64 UR8, c[0x0][0x910] ;  /* 0x00012200ff0877ac */ /* 0x000ea20008000a00 */
[----:B------:R-:W3:Y:S01]  /*1c930*/  LDCU UR12, c[0x0][0x918] ;  /* 0x00012300ff0c77ac */ /* 0x000ee20008000800 */
[----:B-1----:R-:W-:Y:S01]  /*1c940*/  IMAD.U32 R4, RZ, RZ, UR7 ;  /* 0x00000007ff047e24 */ /* 0x002fe2000f8e00ff */
[----:B--2---:R-:W-:-:S04]  /*1c950*/  UIMAD.WIDE.U32 UR4, UR6, UR9, URZ ;  /* 0x00000009060472a5 */ /* 0x004fc8000f8e00ff */
[----:B------:R-:W-:Y:S01]  /*1c960*/  IABS R4, R4 ;  /* 0x0000000400047213 */ /* 0x000fe20000000000 */
[----:B------:R-:W-:-:S03]  /*1c970*/  UISETP.NE.AND UP2, UPT, UR8, 0x1, UPT ;  /* 0x000000010800788c */ /* 0x000fc6000bf45270 */
[----:B------:R-:W1:Y:S01]  /*1c980*/  I2F.RP R0, R4 ;  /* 0x0000000400007306 */ /* 0x000e620000209400 */
[----:B------:R-:W-:Y:S02]  /*1c990*/  UMOV UR4, UR5 ;  /* 0x0000000500047c82 */ /* 0x000fe40008000000 */
[----:B---3--:R-:W-:-:S04]  /*1c9a0*/  USHF.R.U32.HI UR12, URZ, UR12, UR4 ;  /* 0x0000000cff0c7299 */ /* 0x008fc80008011604 */
[----:B------:R-:W-:Y:S02]  /*1c9b0*/  USEL UR12, UR6, UR12, !UP2 ;  /* 0x0000000c060c7287 */ /* 0x000fe4000d000000 */
[----:B------:R-:W-:Y:S02]  /*1c9c0*/  UISETP.NE.AND UP2, UPT, UR7, URZ, UPT ;  /* 0x000000ff0700728c */ /* 0x000fe4000bf45270 */
[----:B------:R-:W-:Y:S01]  /*1c9d0*/  UIADD3 UR12, UPT, UPT, -UR12, URZ, URZ ;  /* 0x000000ff0c0c7290 */ /* 0x000fe2000fffe1ff */
[----:B-1----:R-:W1:Y:S03]  /*1c9e0*/  MUFU.RCP R6, R0 ;  /* 0x0000000000067308 */ /* 0x002e660000001000 */
[----:B------:R-:W-:-:S04]  /*1c9f0*/  UIMAD UR12, UR8, UR12, UR6 ;  /* 0x0000000c080c72a4 */ /* 0x000fc8000f8e0206 */
[----:B------:R-:W-:-:S04]  /*1ca00*/  ULOP3.LUT UR4, UR12, UR7, URZ, 0x3c, !UPT ;  /* 0x000000070c047292 */ /* 0x000fc8000f8e3cff */
[----:B------:R-:W-:Y:S01]  /*1ca10*/  UISETP.GE.AND UP3, UPT, UR4, URZ, UPT ;  /* 0x000000ff0400728c */ /* 0x000fe2000bf66270 */
[----:B-1----:R-:W-:Y:S02]  /*1ca20*/  IADD3 R6, PT, PT, R6, 0xffffffe, RZ ;  /* 0x0ffffffe06067810 */ /* 0x002fe40007ffe0ff */
[----:B------:R-:W-:Y:S02]  /*1ca30*/  MOV R0, UR12 ;  /* 0x0000000c00007c02 */ /* 0x000fe40008000f00 */
[----:B------:R-:W1:Y:S02]  /*1ca40*/  F2I.FTZ.U32.TRUNC.NTZ R7, R6 ;  /* 0x0000000600077305 */ /* 0x000e64000021f000 */
[----:B------:R-:W-:Y:S01]  /*1ca50*/  IABS R0, R0 ;  /* 0x0000000000007213 */ /* 0x000fe20000000000 */
[----:B-1----:R-:W-:Y:S02]  /*1ca60*/  IMAD.MOV R3, RZ, RZ, -R7 ;  /* 0x000000ffff037224 */ /* 0x002fe400078e0a07 */
[----:B------:R-:W-:-:S02]  /*1ca70*/  IMAD.MOV.U32 R6, RZ, RZ, RZ ;  /* 0x000000ffff067224 */ /* 0x000fc400078e00ff */
[----:B------:R-:W-:-:S04]  /*1ca80*/  IMAD R3, R3, R4, RZ ;  /* 0x0000000403037224 */ /* 0x000fc800078e02ff */
[----:B------:R-:W-:-:S06]  /*1ca90*/  IMAD.HI.U32 R3, R7, R3, R6 ;  /* 0x0000000307037227 */ /* 0x000fcc00078e0006 */
[----:B------:R-:W-:-:S05]  /*1caa0*/  IMAD.HI.U32 R6, R3, R0, RZ ;  /* 0x0000000003067227 */ /* 0x000fca00078e00ff */
[----:B------:R-:W-:-:S05]  /*1cab0*/  IADD3 R3, PT, PT, -R6, RZ, RZ ;  /* 0x000000ff06037210 */ /* 0x000fca0007ffe1ff */
[----:B------:R-:W-:-:S05]  /*1cac0*/  IMAD R3, R4, R3, R0 ;  /* 0x0000000304037224 */ /* 0x000fca00078e0200 */
[----:B------:R-:W-:-:S13]  /*1cad0*/  ISETP.GT.U32.AND P1, PT, R4, R3, PT ;  /* 0x000000030400720c */ /* 0x000fda0003f24070 */
[----:B------:R-:W-:Y:S01]  /*1cae0*/  @!P1 IMAD.IADD R3, R3, 0x1, -R4 ;  /* 0x0000000103039824 */ /* 0x000fe200078e0a04 */
[----:B------:R-:W-:-:S04]  /*1caf0*/  @!P1 IADD3 R6, PT, PT, R6, 0x1, RZ ;  /* 0x0000000106069810 */ /* 0x000fc80007ffe0ff */
[----:B------:R-:W-:-:S13]  /*1cb00*/  ISETP.GE.U32.AND P2, PT, R3, R4, PT ;  /* 0x000000040300720c */ /* 0x000fda0003f46070 */
[----:B------:R-:W-:-:S05]  /*1cb10*/  @P2 VIADD R6, R6, 0x1 ;  /* 0x0000000106062836 */ /* 0x000fca0000000000 */
[----:B------:R-:W-:-:S13]  /*1cb20*/  R2UR UR13, R6 ;  /* 0x00000000060d72ca */ /* 0x000fda00000e0000 */
[----:B------:R-:W-:Y:S02]  /*1cb30*/  @!UP3 UIADD3 UR13, UPT, UPT, -UR13, URZ, URZ ;  /* 0x000000ff0d0db290 */ /* 0x000fe4000fffe1ff */
[----:B------:R-:W-:-:S04]  /*1cb40*/  @!UP2 ULOP3.LUT UR13, URZ, UR7, URZ, 0x33, !UPT ;  /* 0x00000007ff0da292 */ /* 0x000fc8000f8e33ff */
[----:B------:R-:W-:-:S04]  /*1cb50*/  UIADD3 UR4, UPT, UPT, -UR13, URZ, URZ ;  /* 0x000000ff0d047290 */ /* 0x000fc8000fffe1ff */
[----:B------:R-:W-:Y:S01]  /*1cb60*/  UIMAD UR12, UR7, UR4, UR12 ;  /* 0x00000004070c72a4 */ /* 0x000fe2000f8e020c */
[----:B------:R-:W-:Y:S11]  /*1cb70*/  @!P3 BRA `(.L_x_311) ;  /* 0x000000000004b947 */ /* 0x000ff60003800000 */
[----:B------:R-:W-:Y:S05]  /*1cb80*/  BPT.TRAP 0x1 ;  /* 0x000000040000795c */ /* 0x000fea0000300000 */
.L_x_311:
[----:B------:R-:W-:Y:S05]  /*1cb90*/  BSYNC.RECONVERGENT B0 ;  /* 0x0000000000007941 */ /* 0x000fea0003800200 */
.L_x_310:
[----:B------:R-:W1:Y:S01]  /*1cba0*/  S2UR UR8, SR_CgaCtaId ;  /* 0x00000000000879c3 */ /* 0x000e620000008800 */
[----:B------:R-:W-:Y:S01]  /*1cbb0*/  UMOV UR4, 0x400 ;  /* 0x0000040000047882 */ /* 0x000fe20000000000 */
[----:B------:R-:W-:Y:S02]  /*1cbc0*/  SHF.L.U32 R4, R5, 0x1f, RZ ;  /* 0x0000001f05047819 */ /* 0x000fe400000006ff */
[----:B------:R-:W-:Y:S01]  /*1cbd0*/  @!P0 MOV R0, 0x8000 ;  /* 0x0000800000008802 */ /* 0x000fe20000000f00 */
[----:B-1----:R-:W-:-:S09]  /*1cbe0*/  ULEA UR8, UR8, UR4, 0x18 ;  /* 0x0000000408087291 */ /* 0x002fd2000f8ec0ff */
[----:B------:R-:W1:Y:S02]  /*1cbf0*/  SYNCS.PHASECHK.TRANS64.TRYWAIT P1, [UR8+0x38010], R4 ;  /* 0x03801004ff0075a7 */ /* 0x000e640008021108 */
[----:B-1----:R-:W-:Y:S05]  /*1cc00*/  @!P1 BRA `(.L_x_312) ;  /* 0x0000006000bc9947 */ /* 0x002fea0003800000 */
.L_x_487:
[----:B------:R2:W-:Y:S01]  /*1cc10*/  @!P0 SYNCS.ARRIVE.TRANS64 RZ, [UR8+0x38000], R0 ;  /* 0x03800000ffff89a7 */ /* 0x0005e20008000008 */
[----:B------:R-:W-:Y:S04]  /*1cc20*/  BSSY.RECONVERGENT B0, `(.L_x_313) ;  /* 0x0000003000007945 */ /* 0x000fe80003800200 */
[----:B------:R-:W-:Y:S05]  /*1cc30*/  @!P5 BRA `(.L_x_314) ;  /* 0x000000000004d947 */ /* 0x000fea0003800000 */
[----:B------:R-:W-:Y:S05]  /*1cc40*/  BPT.TRAP 0x1 ;  /* 0x000000040000795c */ /* 0x000fea0000300000 */
.L_x_314:
[----:B------:R-:W-:Y:S05]  /*1cc50*/  BSYNC.RECONVERGENT B0 ;  /* 0x0000000000007941 */ /* 0x000fea0003800200 */
.L_x_313:
[----:B--2---:R-:W2:Y:S01]  /*1cc60*/  S2R R0, SR_TID.X ;  /* 0x0000000000007919 */ /* 0x004ea20000002100 */
[----:B------:R-:W-:Y:S01]  /*1cc70*/  BSSY.RECONVERGENT B0, `(.L_x_315) ;  /* 0x0000005000007945 */ /* 0x000fe20003800200 */
[----:B--2---:R-:W-:-:S04]  /*1cc80*/  LOP3.LUT P2, RZ, R0, 0x1f, RZ, 0xc0, !PT ;  /* 0x0000001f00ff7812 */ /* 0x004fc8000784c0ff */
[----:B------:R-:W-:-:S13]  /*1cc90*/  PLOP3.LUT P2, PT, P2, P0, PT, 0x8f, 0xf8 ;  /* 0x0000000000f8781c */ /* 0x000fda0001741177 */
[----:B------:R-:W-:Y:S05]  /*1cca0*/  @P2 BRA `(.L_x_316) ;  /* 0x0000000000042947 */ /* 0x000fea0003800000 */
[----:B------:R-:W-:Y:S05]  /*1ccb0*/  BPT.TRAP 0x1 ;  /* 0x000000040000795c */ /* 0x000fea0000300000 */
.L_x_316:
[----:B------:R-:W-:Y:S05]  /*1ccc0*/  BSYNC.RECONVERGENT B0 ;  /* 0x0000000000007941 */ /* 0x000fea0003800200 */
.L_x_315:
[----:B------:R-:W-:Y:S02]  /*1ccd0*/  UIADD3 UR4, UP2, UPT, UR32, 0x80, URZ ;  /* 0x0000008020047890 */ /* 0x000fe4000ff5e0ff */
[----:B------:R-:W-:Y:S02]  /*1cce0*/  UIADD3 UR9, UPT, UPT, UR8, 0x38000, URZ ;  /* 0x0003800008097890 */ /* 0x000fe4000fffe0ff */
[----:B------:R-:W-:Y:S02]  /*1ccf0*/  UIADD3.X UR5, UPT, UPT, URZ, UR33, URZ, UP2, !UPT ;  /* 0x00000021ff057290 */ /* 0x000fe400097fe4ff */
[----:B------:R-:W-:Y:S01]  /*1cd00*/  UIADD3 UR16, UPT, UPT, UR8, 0x4000, URZ ;  /* 0x0000400008107890 */ /* 0x000fe2000fffe0ff */
[----:B------:R-:W-:Y:S01]  /*1cd10*/  UMOV UR6, 0x0 ;  /* 0x0000000000067882 */ /* 0x000fe20000000000 */
[----:B------:R-:W-:Y:S01]  /*1cd20*/  UMOV UR7, 0x10000000 ;  /* 0x1000000000077882 */ /* 0x000fe20000000000 */
[----:B------:R-:W-:Y:S01]  /*1cd30*/  UMOV UR10, URZ ;  /* 0x000000ff000a7c82 */ /* 0x000fe20008000000 */
[----:B------:R-:W-:Y:S01]  /*1cd40*/  UMOV UR18, 0x40 ;  /* 0x0000004000127882 */ /* 0x000fe20000000000 */
[----:B------:R-:W-:Y:S01]  /*1cd50*/  UMOV UR19, UR11 ;  /* 0x0000000b00137c82 */ /* 0x000fe20008000000 */
[----:B------:R-:W-:Y:S01]  /*1cd60*/  UMOV UR20, UR12 ;  /* 0x0000000c00147c82 */ /* 0x000fe20008000000 */
[----:B------:R-:W-:Y:S01]  /*1cd70*/  UMOV UR21, UR13 ;  /* 0x0000000d00157c82 */ /* 0x000fe20008000000 */
[----:B------:R-:W-:Y:S01]  /*1cd80*/  UMOV UR22, UR14 ;  /* 0x0000000e00167c82 */ /* 0x000fe20008000000 */
[----:B------:R-:W-:Y:S01]  /*1cd90*/  UMOV UR17, UR9 ;  /* 0x0000000900117c82 */ /* 0x000fe20008000000 */
[----:B------:R2:W-:Y:S01]  /*1cda0*/  UTMALDG.5D [UR8], [UR4], desc[UR6] ;  /* 0x00000608040075b4 */ /* 0x0005e20008021000 */
[----:B------:R2:W-:Y:S02]  /*1cdb0*/  UTMALDG.5D [UR16], [UR4], desc[UR6] ;  /* 0x00000610040075b4 */ /* 0x0005e40008021000 */
[----:B--2---:R-:W-:Y:S05]  /*1cdc0*/  BRA.U !UP0, `(.L_x_317) ;  /* 0x0000000108047547 */ /* 0x004fea000b800000 */
[----:B------:R-:W-:Y:S05]  /*1cdd0*/  BPT.TRAP 0x1 ;  /* 0x000000040000795c */ /* 0x000fea0000300000 */
.L_x_317:
[----:B------:R-:W-:Y:S01]  /*1cde0*/  ULEA UR25, UR15, UR8, 0x3 ;  /* 0x000000080f197291 */ /* 0x000fe2000f8e18ff */
[----:B------:R-:W-:Y:S01]  /*1cdf0*/  IMAD.U32 R7, RZ, RZ, UR23 ;  /* 0x00000017ff077e24 */ /* 0x000fe2000f8e00ff */
[----:B-1----:R-:W-:-:S04]  /*1ce00*/  @!P0 MOV R3, 0x8000 ;  /* 0x0000800000038802 */ /* 0x002fc80000000f00 */
[----:B------:R-:W-:-:S04]  /*1ce10*/  SHF.L.U32 R7, R7, 0x1f, RZ ;  /* 0x0000001f07077819 */ /* 0x000fc800000006ff */
[----:B------:R-:W1:Y:S02]  /*1ce20*/  SYNCS.PHASECHK.TRANS64.TRYWAIT P1, [UR25+0x38038], R7 ;  /* 0x03803807ff0075a7 */ /* 0x000e640008021119 */
[----:B-1----:R-:W-:Y:S05]  /*1ce30*/  @!P1 BRA `(.L_x_318) ;  /* 0x0000006000489947 */ /* 0x002fea0003800000 */
.L_x_489:
[----:B------:R2:W-:Y:S01]  /*1ce40*/  @!P0 SYNCS.ARRIVE.TRANS64 RZ, [UR25+0x38020], R3 ;  /* 0x03802003ffff89a7 */ /* 0x0005e20008000019 */
[----:B------:R-:W-:Y:S05]  /*1ce50*/  BRA.U !UP1, `(.L_x_319) ;  /* 0x0000000109047547 */ /* 0x000fea000b800000 */
[----:B------:R-:W-:Y:S05]  /*1ce60*/  BPT.TRAP 0x1 ;  /* 0x000000040000795c */ /* 0x000fea0000300000 */
.L_x_319:
[----:B------:R-:W-:Y:S04]  /*1ce70*/  BSSY.RECONVERGENT B0, `(.L_x_320) ;  /* 0x0000003000007945 */ /* 0x000fe80003800200 */
[----:B------:R-:W-:Y:S05]  /*1ce80*/  @P2 BRA `(.L_x_321) ;  /* 0x0000000000042947 */ /* 0x000fea0003800000 */
[----:B------:R-:W-:Y:S05]  /*1ce90*/  BPT.TRAP 0x1 ;  /* 0x000000040000795c */ /* 0x000fea0000300000 */
.L_x_321:
[----:B------:R-:W-:Y:S05]  /*1cea0*/  BSYNC.RECONVERGENT B0 ;  /* 0x0000000000007941 */ /* 0x000fea0003800200 */
.L_x_320:
[----:B------:R-:W-:Y:S01]  /*1ceb0*/  ULEA UR16, UR15, UR8, 0xf ;  /* 0x000000080f107291 */ /* 0x000fe2000f8e78ff */
[----:B------:R-:W-:Y:S01]  /*1cec0*/  BSSY.RECONVERGENT B0, `(.L_x_322) ;  /* 0x000001a000007945 */ /* 0x000fe20003800200 */
[----:B------:R-:W-:Y:S02]  /*1ced0*/  UIADD3 UR4, UP2, UPT, UR32, 0x180, URZ ;  /* 0x0000018020047890 */ /* 0x000fe4000ff5e0ff */
[----:B------:R-:W-:Y:S02]  /*1cee0*/  UIADD3 UR25, UPT, UPT, UR25, 0x38020, URZ ;  /* 0x0003802019197890 */ /* 0x000fe4000fffe0ff */
[----:B------:R-:W-:Y:S02]  /*1cef0*/  UIADD3.X UR5, UPT, UPT, URZ, UR33, URZ, UP2, !UPT ;  /* 0x00000021ff057290 */ /* 0x000fe400097fe4ff */
[----:B------:R-:W-:Y:S02]  /*1cf00*/  UIADD3 UR24, UPT, UPT, UR16, 0x10000, URZ ;  /* 0x0001000010187890 */ /* 0x000fe4000fffe0ff */
[----:B------:R-:W-:-:S02]  /*1cf10*/  UIADD3 UR16, UPT, UPT, UR16, 0x14000, URZ ;  /* 0x0001400010107890 */ /* 0x000fc4000fffe0ff */
[----:B------:R-:W-:Y:S01]  /*1cf20*/  UIADD3 UR15, UPT, UPT, UR15, 0x1, URZ ;  /* 0x000000010f0f7890 */ /* 0x000fe2000fffe0ff */
[----:B------:R-:W-:Y:S01]  /*1cf30*/  UMOV UR27, URZ ;  /* 0x000000ff001b7c82 */ /* 0x000fe20008000000 */
[----:B------:R-:W-:Y:S01]  /*1cf40*/  UMOV UR6, 0x0 ;  /* 0x0000000000067882 */ /* 0x000fe20000000000 */
[----:B------:R-:W-:Y:S01]  /*1cf50*/  UMOV UR7, 0x10000000 ;  /* 0x1000000000077882 */ /* 0x000fe20000000000 */
[----:B------:R-:W-:Y:S01]  /*1cf60*/  UMOV UR26, URZ ;  /* 0x000000ff001a7c82 */ /* 0x000fe20008000000 */
[----:B------:R-:W-:Y:S01]  /*1cf70*/  UMOV UR28, UR13 ;  /* 0x0000000d001c7c82 */ /* 0x000fe20008000000 */
[----:B------:R-:W-:Y:S01]  /*1cf80*/  UMOV UR29, UR14 ;  /* 0x0000000e001d7c82 */ /* 0x000fe20008000000 */
[----:B------:R-:W-:Y:S01]  /*1cf90*/  UISETP.NE.AND UP2, UPT, UR15, 0x3, UPT ;  /* 0x000000030f00788c */ /* 0x000fe2000bf45270 */
[----:B------:R-:W-:Y:S01]  /*1cfa0*/  UTMALDG.4D [UR24], [UR4], desc[UR6] ;  /* 0x00000618040075b4 */ /* 0x000fe20008019000 */
[----:B------:R-:W-:Y:S01]  /*1cfb0*/  UMOV UR18, 0x40 ;  /* 0x0000004000127882 */ /* 0x000fe20000000000 */
[----:B------:R-:W-:Y:S01]  /*1cfc0*/  UMOV UR20, UR13 ;  /* 0x0000000d00147c82 */ /* 0x000fe20008000000 */
[----:B------:R-:W-:Y:S01]  /*1cfd0*/  UMOV UR21, UR14 ;  /* 0x0000000e00157c82 */ /* 0x000fe20008000000 */
[----:B------:R-:W-:Y:S01]  /*1cfe0*/  UMOV UR17, UR25 ;  /* 0x0000001900117c82 */ /* 0x000fe20008000000 */
[----:B------:R-:W-:Y:S01]  /*1cff0*/  UMOV UR19, UR27 ;  /* 0x0000001b00137c82 */ /* 0x000fe20008000000 */
[----:B------:R-:W-:Y:S01]  /*1d000*/  USEL UR15, UR15, URZ, UP2 ;  /* 0x000000ff0f0f7287 */ /* 0x000fe20009000000 */
[----:B------:R3:W-:Y:S02]  /*1d010*/  UTMALDG.4D [UR16], [UR4], desc[UR6] ;  /* 0x00000610040075b4 */ /* 0x0007e40008019000 */
[----:B---3--:R-:W-:-:S04]  /*1d020*/  USEL UR4, URZ, 0x1, UP2 ;  /* 0x00000001ff047887 */ /* 0x008fc80009000000 */
[----:B------:R-:W-:Y:S01]  /*1d030*/  ULOP3.LUT UR6, UR23, UR4, URZ, 0x3c, !UPT ;  /* 0x0000000417067292 */ /* 0x000fe2000f8e3cff */
[----:B------:R-:W-:Y:S11]  /*1d040*/  @!P3 BRA `(.L_x_323) ;  /* 0x000000000004b947 */ /* 0x000ff60003800000 */
[----:B------:R-:W-:Y:S05]  /*1d050*/  BPT.TRAP 0x1 ;  /* 0x000000040000795c */ /* 0x000fea0000300000 */
.L_x_323:
[----:B------:R-:W-:Y:S05]  /*1d060*/  BSYNC.RECONVERGENT B0 ;  /* 0x0000000000007941 */ /* 0x000fea0003800200 */
.L_x_322:
[----:B------:R-:W3:Y:S01]  /*1d070*/  SYNCS.PHASECHK.TRANS64.TRYWAIT P1, [UR8+0x38018], R4 ;  /* 0x03801804ff0075a7 */ /* 0x000ee20008021108 */
[----:B-1----:R-:W-:Y:S01]  /*1d080*/  @!P0 MOV R0, 0x8000 ;  /* 0x0000800000008802 */ /* 0x002fe20000000f00 */
[----:B---3--:R-:W-:Y:S06]  /*1d090*/  @!P1 BRA `(.L_x_324) ;  /* 0x0000005c00c89947 */ /* 0x008fec0003800000 */
.L_x_491:
[----:B------:R3:W-:Y:S01]  /*1d0a0*/  @!P0 SYNCS.ARRIVE.TRANS64 RZ, [UR8+0x38008], R0 ;  /* 0x03800800ffff89a7 */ /* 0x0007e20008000008 */
[----:B------:R-:W-:Y:S04]  /*1d0b0*/  BSSY.RECONVERGENT B0, `(.L_x_325) ;  /* 0x0000003000007945 */ /* 0x000fe80003800200 */
[----:B------:R-:W-:Y:S05]  /*1d0c0*/  @!P5 BRA `(.L_x_326) ;  /* 0x000000000004d947 */ /* 0x000fea0003800000 */
[----:B------:R-:W-:Y:S05]  /*1d0d0*/  BPT.TRAP 0x1 ;  /* 0x000000040000795c */ /* 0x000fea0000300000 */
.L_x_326:
[----:B------:R-:W-:Y:S05]  /*1d0e0*/  BSYNC.RECONVERGENT B0 ;  /* 0x0000000000007941 */ /* 0x000fea0003800200 */
.L_x_325:
[----:B------:R-:W-:Y:S04]  /*1d0f0*/  BSSY.RECONVERGENT B0, `(.L_x_327) ;  /* 0x0000003000007945 */ /* 0x000fe80003800200 */
[----:B------:R-:W-:Y:S05]  /*1d100*/  @P2 BRA `(.L_x_328) ;  /* 0x0000000000042947 */ /* 0x000fea0003800000 */
[----:B------:R-:W-:Y:S05]  /*1d110*/  BPT.TRAP 0x1 ;  /* 0x000000040000795c */ /* 0x000fea0000300000 */
.L_x_328:
[----:B------:R-:W-:Y:S05]  /*1d120*/  BSYNC.RECONVERGENT B0 ;  /* 0x0000000000007941 */ /* 0x000fea0003800200 */
.L_x_327:
[----:B------:R-:W-:Y:S02]  /*1d130*/  UIADD3 UR4, UP2, UPT, UR32, 0x80, URZ ;  /* 0x0000008020047890 */ /* 0x000fe4000ff5e0ff */
[----:B------:R-:W-:Y:S02]  /*1d140*/  UIADD3 UR27, UPT, UPT, UR11, 0x80, URZ ;  /* 0x000000800b1b7890 */ /* 0x000fe4000fffe0ff */
[----:B------:R-:W-:Y:S02]  /*1d150*/  UIADD3 UR24, UPT, UPT, UR8, 0x8000, URZ ;  /* 0x0000800008187890 */ /* 0x000fe4000fffe0ff */
[----:B------:R-:W-:Y:S02]  /*1d160*/  UIADD3 UR25, UPT, UPT, UR8, 0x38008, URZ ;  /* 0x0003800808197890 */ /* 0x000fe4000fffe0ff */
[----:B------:R-:W-:Y:S02]  /*1d170*/  UIADD3.X UR5, UPT, UPT, URZ, UR33, URZ, UP2, !UPT ;  /* 0x00000021ff057290 */ /* 0x000fe400097fe4ff */
[----:B------:R-:W-:Y:S01]  /*1d180*/  UIADD3 UR16, UPT, UPT, UR8, 0xc000, URZ ;  /* 0x0000c00008107890 */ /* 0x000fe2000fffe0ff */
[----:B------:R-:W-:Y:S01]  /*1d190*/  UMOV UR34, 0x0 ;  /* 0x0000000000227882 */ /* 0x000fe20000000000 */
[----:B------:R-:W-:Y:S01]  /*1d1a0*/  UMOV UR35, 0x10000000 ;  /* 0x1000000000237882 */ /* 0x000fe20000000000 */
[----:B------:R-:W-:Y:S01]  /*1d1b0*/  UMOV UR26, URZ ;  /* 0x000000ff001a7c82 */ /* 0x000fe20008000000 */
[----:B------:R-:W-:Y:S01]  /*1d1c0*/  UMOV UR28, UR12 ;  /* 0x0000000c001c7c82 */ /* 0x000fe20008000000 */
[----:B------:R-:W-:Y:S01]  /*1d1d0*/  UMOV UR29, UR13 ;  /* 0x0000000d001d7c82 */ /* 0x000fe20008000000 */
[----:B------:R-:W-:Y:S01]  /*1d1e0*/  UMOV UR30, UR14 ;  /* 0x0000000e001e7c82 */ /* 0x000fe20008000000 */
        /* <DEDUP_REMOVED lines=8> */
[----:B----4-:R-:W-:Y:S05]  /*1d270*/  BRA.U !UP0, `(.L_x_329) ;  /* 0x0000000108047547 */ /* 0x010fea000b800000 */
[----:B------:R-:W-:Y:S05]  /*1d280*/  BPT.TRAP 0x1 ;  /* 0x000000040000795c */ /* 0x000fea0000300000 */
.L_x_329:
[----:B------:R-:W-:Y:S01]  /*1d290*/  ULEA UR25, UR15, UR8, 0x3 ;  /* 0x000000080f197291 */ /* 0x000fe2000f8e18ff */
[----:B------:R-:W-:Y:S01]  /*1d2a0*/  IMAD.U32 R7, RZ, RZ, UR6 ;  /* 0x00000006ff077e24 */ /* 0x000fe2000f8e00ff */
[----:B-12---:R-:W-:-:S04]  /*1d2b0*/  @!P0 MOV R3, 0x8000 ;  /* 0x0000800000038802 */ /* 0x006fc80000000f00 */
[----:B------:R-:W-:-:S04]  /*1d2c0*/  SHF.L.U32 R7, R7, 0x1f, RZ ;  /* 0x0000001f07077819 */ /* 0x000fc800000006ff */
[----:B------:R-:W1:Y:S02]  /*1d2d0*/  SYNCS.PHASECHK.TRANS64.TRYWAIT P1, [UR25+0x38038], R7 ;  /* 0x03803807ff0075a7 */ /* 0x000e640008021119 */
[----:B-1----:R-:W-:Y:S05]  /*1d2e0*/  @!P1 BRA `(.L_x_330) ;  /* 0x0000005c004c9947 */ /* 0x002fea0003800000 */
.L_x_493:
[----:B------:R2:W-:Y:S01]  /*1d2f0*/  @!P0 SYNCS.ARRIVE.TRANS64 RZ, [UR25+0x38020], R3 ;  /* 0x03802003ffff89a7 */ /* 0x0005e20008000019 */
[----:B------:R-:W-:Y:S05]  /*1d300*/  BRA.U !UP1, `(.L_x_331) ;  /* 0x0000000109047547 */ /* 0x000fea000b800000 */
[----:B------:R-:W-:Y:S05]  /*1d310*/  BPT.TRAP 0x1 ;  /* 0x000000040000795c */ /* 0x000fea0000300000 */
.L_x_331:
[----:B------:R-:W-:Y:S04]  /*1d320*/  BSSY.RECONVERGENT B0, `(.L_x_332) ;  /* 0x0000003000007945 */ /* 0x000fe80003800200 */
[----:B------:R-:W-:Y:S05]  /*1d330*/  @P2 BRA `(.L_x_333) ;  /* 0x0000000000042947 */ /* 0x000fea0003800000 */
[----:B------:R-:W-:Y:S05]  /*1d340*/  BPT.TRAP 0x1 ;  /* 0x000000040000795c */ /* 0x000fea0000300000 */
.L_x_333:
[----:B------:R-:W-:Y:S05]  /*1d350*/  BSYNC.RECONVERGENT B0 ;  /* 0x0000000000007941 */ /* 0x000fea0003800200 */
.L_x_332:
[----:B------:R-:W-:Y:S01]  /*1d360*/  ULEA UR16, UR15, UR8, 0xf ;  /* 0x000000080f107291 */ /* 0x000fe2000f8e78ff */
[----:B------:R-:W-:Y:S01]  /*1d370*/  LOP3.LUT R5, R5, 0x1, RZ, 0x3c, !PT ;  /* 0x0000000105057812 */ /* 0x000fe200078e3cff */
[----:B------:R-:W-:Y:S02]  /*1d380*/  UIADD3 UR4, UP2, UPT, UR32, 0x280, URZ ;  /* 0x0000028020047890 */ /* 0x000fe4000ff5e0ff */
[----:B------:R-:W-:Y:S02]  /*1d390*/  UIADD3 UR25, UPT, UPT, UR25, 0x38020, URZ ;  /* 0x0003802019197890 */ /* 0x000fe4000fffe0ff */
[----:B------:R-:W-:Y:S02]  /*1d3a0*/  UIADD3.X UR5, UPT, UPT, URZ, UR33, URZ, UP2, !UPT ;  /* 0x00000021ff057290 */ /* 0x000fe400097fe4ff */
[----:B------:R-:W-:Y:S02]  /*1d3b0*/  UIADD3 UR24, UPT, UPT, UR16, 0x10000, URZ ;  /* 0x0001000010187890 */ /* 0x000fe4000fffe0ff */
[----:B------:R-:W-:Y:S01]  /*1d3c0*/  UIADD3 UR16, UPT, UPT, UR16, 0x14000, URZ ;  /* 0x0001400010107890 */ /* 0x000fe2000fffe0ff */
[----:B------:R-:W-:Y:S01]  /*1d3d0*/  UMOV UR27, URZ ;  /* 0x000000ff001b7c82 */ /* 0x000fe20008000000 */
[----:B------:R-:W-:Y:S01]  /*1d3e0*/  UMOV UR10, 0x0 ;  /* 0x00000000000a7882 */ /* 0x000fe20000000000 */
[----:B------:R-:W-:Y:S01]  /*1d3f0*/  UMOV UR11, 0x10000000 ;  /* 0x10000000000b7882 */ /* 0x000fe20000000000 */
[----:B------:R-:W-:Y:S01]  /*1d400*/  UMOV UR26, URZ ;  /* 0x000000ff001a7c82 */ /* 0x000fe20008000000 */
[----:B------:R-:W-:Y:S01]  /*1d410*/  UMOV UR28, UR13 ;  /* 0x0000000d001c7c82 */ /* 0x000fe20008000000 */
[----:B------:R-:W-:Y:S01]  /*1d420*/  UMOV UR29, UR14 ;  /* 0x0000000e001d7c82 */ /* 0x000fe20008000000 */
[----:B------:R-:W-:Y:S01]  /*1d430*/  UMOV UR18, 0x40 ;  /* 0x0000004000127882 */ /* 0x000fe20000000000 */
[----:B------:R-:W-:Y:S01]  /*1d440*/  UMOV UR20, UR13 ;  /* 0x0000000d00147c82 */ /* 0x000fe20008000000 */
[----:B------:R-:W-:Y:S01]  /*1d450*/  UMOV UR21, UR14 ;  /* 0x0000000e00157c82 */ /* 0x000fe20008000000 */
[----:B------:R-:W-:Y:S01]  /*1d460*/  UMOV UR17, UR25 ;  /* 0x0000001900117c82 */ /* 0x000fe20008000000 */
[----:B------:R-:W-:Y:S01]  /*1d470*/  UMOV UR19, UR27 ;  /* 0x0000001b00137c82 */ /* 0x000fe20008000000 */
[----:B------:R4:W-:Y:S01]  /*1d480*/  UTMALDG.4D [UR24], [UR4], desc[UR10] ;  /* 0x00000a18040075b4 */ /* 0x0009e20008019000 */
[----:B------:R-:W-:-:S04]  /*1d490*/  UIADD3 UR15, UPT, UPT, UR15, 0x1, URZ ;  /* 0x000000010f0f7890 */ /* 0x000fc8000fffe0ff */
[----:B------:R-:W-:Y:S01]  /*1d4a0*/  UISETP.NE.AND UP2, UPT, UR15, 0x3, UPT ;  /* 0x000000030f00788c */ /* 0x000fe2000bf45270 */
[----:B------:R4:W-:Y:S03]  /*1d4b0*/  UTMALDG.4D [UR16], [UR4], desc[UR10] ;  /* 0x00000a10040075b4 */ /* 0x0009e60008019000 */
[----:B------:R-:W-:Y:S02]  /*1d4c0*/  USEL UR23, URZ, 0x1, UP2 ;  /* 0x00000001ff177887 */ /* 0x000fe40009000000 */
[----:B------:R-:W-:Y:S02]  /*1d4d0*/  USEL UR15, UR15, URZ, UP2 ;  /* 0x000000ff0f0f7287 */ /* 0x000fe40009000000 */
[----:B------:R-:W-:Y:S02]  /*1d4e0*/  UISETP.GE.AND UP2, UPT, UR31, 0x81, UPT ;  /* 0x000000811f00788c */ /* 0x000fe4000bf46270 */
[----:B------:R-:W-:-:S07]  /*1d4f0*/  ULOP3.LUT UR23, UR6, UR23, URZ, 0x3c, !UPT ;  /* 0x0000001706177292 */ /* 0x000fce000f8e3cff */
[----:B----4-:R-:W-:Y:S05]  /*1d500*/  BRA.U !UP2, `(.L_x_309) ;  /* 0x000000250a047547 */ /* 0x010fea000b800000 */
[----:B------:R-:W-:Y:S01]  /*1d510*/  UIADD3 UR5, UPT, UPT, UR31, 0x7f, URZ ;  /* 0x0000007f1f057890 */ /* 0x000fe2000fffe0ff */
[----:B------:R-:W-:-:S03]  /*1d520*/  UMOV UR11, 0x1 ;  /* 0x00000001000b7882 */ /* 0x000fc60000000000 */
[----:B------:R-:W-:-:S04]  /*1d530*/  USHF.R.S32.HI UR4, URZ, 0x1f, UR5 ;  /* 0x0000001fff047899 */ /* 0x000fc80008011405 */
[----:B------:R-:W-:-:S04]  /*1d540*/  ULEA.HI UR4, UR4, UR5, URZ, 0x7 ;  /* 0x0000000504047291 */ /* 0x000fc8000f8f38ff */
[----:B------:R-:W-:-:S04]  /*1d550*/  USHF.R.S32.HI UR4, URZ, 0x7, UR4 ;  /* 0x00000007ff047899 */ /* 0x000fc80008011404 */
[----:B------:R-:W-:-:S04]  /*1d560*/  UISETP.LT.AND UP2, UPT, UR4, 0x2, UPT ;  /* 0x000000020400788c */ /* 0x000fc8000bf41270 */
[----:B------:R-:W-:-:S04]  /*1d570*/  USEL UR5, UR4, 0x2, UP2 ;  /* 0x0000000204057887 */ /* 0x000fc80009000000 */
[----:B------:R-:W-:-:S04]  /*1d580*/  UIADD3 UR4, UPT, UPT, UR4, -UR5, URZ ;  /* 0x8000000504047290 */ /* 0x000fc8000fffe0ff */
[----:B------:R-:W-:Y:S02]  /*1d590*/  UISETP.GE.U32.AND UP2, UPT, UR4, 0x3, UPT ;  /* 0x000000030400788c */ /* 0x000fe4000bf46070 */
[----:B------:R-:W-:-:S04]  /*1d5a0*/  UIADD3 UR5, UPT, UPT, UR4, 0x1, URZ ;  /* 0x0000000104057890 */ /* 0x000fc8000fffe0ff */
[----:B------:R-:W-:-:S03]  /*1d5b0*/  ULOP3.LUT UR34, UR5, 0x3, URZ, 0xc0, !UPT ;  /* 0x0000000305227892 */ /* 0x000fc6000f8ec0ff */
[----:B------:R-:W-:Y:S09]  /*1d5c0*/  BRA.U !UP2, `(.L_x_334) ;  /* 0x000000150a107547 */ /* 0x000ff2000b800000 */
[----:B------:R-:W-:Y:S01]  /*1d5d0*/  ULOP3.LUT UR12, UR5, 0xfffffffc, URZ, 0xc0, !UPT ;  /* 0xfffffffc050c7892 */ /* 0x000fe2000f8ec0ff */
[----:B------:R-:W-:-:S11]  /*1d5e0*/  UMOV UR11, 0x1 ;  /* 0x00000001000b7882 */ /* 0x000fd60000000000 */
.L_x_375:
[----:B------:R-:W-:Y:S05]  /*1d5f0*/  BRA.U !UP0, `(.L_x_335) ;  /* 0x0000000108047547 */ /* 0x000fea000b800000 */
[----:B------:R-:W-:Y:S05]  /*1d600*/  BPT.TRAP 0x1 ;  /* 0x000000040000795c */ /* 0x000fea0000300000 */
.L_x_335:
[----:B------:R-:W4:Y:S01]  /*1d610*/  S2UR UR8, SR_CgaCtaId ;  /* 0x00000000000879c3 */ /* 0x000f220000008800 */
[----:B------:R-:W-:Y:S01]  /*1d620*/  UMOV UR4, 0x400 ;  /* 0x0000040000047882 */ /* 0x000fe20000000000 */
[----:B-1----:R-:W-:Y:S01]  /*1d630*/  IMAD.U32 R7, RZ, RZ, UR23 ;  /* 0x00000017ff077e24 */ /* 0x002fe2000f8e00ff */
[----:B--2---:R-:W-:-:S04]  /*1d640*/  @!P0 MOV R3, 0x8000 ;  /* 0x0000800000038802 */ /* 0x004fc80000000f00 */
[----:B------:R-:W-:Y:S01]  /*1d650*/  SHF.L.U32 R7, R7, 0x1f, RZ ;  /* 0x0000001f07077819 */ /* 0x000fe200000006ff */
[----:B----4-:R-:W-:-:S04]  /*1d660*/  ULEA UR8, UR8, UR4, 0x18 ;  /* 0x0000000408087291 */ /* 0x010fc8000f8ec0ff */
[----:B------:R-:W-:-:S09]  /*1d670*/  ULEA UR25, UR15, UR8, 0x3 ;  /* 0x000000080f197291 */ /* 0x000fd2000f8e18ff */
[----:B------:R-:W1:Y:S02]  /*1d680*/  SYNCS.PHASECHK.TRANS64.TRYWAIT P1, [UR25+0x38038], R7 ;  /* 0x03803807ff0075a7 */ /* 0x000e640008021119 */
[----:B-1----:R-:W-:Y:S05]  /*1d690*/  @!P1 BRA `(.L_x_336) ;  /* 0x0000005800789947 */ /* 0x002fea0003800000 */
.L_x_495:
[----:B------:R2:W-:Y:S01]  /*1d6a0*/  @!P0 SYNCS.ARRIVE.TRANS64 RZ, [UR25+0x38020], R3 ;  /* 0x03802003ffff89a7 */ /* 0x0005e20008000019 */
[----:B------:R-:W-:Y:S05]  /*1d6b0*/  BRA.U !UP1, `(.L_x_337) ;  /* 0x0000000109047547 */ /* 0x000fea000b800000 */
[----:B------:R-:W-:Y:S05]  /*1d6c0*/  BPT.TRAP 0x1 ;  /* 0x000000040000795c */ /* 0x000fea0000300000 */
.L_x_337:
[----:B-1-3--:R-:W1:Y:S01]  /*1d6d0*/  S2R R0, SR_TID.X ;  /* 0x0000000000007919 */ /* 0x00ae620000002100 */
[----:B------:R-:W-:Y:S01]  /*1d6e0*/  BSSY.RECONVERGENT B0, `(.L_x_338) ;  /* 0x0000005000007945 */ /* 0x000fe20003800200 */
[----:B-1----:R-:W-:-:S04]  /*1d6f0*/  LOP3.LUT P2, RZ, R0, 0x1f, RZ, 0xc0, !PT ;  /* 0x0000001f00ff7812 */ /* 0x002fc8000784c0ff */
[----:B------:R-:W-:-:S13]  /*1d700*/  PLOP3.LUT P2, PT, P2, P0, PT, 0x8f, 0xf8 ;  /* 0x0000000000f8781c */ /* 0x000fda0001741177 */
[----:B------:R-:W-:Y:S05]  /*1d710*/  @P2 BRA `(.L_x_339) ;  /* 0x0000000000042947 */ /* 0x000fea0003800000 */
[----:B------:R-:W-:Y:S05]  /*1d720*/  BPT.TRAP 0x1 ;  /* 0x000000040000795c */ /* 0x000fea0000300000 */
.L_x_339:
[----:B------:R-:W-:Y:S05]  /*1d730*/  BSYNC.RECONVERGENT B0 ;  /* 0x0000000000007941 */ /* 0x000fea0003800200 */
.L_x_338:
[----:B------:R-:W-:Y:S02]  /*1d740*/  ULEA UR16, UR15, UR8, 0xf ;  /* 0x000000080f107291 */ /* 0x000fe4000f8e78ff */
[----:B------:R-:W-:Y:S02]  /*1d750*/  UIADD3 UR6, UP2, UPT, UR32, 0x180, URZ ;  /* 0x0000018020067890 */ /* 0x000fe4000ff5e0ff */
[----:B------:R-:W-:Y:S02]  /*1d760*/  USHF.L.U32 UR27, UR11, 0x7, URZ ;  /* 0x000000070b1b7899 */ /* 0x000fe400080006ff */
[----:B------:R-:W-:Y:S02]  /*1d770*/  UIADD3 UR25, UPT, UPT, UR25, 0x38020, URZ ;  /* 0x0003802019197890 */ /* 0x000fe4000fffe0ff */
[----:B------:R-:W-:Y:S02]  /*1d780*/  UIADD3.X UR7, UPT, UPT, URZ, UR33, URZ, UP2, !UPT ;  /* 0x00000021ff077290 */ /* 0x000fe400097fe4ff */
[----:B------:R-:W-:-:S02]  /*1d790*/  UIADD3 UR24, UPT, UPT, UR16, 0x10000, URZ ;  /* 0x0001000010187890 */ /* 0x000fc4000fffe0ff */
[----:B------:R-:W-:Y:S01]  /*1d7a0*/  UIADD3 UR16, UPT, UPT, UR16, 0x14000, URZ ;  /* 0x0001400010107890 */ /* 0x000fe2000fffe0ff */
        /* <DEDUP_REMOVED lines=16> */
[----:B------:R-:W-:Y:S01]  /*1d8b0*/  ULOP3.LUT UR9, UR23, UR4, URZ, 0x3c, !UPT ;  /* 0x0000000417097292 */ /* 0x000fe2000f8e3cff */
[----:B-1----:R-:W-:Y:S11]  /*1d8c0*/  BRA.U !UP0, `(.L_x_340) ;  /* 0x0000000108047547 */ /* 0x002ff6000b800000 */
[----:B------:R-:W-:Y:S05]  /*1d8d0*/  BPT.TRAP 0x1 ;  /* 0x000000040000795c */ /* 0x000fea0000300000 */
.L_x_340:
[----:B------:R-:W-:Y:S01]  /*1d8e0*/  ULEA UR25, UR5, UR8, 0x3 ;  /* 0x0000000805197291 */ /* 0x000fe2000f8e18ff */
[----:B------:R-:W-:Y:S01]  /*1d8f0*/  IMAD.U32 R7, RZ, RZ, UR9 ;  /* 0x00000009ff077e24 */ /* 0x000fe2000f8e00ff */
[----:B--2---:R-:W-:-:S04]  /*1d900*/  @!P0 MOV R3, 0x8000 ;  /* 0x0000800000038802 */ /* 0x004fc80000000f00 */
[----:B------:R-:W-:-:S04]  /*1d910*/  SHF.L.U32 R7, R7, 0x1f, RZ ;  /* 0x0000001f07077819 */ /* 0x000fc800000006ff */
[----:B------:R-:W1:Y:S02]  /*1d920*/  SYNCS.PHASECHK.TRANS64.TRYWAIT P1, [UR25+0x38038], R7 ;  /* 0x03803807ff0075a7 */ /* 0x000e640008021119 */
[----:B-1----:R-:W-:Y:S05]  /*1d930*/  @!P1 BRA `(.L_x_341) ;  /* 0x0000005400e89947 */ /* 0x002fea0003800000 */
.L_x_497:
[----:B------:R2:W-:Y:S01]  /*1d940*/  @!P0 SYNCS.ARRIVE.TRANS64 RZ, [UR25+0x38020], R3 ;  /* 0x03802003ffff89a7 */ /* 0x0005e20008000019 */
[----:B------:R-:W-:Y:S05]  /*1d950*/  BRA.U !UP1, `(.L_x_342) ;  /* 0x0000000109047547 */ /* 0x000fea000b800000 */
[----:B------:R-:W-:Y:S05]  /*1d960*/  BPT.TRAP 0x1 ;  /* 0x000000040000795c */ /* 0x000fea0000300000 */
.L_x_342:
[----:B------:R-:W-:Y:S04]  /*1d970*/  BSSY.RECONVERGENT B0, `(.L_x_343) ;  /* 0x0000003000007945 */ /* 0x000fe80003800200 */
[----:B------:R-:W-:Y:S05]  /*1d980*/  @P2 BRA `(.L_x_344) ;  /* 0x0000000000042947 */ /* 0x000fea0003800000 */
[----:B------:R-:W-:Y:S05]  /*1d990*/  BPT.TRAP 0x1 ;  /* 0x000000040000795c */ /* 0x000fea0000300000 */
.L_x_344:
[----:B------:R-:W-:Y:S05]  /*1d9a0*/  BSYNC.RECONVERGENT B0 ;  /* 0x0000000000007941 */ /* 0x000fea0003800200 */
.L_x_343:
        /* <DEDUP_REMOVED lines=24> */
[----:B---3--:R-:W-:Y:S11]  /*1db30*/  BRA.U !UP0, `(.L_x_345) ;  /* 0x0000000108047547 */ /* 0x008ff6000b800000 */
[----:B------:R-:W-:Y:S05]  /*1db40*/  BPT.TRAP 0x1 ;  /* 0x000000040000795c */ /* 0x000fea0000300000 */
.L_x_345:
[----:B------:R-:W-:Y:S01]  /*1db50*/  ULEA UR25, UR5, UR8, 0x3 ;  /* 0x0000000805197291 */ /* 0x000fe2000f8e18ff */
[----:B-1----:R-:W-:Y:S01]  /*1db60*/  IMAD.U32 R7, RZ, RZ, UR9 ;  /* 0x00000009ff077e24 */ /* 0x002fe2000f8e00ff */
[----:B--2---:R-:W-:-:S04]  /*1db70*/  @!P0 MOV R3, 0x8000 ;  /* 0x0000800000038802 */ /* 0x004fc80000000f00 */
[----:B------:R-:W-:-:S04]  /*1db80*/  SHF.L.U32 R7, R7, 0x1f, RZ ;  /* 0x0000001f07077819 */ /* 0x000fc800000006ff */
[----:B------:R-:W1:Y:S02]  /*1db90*/  SYNCS.PHASECHK.TRANS64.TRYWAIT P1, [UR25+0x38038], R7 ;  /* 0x03803807ff0075a7 */ /* 0x000e640008021119 */
[----:B-1----:R-:W-:Y:S05]  /*1dba0*/  @!P1 BRA `(.L_x_346) ;  /* 0x0000005400649947 */ /* 0x002fea0003800000 */
.L_x_499:
[----:B------:R2:W-:Y:S01]  /*1dbb0*/  @!P0 SYNCS.ARRIVE.TRANS64 RZ, [UR25+0x38020], R3 ;  /* 0x03802003ffff89a7 */ /* 0x0005e20008000019 */
[----:B------:R-:W-:Y:S05]  /*1dbc0*/  BRA.U !UP1, `(.L_x_347) ;  /* 0x0000000109047547 */ /* 0x000fea000b800000 */
[----:B------:R-:W-:Y:S05]  /*1dbd0*/  BPT.TRAP 0x1 ;  /* 0x000000040000795c */ /* 0x000fea0000300000 */
.L_x_347:
[----:B------:R-:W-:Y:S04]  /*1dbe0*/  BSSY.RECONVERGENT B0, `(.L_x_348) ;  /* 0x0000003000007945 */ /* 0x000fe80003800200 */
[----:B------:R-:W-:Y:S05]  /*1dbf0*/  @P2 BRA `(.L_x_349) ;  /* 0x0000000000042947 */ /* 0x000fea0003800000 */
[----:B------:R-:W-:Y:S05]  /*1dc00*/  BPT.TRAP 0x1 ;  /* 0x000000040000795c */ /* 0x000fea0000300000 */
.L_x_349:
[----:B------:R-:W-:Y:S05]  /*1dc10*/  BSYNC.RECONVERGENT B0 ;  /* 0x0000000000007941 */ /* 0x000fea0003800200 */
.L_x_348:
[----:B------:R-:W-:Y:S02]  /*1dc20*/  ULEA UR16, UR5, UR8, 0xf ;  /* 0x0000000805107291 */ /* 0x000fe4000f8e78ff */
[----:B------:R-:W-:Y:S02]  /*1dc30*/  UIADD3 UR6, UP2, UPT, UR32, 0x180, URZ ;  /* 0x0000018020067890 */ /* 0x000fe4000ff5e0ff */
[----:B------:R-:W-:Y:S02]  /*1dc40*/  ULEA UR27, UR11, 0x80, 0x7 ;  /* 0x000000800b1b7891 */ /* 0x000fe4000f8e38ff */
        /* <DEDUP_REMOVED lines=23> */
.L_x_350:
[----:B------:R-:W-:Y:S01]  /*1ddc0*/  ULEA UR25, UR5, UR8, 0x3 ;  /* 0x0000000805197291 */ /* 0x000fe2000f8e18ff */
[----:B-1----:R-:W-:Y:S01]  /*1ddd0*/  IMAD.U32 R7, RZ, RZ, UR9 ;  /* 0x00000009ff077e24 */ /* 0x002fe2000f8e00ff */
[----:B--2---:R-:W-:-:S04]  /*1dde0*/  @!P0 MOV R3, 0x8000 ;  /* 0x0000800000038802 */ /* 0x004fc80000000f00 */
[----:B------:R-:W-:-:S04]  /*1ddf0*/  SHF.L.U32 R7, R7, 0x1f, RZ ;  /* 0x0000001f07077819 */ /* 0x000fc800000006ff */
[----:B------:R-:W1:Y:S02]  /*1de00*/  SYNCS.PHASECHK.TRANS64.TRYWAIT P1, [UR25+0x38038], R7 ;  /* 0x03803807ff0075a7 */ /* 0x000e640008021119 */
[----:B-1----:R-:W-:Y:S05]  /*1de10*/  @!P1 BRA `(.L_x_351) ;  /* 0x0000005000e09947 */ /* 0x002fea0003800000 */
.L_x_501:
[----:B------:R2:W-:Y:S01]  /*1de20*/  @!P0 SYNCS.ARRIVE.TRANS64 RZ, [UR25+0x38020], R3 ;  /* 0x03802003ffff89a7 */ /* 0x0005e20008000019 */
[----:B------:R-:W-:Y:S05]  /*1de30*/  BRA.U !UP1, `(.L_x_352) ;  /* 0x0000000109047547 */ /* 0x000fea000b800000 */
[----:B------:R-:W-:Y:S05]  /*1de40*/  BPT.TRAP 0x1 ;  /* 0x000000040000795c */ /* 0x000fea0000300000 */
.L_x_352:
[----:B------:R-:W-:Y:S04]  /*1de50*/  BSSY.RECONVERGENT B0, `(.L_x_353) ;  /* 0x0000003000007945 */ /* 0x000fe80003800200 */
[----:B------:R-:W-:Y:S05]  /*1de60*/  @P2 BRA `(.L_x_354) ;  /* 0x0000000000042947 */ /* 0x000fea0003800000 */
[----:B------:R-:W-:Y:S05]  /*1de70*/  BPT.TRAP 0x1 ;  /* 0x000000040000795c */ /* 0x000fea0000300000 */
.L_x_354:
[----:B------:R-:W-:Y:S05]  /*1de80*/  BSYNC.RECONVERGENT B0 ;  /* 0x0000000000007941 */ /* 0x000fea0003800200 */
.L_x_353:
        /* <DEDUP_REMOVED lines=26> */
.L_x_355:
[----:B------:R-:W-:Y:S01]  /*1e030*/  ULEA UR25, UR5, UR8, 0x3 ;  /* 0x0000000805197291 */ /* 0x000fe2000f8e18ff */
[----:B-1----:R-:W-:Y:S01]  /*1e040*/  IMAD.U32 R7, RZ, RZ, UR9 ;  /* 0x00000009ff077e24 */ /* 0x002fe2000f8e00ff */
[----:B--2---:R-:W-:-:S04]  /*1e050*/  @!P0 MOV R3, 0x8000 ;  /* 0x0000800000038802 */ /* 0x004fc80000000f00 */
[----:B------:R-:W-:-:S04]  /*1e060*/  SHF.L.U32 R7, R7, 0x1f, RZ ;  /* 0x0000001f07077819 */ /* 0x000fc800000006ff */
[----:B------:R-:W1:Y:S02]  /*1e070*/  SYNCS.PHASECHK.TRANS64.TRYWAIT P1, [UR25+0x38038], R7 ;  /* 0x03803807ff0075a7 */ /* 0x000e640008021119 */
[----:B-1----:R-:W-:Y:S05]  /*1e080*/  @!P1 BRA `(.L_x_356) ;  /* 0x00000050005c9947 */ /* 0x002fea0003800000 */
.L_x_503:
[----:B------:R2:W-:Y:S01]  /*1e090*/  @!P0 SYNCS.ARRIVE.TRANS64 RZ, [UR25+0x38020], R3 ;  /* 0x03802003ffff89a7 */ /* 0x0005e20008000019 */
[----:B------:R-:W-:Y:S05]  /*1e0a0*/  BRA.U !UP1, `(.L_x_357) ;  /* 0x0000000109047547 */ /* 0x000fea000b800000 */
[----:B------:R-:W-:Y:S05]  /*1e0b0*/  BPT.TRAP 0x1 ;  /* 0x000000040000795c */ /* 0x000fea0000300000 */
.L_x_357:
[----:B------:R-:W-:Y:S04]  /*1e0c0*/  BSSY.RECONVERGENT B0, `(.L_x_358) ;  /* 0x0000003000007945 */ /* 0x000fe80003800200 */
[----:B------:R-:W-:Y:S05]  /*1e0d0*/  @P2 BRA `(.L_x_359) ;  /* 0x0000000000042947 */ /* 0x000fea0003800000 */
[----:B------:R-:W-:Y:S05]  /*1e0e0*/  BPT.TRAP 0x1 ;  /* 0x000000040000795c */ /* 0x000fea0000300000 */
.L_x_359:
[----:B------:R-:W-:Y:S05]  /*1e0f0*/  BSYNC.RECONVERGENT B0 ;  /* 0x0000000000007941 */ /* 0x000fea0003800200 */
.L_x_358:
        /* <DEDUP_REMOVED lines=26> */
.L_x_360:
[----:B------:R-:W-:Y:S01]  /*1e2a0*/  ULEA UR25, UR5, UR8, 0x3 ;  /* 0x0000000805197291 */ /* 0x000fe2000f8e18ff */
[----:B-1----:R-:W-:Y:S01]  /*1e2b0*/  IMAD.U32 R7, RZ, RZ, UR9 ;  /* 0x00000009ff077e24 */ /* 0x002fe2000f8e00ff */
[----:B--2---:R-:W-:-:S04]  /*1e2c0*/  @!P0 MOV R3, 0x8000 ;  /* 0x0000800000038802 */ /* 0x004fc80000000f00 */
[----:B------:R-:W-:-:S04]  /*1e2d0*/  SHF.L.U32 R7, R7, 0x1f, RZ ;  /* 0x0000001f07077819 */ /* 0x000fc800000006ff */
[----:B------:R-:W1:Y:S02]  /*1e2e0*/  SYNCS.PHASECHK.TRANS64.TRYWAIT P1, [UR25+0x38038], R7 ;  /* 0x03803807ff0075a7 */ /* 0x000e640008021119 */
[----:B-1----:R-:W-:Y:S05]  /*1e2f0*/  @!P1 BRA `(.L_x_361) ;  /* 0x0000004c00d89947 */ /* 0x002fea0003800000 */
.L_x_505:
[----:B------:R2:W-:Y:S01]  /*1e300*/  @!P0 SYNCS.ARRIVE.TRANS64 RZ, [UR25+0x38020], R3 ;  /* 0x03802003ffff89a7 */ /* 0x0005e20008000019 */
[----:B------:R-:W-:Y:S05]  /*1e310*/  BRA.U !UP1, `(.L_x_362) ;  /* 0x0000000109047547 */ /* 0x000fea000b800000 */
[----:B------:R-:W-:Y:S05]  /*1e320*/  BPT.TRAP 0x1 ;  /* 0x000000040000795c */ /* 0x000fea0000300000 */
.L_x_362:
[----:B------:R-:W-:Y:S04]  /*1e330*/  BSSY.RECONVERGENT B0, `(.L_x_363) ;  /* 0x0000003000007945 */ /* 0x000fe80003800200 */
[----:B------:R-:W-:Y:S05]  /*1e340*/  @P2 BRA `(.L_x_364) ;  /* 0x0000000000042947 */ /* 0x000fea0003800000 */
[----:B------:R-:W-:Y:S05]  /*1e350*/  BPT.TRAP 0x1 ;  /* 0x000000040000795c */ /* 0x000fea0000300000 */
.L_x_364:
[----:B------:R-:W-:Y:S05]  /*1e360*/  BSYNC.RECONVERGENT B0 ;  /* 0x0000000000007941 */ /* 0x000fea0003800200 */
.L_x_363:
        /* <DEDUP_REMOVED lines=18> */
[----:B------:R-:W-:-:S02]  /*1e490*/  UIADD3 UR5, UPT, UPT, UR5, 0x1, URZ ;  /* 0x0000000105057890 */ /* 0x000fc4000fffe0ff */
[----:B------:R-:W-:Y:S02]  /*1e4a0*/  UIADD3 UR10, UPT, UPT, UR11, 0x3, URZ ;  /* 0x000000030b0a7890 */ /* 0x000fe4000fffe0ff */
[----:B------:R-:W-:Y:S01]  /*1e4b0*/  UISETP.NE.AND UP2, UPT, UR5, 0x3, UPT ;  /* 0x000000030500788c */ /* 0x000fe2000bf45270 */
[----:B------:R3:W-:Y:S03]  /*1e4c0*/  UTMALDG.4D [UR16], [UR6], desc[UR22] ;  /* 0x00001610060075b4 */ /* 0x0007e60008019000 */
[----:B------:R-:W-:Y:S02]  /*1e4d0*/  USEL UR4, URZ, 0x1, UP2 ;  /* 0x00000001ff047887 */ /* 0x000fe40009000000 */
[----:B------:R-:W-:Y:S02]  /*1e4e0*/  USEL UR5, UR5, URZ, UP2 ;  /* 0x000000ff05057287 */ /* 0x000fe40009000000 */
[----:B------:R-:W-:Y:S01]  /*1e4f0*/  ULOP3.LUT UR9, UR9, UR4, URZ, 0x3c, !UPT ;  /* 0x0000000409097292 */ /* 0x000fe2000f8e3cff */
[----:B---3--:R-:W-:Y:S11]  /*1e500*/  BRA.U !UP0, `(.L_x_365) ;  /* 0x0000000108047547 */ /* 0x008ff6000b800000 */
[----:B------:R-:W-:Y:S05]  /*1e510*/  BPT.TRAP 0x1 ;  /* 0x000000040000795c */ /* 0x000fea0000300000 */
.L_x_365:
[----:B------:R-:W-:Y:S01]  /*1e520*/  ULEA UR25, UR5, UR8, 0x3 ;  /* 0x0000000805197291 */ /* 0x000fe2000f8e18ff */
[----:B-1----:R-:W-:Y:S01]  /*1e530*/  IMAD.U32 R7, RZ, RZ, UR9 ;  /* 0x00000009ff077e24 */ /* 0x002fe2000f8e00ff */
[----:B--2---:R-:W-:-:S04]  /*1e540*/  @!P0 MOV R3, 0x8000 ;  /* 0x0000800000038802 */ /* 0x004fc80000000f00 */
[----:B------:R-:W-:-:S04]  /*1e550*/  SHF.L.U32 R7, R7, 0x1f, RZ ;  /* 0x0000001f07077819 */ /* 0x000fc800000006ff */
[----:B------:R-:W1:Y:S02]  /*1e560*/  SYNCS.PHASECHK.TRANS64.TRYWAIT P1, [UR25+0x38038], R7 ;  /* 0x03803807ff0075a7 */ /* 0x000e640008021119 */
[----:B-1----:R-:W-:Y:S05]  /*1e570*/  @!P1 BRA `(.L_x_366) ;  /* 0x0000004c00509947 */ /* 0x002fea0003800000 */
.L_x_507:
[----:B------:R2:W-:Y:S01]  /*1e580*/  @!P0 SYNCS.ARRIVE.TRANS64 RZ, [UR25+0x38020], R3 ;  /* 0x03802003ffff89a7 */ /* 0x0005e20008000019 */
[----:B------:R-:W-:Y:S05]  /*1e590*/  BRA.U !UP1, `(.L_x_367) ;  /* 0x0000000109047547 */ /* 0x000fea000b800000 */
[----:B------:R-:W-:Y:S05]  /*1e5a0*/  BPT.TRAP 0x1 ;  /* 0x000000040000795c */ /* 0x000fea0000300000 */
.L_x_367:
[----:B------:R-:W-:Y:S04]  /*1e5b0*/  BSSY.RECONVERGENT B0, `(.L_x_368) ;  /* 0x0000003000007945 */ /* 0x000fe80003800200 */
[----:B------:R-:W-:Y:S05]  /*1e5c0*/  @P2 BRA `(.L_x_369) ;  /* 0x0000000000042947 */ /* 0x000fea0003800000 */
[----:B------:R-:W-:Y:S05]  /*1e5d0*/  BPT.TRAP 0x1 ;  /* 0x000000040000795c */ /* 0x000fea0000300000 */
.L_x_369:
[----:B------:R-:W-:Y:S05]  /*1e5e0*/  BSYNC.RECONVERGENT B0 ;  /* 0x0000000000007941 */ /* 0x000fea0003800200 */
.L_x_368:
        /* <DEDUP_REMOVED lines=26> */
.L_x_370:
[----:B------:R-:W-:Y:S01]  /*1e790*/  ULEA UR25, UR5, UR8, 0x3 ;  /* 0x0000000805197291 */ /* 0x000fe2000f8e18ff */
[----:B-1----:R-:W-:Y:S01]  /*1e7a0*/  IMAD.U32 R7, RZ, RZ, UR9 ;  /* 0x00000009ff077e24 */ /* 0x002fe2000f8e00ff */
[----:B--2---:R-:W-:-:S04]  /*1e7b0*/  @!P0 MOV R3, 0x8000 ;  /* 0x0000800000038802 */ /* 0x004fc80000000f00 */
[----:B------:R-:W-:-:S04]  /*1e7c0*/  SHF.L.U32 R7, R7, 0x1f, RZ ;  /* 0x0000001f07077819 */ /* 0x000fc800000006ff */
[----:B------:R-:W1:Y:S02]  /*1e7d0*/  SYNCS.PHASECHK.TRANS64.TRYWAIT P1, [UR25+0x38038], R7 ;  /* 0x03803807ff0075a7 */ /* 0x000e640008021119 */
[----:B-1----:R-:W-:Y:S05]  /*1e7e0*/  @!P1 BRA `(.L_x_371) ;  /* 0x0000004800cc9947 */ /* 0x002fea0003800000 */
.L_x_509:
[----:B------:R2:W-:Y:S01]  /*1e7f0*/  @!P0 SYNCS.ARRIVE.TRANS64 RZ, [UR25+0x38020], R3 ;  /* 0x03802003ffff89a7 */ /* 0x0005e20008000019 */
[----:B------:R-:W-:Y:S05]  /*1e800*/  BRA.U !UP1, `(.L_x_372) ;  /* 0x0000000109047547 */ /* 0x000fea000b800000 */
[----:B------:R-:W-:Y:S05]  /*1e810*/  BPT.TRAP 0x1 ;  /* 0x000000040000795c */ /* 0x000fea0000300000 */
.L_x_372:
[----:B------:R-:W-:Y:S04]  /*1e820*/  BSSY.RECONVERGENT B0, `(.L_x_373) ;  /* 0x0000003000007945 */ /* 0x000fe80003800200 */
[----:B------:R-:W-:Y:S05]  /*1e830*/  @P2 BRA `(.L_x_374) ;  /* 0x0000000000042947 */ /* 0x000fea0003800000 */
[----:B------:R-:W-:Y:S05]  /*1e840*/  BPT.TRAP 0x1 ;  /* 0x000000040000795c */ /* 0x000fea0000300000 */
.L_x_374:
[----:B------:R-:W-:Y:S05]  /*1e850*/  BSYNC.RECONVERGENT B0 ;  /* 0x0000000000007941 */ /* 0x000fea0003800200 */
.L_x_373:
[----:B------:R-:W-:Y:S02]  /*1e860*/  ULEA UR16, UR5, UR8, 0xf ;  /* 0x0000000805107291 */ /* 0x000fe4000f8e78ff */
[----:B------:R-:W-:Y:S02]  /*1e870*/  UIADD3 UR6, UP2, UPT, UR32, 0x280, URZ ;  /* 0x0000028020067890 */ /* 0x000fe4000ff5e0ff */
[----:B------:R-:W-:Y:S02]  /*1e880*/  UIADD3 UR5, UPT, UPT, UR5, 0x1, URZ ;  /* 0x0000000105057890 */ /* 0x000fe4000fffe0ff */
[----:B------:R-:W-:Y:S02]  /*1e890*/  UIADD3.X UR7, UPT, UPT, URZ, UR33, URZ, UP2, !UPT ;  /* 0x00000021ff077290 */ /* 0x000fe400097fe4ff */
[----:B------:R-:W-:Y:S02]  /*1e8a0*/  UISETP.NE.AND UP2, UPT, UR5, 0x3, UPT ;  /* 0x000000030500788c */ /* 0x000fe4000bf45270 */
[----:B------:R-:W-:-:S02]  /*1e8b0*/  USHF.L.U32 UR27, UR10, 0x7, URZ ;  /* 0x000000070a1b7899 */ /* 0x000fc400080006ff */
[----:B------:R-:W-:Y:S02]  /*1e8c0*/  USEL UR4, URZ, 0x1, UP2 ;  /* 0x00000001ff047887 */ /* 0x000fe40009000000 */
[----:B------:R-:W-:Y:S02]  /*1e8d0*/  USEL UR15, UR5, URZ, UP2 ;  /* 0x000000ff050f7287 */ /* 0x000fe40009000000 */
[----:B------:R-:W-:Y:S02]  /*1e8e0*/  UISETP.NE.AND UP2, UPT, UR10, UR12, UPT ;  /* 0x0000000c0a00728c */ /* 0x000fe4000bf45270 */
[----:B------:R-:W-:Y:S02]  /*1e8f0*/  UIADD3 UR25, UPT, UPT, UR25, 0x38020, URZ ;  /* 0x0003802019197890 */ /* 0x000fe4000fffe0ff */
[----:B------:R-:W-:Y:S02]  /*1e900*/  UIADD3 UR24, UPT, UPT, UR16, 0x10000, URZ ;  /* 0x0001000010187890 */ /* 0x000fe4000fffe0ff */
        /* <DEDUP_REMOVED lines=11> */
[----:B------:R-:W-:Y:S01]  /*1e9c0*/  UTMALDG.4D [UR24], [UR6], desc[UR22] ;  /* 0x00001618060075b4 */ /* 0x000fe20008019000 */
[----:B------:R-:W-:Y:S01]  /*1e9d0*/  UIADD3 UR11, UPT, UPT, UR11, 0x4, URZ ;  /* 0x000000040b0b7890 */ /* 0x000fe2000fffe0ff */
[----:B------:R3:W-:Y:S02]  /*1e9e0*/  UTMALDG.4D [UR16], [UR6], desc[UR22] ;  /* 0x00001610060075b4 */ /* 0x0007e40008019000 */
[----:B---3--:R-:W-:Y:S01]  /*1e9f0*/  ULOP3.LUT UR23, UR9, UR4, URZ, 0x3c, !UPT ;  /* 0x0000000409177292 */ /* 0x008fe2000f8e3cff */
[----:B------:R-:W-:Y:S11]  /*1ea00*/  BRA.U UP2, `(.L_x_375) ;  /* 0xffffffe902f87547 */ /* 0x000ff6000b83ffff */
.L_x_334:
[----:B------:R-:W-:-:S09]  /*1ea10*/  UISETP.NE.AND UP2, UPT, UR34, URZ, UPT ;  /* 0x000000ff2200728c */ /* 0x000fd2000bf45270 */
[----:B------:R-:W-:Y:S05]  /*1ea20*/  BRA.U !UP2, `(.L_x_309) ;  /* 0x0000000d0abc7547 */ /* 0x000fea000b800000 */
[----:B------:R-:W-:Y:S05]  /*1ea30*/  BRA.U !UP0, `(.L_x_376) ;  /* 0x0000000108047547 */ /* 0x000fea000b800000 */
[----:B------:R-:W-:Y:S05]  /*1ea40*/  BPT.TRAP 0x1 ;  /* 0x000000040000795c */ /* 0x000fea0000300000 */
.L_x_376:
[----:B------:R-:W-:Y:S01]  /*1ea50*/  ULEA UR25, UR15, UR8, 0x3 ;  /* 0x000000080f197291 */ /* 0x000fe2000f8e18ff */
[----:B-1----:R-:W-:Y:S01]  /*1ea60*/  IMAD.U32 R7, RZ, RZ, UR23 ;  /* 0x00000017ff077e24 */ /* 0x002fe2000f8e00ff */
[----:B--2---:R-:W-:-:S04]  /*1ea70*/  @!P0 MOV R3, 0x8000 ;  /* 0x0000800000038802 */ /* 0x004fc80000000f00 */
[----:B------:R-:W-:-:S04]  /*1ea80*/  SHF.L.U32 R7, R7, 0x1f, RZ ;  /* 0x0000001f07077819 */ /* 0x000fc800000006ff */
[----:B------:R-:W1:Y:S02]  /*1ea90*/  SYNCS.PHASECHK.TRANS64.TRYWAIT P1, [UR25+0x38038], R7 ;  /* 0x03803807ff0075a7 */ /* 0x000e640008021119 */
[----:B-1----:R-:W-:Y:S05]  /*1eaa0*/  @!P1 BRA `(.L_x_377) ;  /* 0x0000004800349947 */ /* 0x002fea0003800000 */
.L_x_511:
[----:B------:R2:W-:Y:S01]  /*1eab0*/  @!P0 SYNCS.ARRIVE.TRANS64 RZ, [UR25+0x38020], R3 ;  /* 0x03802003ffff89a7 */ /* 0x0005e20008000019 */
[----:B------:R-:W-:Y:S05]  /*1eac0*/  BRA.U !UP1, `(.L_x_378) ;  /* 0x0000000109047547 */ /* 0x000fea000b800000 */
[----:B------:R-:W-:Y:S05]  /*1ead0*/  BPT.TRAP 0x1 ;  /* 0x000000040000795c */ /* 0x000fea0000300000 */
.L_x_378:
[----:B------:R-:W-:Y:S04]  /*1eae0*/  BSSY.RECONVERGENT B0, `(.L_x_379) ;  /* 0x0000003000007945 */ /* 0x000fe80003800200 */
[----:B------:R-:W-:Y:S05]  /*1eaf0*/  @P2 BRA `(.L_x_380) ;  /* 0x0000000000042947 */ /* 0x000fea0003800000 */
[----:B------:R-:W-:Y:S05]  /*1eb00*/  BPT.TRAP 0x1 ;  /* 0x000000040000795c */ /* 0x000fea0000300000 */
.L_x_380:
[----:B------:R-:W-:Y:S05]  /*1eb10*/  BSYNC.RECONVERGENT B0 ;  /* 0x0000000000007941 */ /* 0x000fea0003800200 */
.L_x_379:
        /* <DEDUP_REMOVED lines=24> */
[----:B----4-:R-:W-:Y:S11]  /*1eca0*/  BRA.U !UP0, `(.L_x_381) ;  /* 0x0000000108047547 */ /* 0x010ff6000b800000 */
[----:B------:R-:W-:Y:S05]  /*1ecb0*/  BPT.TRAP 0x1 ;  /* 0x000000040000795c */ /* 0x000fea0000300000 */
.L_x_381:
[----:B------:R-:W-:Y:S01]  /*1ecc0*/  ULEA UR25, UR5, UR8, 0x3 ;  /* 0x0000000805197291 */ /* 0x000fe2000f8e18ff */
[----:B-1----:R-:W-:Y:S01]  /*1ecd0*/  IMAD.U32 R7, RZ, RZ, UR4 ;  /* 0x00000004ff077e24 */ /* 0x002fe2000f8e00ff */
[----:B--2---:R-:W-:-:S04]  /*1ece0*/  @!P0 MOV R3, 0x8000 ;  /* 0x0000800000038802 */ /* 0x004fc80000000f00 */
[----:B------:R-:W-:-:S04]  /*1ecf0*/  SHF.L.U32 R7, R7, 0x1f, RZ ;  /* 0x0000001f07077819 */ /* 0x000fc800000006ff */
[----:B------:R-:W1:Y:S02]  /*1ed00*/  SYNCS.PHASECHK.TRANS64.TRYWAIT P1, [UR25+0x38038], R7 ;  /* 0x03803807ff0075a7 */ /* 0x000e640008021119 */
[----:B-1----:R-:W-:Y:S05]  /*1ed10*/  @!P1 BRA `(.L_x_382) ;  /* 0x0000004400b09947 */ /* 0x002fea0003800000 */
.L_x_513:
[----:B------:R2:W-:Y:S01]  /*1ed20*/  @!P0 SYNCS.ARRIVE.TRANS64 RZ, [UR25+0x38020], R3 ;  /* 0x03802003ffff89a7 */ /* 0x0005e20008000019 */
[----:B------:R-:W-:Y:S05]  /*1ed30*/  BRA.U !UP1, `(.L_x_383) ;  /* 0x0000000109047547 */ /* 0x000fea000b800000 */
[----:B------:R-:W-:Y:S05]  /*1ed40*/  BPT.TRAP 0x1 ;  /* 0x000000040000795c */ /* 0x000fea0000300000 */
.L_x_383:
[----:B------:R-:W-:Y:S04]  /*1ed50*/  BSSY.RECONVERGENT B0, `(.L_x_384) ;  /* 0x0000003000007945 */ /* 0x000fe80003800200 */
[----:B------:R-:W-:Y:S05]  /*1ed60*/  @P2 BRA `(.L_x_385) ;  /* 0x0000000000042947 */ /* 0x000fea0003800000 */
[----:B------:R-:W-:Y:S05]  /*1ed70*/  BPT.TRAP 0x1 ;  /* 0x000000040000795c */ /* 0x000fea0000300000 */
.L_x_385:
[----:B------:R-:W-:Y:S05]  /*1ed80*/  BSYNC.RECONVERGENT B0 ;  /* 0x0000000000007941 */ /* 0x000fea0003800200 */
.L_x_384:
[----:B------:R-:W-:Y:S02]  /*1ed90*/  ULEA UR16, UR5, UR8, 0xf ;  /* 0x0000000805107291 */ /* 0x000fe4000f8e78ff */
[----:B------:R-:W-:Y:S02]  /*1eda0*/  UIADD3 UR6, UP2, UPT, UR32, 0x280, URZ ;  /* 0x0000028020067890 */ /* 0x000fe4000ff5e0ff */
[----:B------:R-:W-:Y:S02]  /*1edb0*/  USHF.L.U32 UR27, UR11, 0x7, URZ ;  /* 0x000000070b1b7899 */ /* 0x000fe400080006ff */
[----:B------:R-:W-:Y:S02]  /*1edc0*/  UIADD3 UR25, UPT, UPT, UR25, 0x38020, URZ ;  /* 0x0003802019197890 */ /* 0x000fe4000fffe0ff */
[----:B------:R-:W-:Y:S02]  /*1edd0*/  UIADD3.X UR7, UPT, UPT, URZ, UR33, URZ, UP2, !UPT ;  /* 0x00000021ff077290 */ /* 0x000fe400097fe4ff */
[----:B------:R-:W-:-:S02]  /*1ede0*/  UIADD3 UR24, UPT, UPT, UR16, 0x10000, URZ ;  /* 0x0001000010187890 */ /* 0x000fc4000fffe0ff */
[----:B------:R-:W-:Y:S02]  /*1edf0*/  UIADD3 UR16, UPT, UPT, UR16, 0x14000, URZ ;  /* 0x0001400010107890 */ /* 0x000fe4000fffe0ff */
[----:B------:R-:W-:Y:S01]  /*1ee00*/  UIADD3 UR5, UPT, UPT, UR5, 0x1, URZ ;  /* 0x0000000105057890 */ /* 0x000fe2000fffe0ff */
        /* <DEDUP_REMOVED lines=14> */
[----:B----4-:R-:W-:-:S02]  /*1eef0*/  USEL UR23, URZ, 0x1, UP2 ;  /* 0x00000001ff177887 */ /* 0x010fc40009000000 */
[----:B------:R-:W-:Y:S02]  /*1ef00*/  UISETP.NE.AND UP2, UPT, UR34, 0x1, UPT ;  /* 0x000000012200788c */ /* 0x000fe4000bf45270 */
[----:B------:R-:W-:-:S07]  /*1ef10*/  ULOP3.LUT UR23, UR4, UR23, URZ, 0x3c, !UPT ;  /* 0x0000001704177292 */ /* 0x000fce000f8e3cff */
[----:B------:R-:W-:Y:S05]  /*1ef20*/  BRA.U !UP2, `(.L_x_309) ;  /* 0x000000090a7c7547 */ /* 0x000fea000b800000 */
[----:B------:R-:W-:Y:S05]  /*1ef30*/  BRA.U !UP0, `(.L_x_386) ;  /* 0x0000000108047547 */ /* 0x000fea000b800000 */
[----:B------:R-:W-:Y:S05]  /*1ef40*/  BPT.TRAP 0x1 ;  /* 0x000000040000795c */ /* 0x000fea0000300000 */
.L_x_386:
[----:B------:R-:W-:Y:S01]  /*1ef50*/  ULEA UR25, UR15, UR8, 0x3 ;  /* 0x000000080f197291 */ /* 0x000fe2000f8e18ff */
[----:B-1----:R-:W-:Y:S01]  /*1ef60*/  IMAD.U32 R7, RZ, RZ, UR23 ;  /* 0x00000017ff077e24 */ /* 0x002fe2000f8e00ff */
[----:B--2---:R-:W-:-:S04]  /*1ef70*/  @!P0 MOV R3, 0x8000 ;  /* 0x0000800000038802 */ /* 0x004fc80000000f00 */
[----:B------:R-:W-:-:S04]  /*1ef80*/  SHF.L.U32 R7, R7, 0x1f, RZ ;  /* 0x0000001f07077819 */ /* 0x000fc800000006ff */
[----:B------:R-:W1:Y:S02]  /*1ef90*/  SYNCS.PHASECHK.TRANS64.TRYWAIT P1, [UR25+0x38038], R7 ;  /* 0x03803807ff0075a7 */ /* 0x000e640008021119 */
[----:B-1----:R-:W-:Y:S05]  /*1efa0*/  @!P1 BRA `(.L_x_387) ;  /* 0x0000004400249947 */ /* 0x002fea0003800000 */
.L_x_515:
[----:B------:R2:W-:Y:S01]  /*1efb0*/  @!P0 SYNCS.ARRIVE.TRANS64 RZ, [UR25+0x38020], R3 ;  /* 0x03802003ffff89a7 */ /* 0x0005e20008000019 */
[----:B------:R-:W-:Y:S05]  /*1efc0*/  BRA.U !UP1, `(.L_x_388) ;  /* 0x0000000109047547 */ /* 0x000fea000b800000 */
[----:B------:R-:W-:Y:S05]  /*1efd0*/  BPT.TRAP 0x1 ;  /* 0x000000040000795c */ /* 0x000fea0000300000 */
.L_x_388:
[----:B------:R-:W-:Y:S04]  /*1efe0*/  BSSY.RECONVERGENT B0, `(.L_x_389) ;  /* 0x0000003000007945 */ /* 0x000fe80003800200 */
[----:B------:R-:W-:Y:S05]  /*1eff0*/  @P2 BRA `(.L_x_390) ;  /* 0x0000000000042947 */ /* 0x000fea0003800000 */
[----:B------:R-:W-:Y:S05]  /*1f000*/  BPT.TRAP 0x1 ;  /* 0x000000040000795c */ /* 0x000fea0000300000 */
.L_x_390:
[----:B------:R-:W-:Y:S05]  /*1f010*/  BSYNC.RECONVERGENT B0 ;  /* 0x0000000000007941 */ /* 0x000fea0003800200 */
.L_x_389:
        /* <DEDUP_REMOVED lines=26> */
.L_x_391:
[----:B------:R-:W-:Y:S01]  /*1f1c0*/  ULEA UR25, UR5, UR8, 0x3 ;  /* 0x0000000805197291 */ /* 0x000fe2000f8e18ff */
[----:B-1----:R-:W-:Y:S01]  /*1f1d0*/  IMAD.U32 R7, RZ, RZ, UR4 ;  /* 0x00000004ff077e24 */ /* 0x002fe2000f8e00ff */
[----:B--2---:R-:W-:-:S04]  /*1f1e0*/  @!P0 MOV R3, 0x8000 ;  /* 0x0000800000038802 */ /* 0x004fc80000000f00 */
[----:B------:R-:W-:-:S04]  /*1f1f0*/  SHF.L.U32 R7, R7, 0x1f, RZ ;  /* 0x0000001f07077819 */ /* 0x000fc800000006ff */
[----:B------:R-:W1:Y:S02]  /*1f200*/  SYNCS.PHASECHK.TRANS64.TRYWAIT P1, [UR25+0x38038], R7 ;  /* 0x03803807ff0075a7 */ /* 0x000e640008021119 */
[----:B-1----:R-:W-:Y:S05]  /*1f210*/  @!P1 BRA `(.L_x_392) ;  /* 0x0000004000a09947 */ /* 0x002fea0003800000 */
.L_x_517:
[----:B------:R2:W-:Y:S01]  /*1f220*/  @!P0 SYNCS.ARRIVE.TRANS64 RZ, [UR25+0x38020], R3 ;  /* 0x03802003ffff89a7 */ /* 0x0005e20008000019 */
[----:B------:R-:W-:Y:S05]  /*1f230*/  BRA.U !UP1, `(.L_x_393) ;  /* 0x0000000109047547 */ /* 0x000fea000b800000 */
[----:B------:R-:W-:Y:S05]  /*1f240*/  BPT.TRAP 0x1 ;  /* 0x000000040000795c */ /* 0x000fea0000300000 */
.L_x_393:
[----:B------:R-:W-:Y:S04]  /*1f250*/  BSSY.RECONVERGENT B0, `(.L_x_394) ;  /* 0x0000003000007945 */ /* 0x000fe80003800200 */
[----:B------:R-:W-:Y:S05]  /*1f260*/  @P2 BRA `(.L_x_395) ;  /* 0x0000000000042947 */ /* 0x000fea0003800000 */
[----:B------:R-:W-:Y:S05]  /*1f270*/  BPT.TRAP 0x1 ;  /* 0x000000040000795c */ /* 0x000fea0000300000 */
.L_x_395:
[----:B------:R-:W-:Y:S05]  /*1f280*/  BSYNC.RECONVERGENT B0 ;  /* 0x0000000000007941 */ /* 0x000fea0003800200 */
.L_x_394:
[----:B------:R-:W-:Y:S02]  /*1f290*/  ULEA UR16, UR5, UR8, 0xf ;  /* 0x0000000805107291 */ /* 0x000fe4000f8e78ff */
[----:B------:R-:W-:Y:S02]  /*1f2a0*/  UIADD3 UR6, UP2, UPT, UR32, 0x280, URZ ;  /* 0x0000028020067890 */ /* 0x000fe4000ff5e0ff */
[----:B------:R-:W-:Y:S02]  /*1f2b0*/  ULEA UR27, UR11, 0x80, 0x7 ;  /* 0x000000800b1b7891 */ /* 0x000fe4000f8e38ff */
        /* <DEDUP_REMOVED lines=23> */
[----:B------:R-:W-:Y:S01]  /*1f430*/  UIADD3 UR11, UPT, UPT, UR11, 0x2, URZ ;  /* 0x000000020b0b7890 */ /* 0x000fe2000fffe0ff */
[----:B------:R-:W-:Y:S11]  /*1f440*/  BRA.U !UP0, `(.L_x_396) ;  /* 0x0000000108047547 */ /* 0x000ff6000b800000 */
[----:B------:R-:W-:Y:S05]  /*1f450*/  BPT.TRAP 0x1 ;  /* 0x000000040000795c */ /* 0x000fea0000300000 */
.L_x_396:
[----:B------:R-:W-:Y:S01]  /*1f460*/  ULEA UR25, UR15, UR8, 0x3 ;  /* 0x000000080f197291 */ /* 0x000fe2000f8e18ff */
[----:B-1----:R-:W-:Y:S01]  /*1f470*/  IMAD.U32 R7, RZ, RZ, UR23 ;  /* 0x00000017ff077e24 */ /* 0x002fe2000f8e00ff */
[----:B--2---:R-:W-:-:S04]  /*1f480*/  @!P0 MOV R3, 0x8000 ;  /* 0x0000800000038802 */ /* 0x004fc80000000f00 */
[----:B------:R-:W-:-:S04]  /*1f490*/  SHF.L.U32 R7, R7, 0x1f, RZ ;  /* 0x0000001f07077819 */ /* 0x000fc800000006ff */
[----:B------:R-:W1:Y:S02]  /*1f4a0*/  SYNCS.PHASECHK.TRANS64.TRYWAIT P1, [UR25+0x38038], R7 ;  /* 0x03803807ff0075a7 */ /* 0x000e640008021119 */
[----:B-1----:R-:W-:Y:S05]  /*1f4b0*/  @!P1 BRA `(.L_x_397) ;  /* 0x0000004000109947 */ /* 0x002fea0003800000 */
.L_x_519:
[----:B------:R2:W-:Y:S01]  /*1f4c0*/  @!P0 SYNCS.ARRIVE.TRANS64 RZ, [UR25+0x38020], R3 ;  /* 0x03802003ffff89a7 */ /* 0x0005e20008000019 */
[----:B------:R-:W-:Y:S05]  /*1f4d0*/  BRA.U !UP1, `(.L_x_398) ;  /* 0x0000000109047547 */ /* 0x000fea000b800000 */
[----:B------:R-:W-:Y:S05]  /*1f4e0*/  BPT.TRAP 0x1 ;  /* 0x000000040000795c */ /* 0x000fea0000300000 */
.L_x_398:
[----:B------:R-:W-:Y:S04]  /*1f4f0*/  BSSY.RECONVERGENT B0, `(.L_x_399) ;  /* 0x0000003000007945 */ /* 0x000fe80003800200 */
[----:B------:R-:W-:Y:S05]  /*1f500*/  @P2 BRA `(.L_x_400) ;  /* 0x0000000000042947 */ /* 0x000fea0003800000 */
[----:B------:R-:W-:Y:S05]  /*1f510*/  BPT.TRAP 0x1 ;  /* 0x000000040000795c */ /* 0x000fea0000300000 */
.L_x_400:
[----:B------:R-:W-:Y:S05]  /*1f520*/  BSYNC.RECONVERGENT B0 ;  /* 0x0000000000007941 */ /* 0x000fea0003800200 */
.L_x_399:
        /* <DEDUP_REMOVED lines=22> */
[----:B----4-:R-:W-:-:S04]  /*1f690*/  USEL UR4, URZ, 0x1, UP2 ;  /* 0x00000001ff047887 */ /* 0x010fc80009000000 */
[----:B------:R-:W-:Y:S01]  /*1f6a0*/  ULOP3.LUT UR23, UR23, UR4, URZ, 0x3c, !UPT ;  /* 0x0000000417177292 */ /* 0x000fe2000f8e3cff */
[----:B------:R-:W-:Y:S11]  /*1f6b0*/  BRA.U !UP0, `(.L_x_401) ;  /* 0x0000000108047547 */ /* 0x000ff6000b800000 */
[----:B------:R-:W-:Y:S05]  /*1f6c0*/  BPT.TRAP 0x1 ;  /* 0x000000040000795c */ /* 0x000fea0000300000 */
.L_x_401:
[----:B------:R-:W-:Y:S01]  /*1f6d0*/  ULEA UR17, UR15, UR8, 0x3 ;  /* 0x000000080f117291 */ /* 0x000fe2000f8e18ff */
[----:B-1----:R-:W-:Y:S01]  /*1f6e0*/  IMAD.U32 R7, RZ, RZ, UR23 ;  /* 0x00000017ff077e24 */ /* 0x002fe2000f8e00ff */
[----:B--2---:R-:W-:-:S04]  /*1f6f0*/  @!P0 MOV R3, 0x8000 ;  /* 0x0000800000038802 */ /* 0x004fc80000000f00 */
[----:B------:R-:W-:-:S04]  /*1f700*/  SHF.L.U32 R7, R7, 0x1f, RZ ;  /* 0x0000001f07077819 */ /* 0x000fc800000006ff */
[----:B------:R-:W1:Y:S02]  /*1f710*/  SYNCS.PHASECHK.TRANS64.TRYWAIT P1, [UR17+0x38038], R7 ;  /* 0x03803807ff0075a7 */ /* 0x000e640008021111 */
[----:B-1----:R-:W-:Y:S05]  /*1f720*/  @!P1 BRA `(.L_x_402) ;  /* 0x0000003c008c9947 */ /* 0x002fea0003800000 */
.L_x_521:
[----:B------:R2:W-:Y:S01]  /*1f730*/  @!P0 SYNCS.ARRIVE.TRANS64 RZ, [UR17+0x38020], R3 ;  /* 0x03802003ffff89a7 */ /* 0x0005e20008000011 */
[----:B------:R-:W-:Y:S05]  /*1f740*/  BRA.U !UP1, `(.L_x_403) ;  /* 0x0000000109047547 */ /* 0x000fea000b800000 */
[----:B------:R-:W-:Y:S05]  /*1f750*/  BPT.TRAP 0x1 ;  /* 0x000000040000795c */ /* 0x000fea0000300000 */
.L_x_403:
[----:B------:R-:W-:Y:S04]  /*1f760*/  BSSY.RECONVERGENT B0, `(.L_x_404) ;  /* 0x0000003000007945 */ /* 0x000fe80003800200 */
[----:B------:R-:W-:Y:S05]  /*1f770*/  @P2 BRA `(.L_x_405) ;  /* 0x0000000000042947 */ /* 0x000fea0003800000 */
[----:B------:R-:W-:Y:S05]  /*1f780*/  BPT.TRAP 0x1 ;  /* 0x000000040000795c */ /* 0x000fea0000300000 */
.L_x_405:
[----:B------:R-:W-:Y:S05]  /*1f790*/  BSYNC.RECONVERGENT B0 ;  /* 0x0000000000007941 */ /* 0x000fea0003800200 */
.L_x_404:
        /* <DEDUP_REMOVED lines=20> */
[----:B------:R-:W-:Y:S01]  /*1f8e0*/  USEL UR15, UR15, URZ, UP2 ;  /* 0x000000ff0f0f7287 */ /* 0x000fe20009000000 */
[----:B------:R4:W-:Y:S02]  /*1f8f0*/  UTMALDG.4D [UR8], [UR4], desc[UR6] ;  /* 0x00000608040075b4 */ /* 0x0009e40008019000 */
[----:B----4-:R-:W-:-:S04]  /*1f900*/  USEL UR4, URZ, 0x1, UP2 ;  /* 0x00000001ff047887 */ /* 0x010fc80009000000 */
[----:B------:R-:W-:-:S12]  /*1f910*/  ULOP3.LUT UR23, UR23, UR4, URZ, 0x3c, !UPT ;  /* 0x0000000417177292 */ /* 0x000fd8000f8e3cff */
.L_x_309:
        /* <DEDUP_REMOVED lines=8> */
.L_x_540:
[----:B------:R-:W-:-:S08]  /*1f9a0*/  NOP ;  /* 0x0000000000007918 */ /* 0x000fd00000000000 */
[----:B------:R-:W1:-:S00]  /*1f9b0*/  USETMAXREG.DEALLOC.CTAPOOL 0x20 ;  /* 0x00000020000079c8 */ /* 0x000e4000080e0500 */
[----:B-1----:R-:W1:Y:S01]  /*1f9c0*/  LDC R0, c[0x0][0x900] ;  /* 0x00024000ff007b82 */ /* 0x002e620000000800 */
[----:B------:R-:W-:-:S13]  /*1f9d0*/  R2UR UR4, R2 ;  /* 0x00000000020472ca */ /* 0x000fda00000e0000 */
[----:B-1----:R-:W-:-:S13]  /*1f9e0*/  ISETP.LE.AND P0, PT, R0, UR4, PT ;  /* 0x0000000400007c0c */ /* 0x002fda000bf03270 */
[----:B------:R-:W-:Y:S05]  /*1f9f0*/  @P0 EXIT ;  /* 0x000000000000094d */ /* 0x000fea0003800000 */
[----:B------:R-:W-:Y:S01]  /*1fa00*/  HFMA2 R3, -RZ, RZ, 0, 0 ;  /* 0x00000000ff037431 */ /* 0x000fe200000001ff */
[----:B------:R-:W-:Y:S01]  /*1fa10*/  PRMT R0, RZ, 0x7610, R0 ;  /* 0x00007610ff007816 */ /* 0x000fe20000000000 */
[----:B------:R-:W1:Y:S01]  /*1fa20*/  LDCU.64 UR46, c[0x0][0x348] ;  /* 0x00006900ff2e77ac */ /* 0x000e620008000a00 */
[----:B------:R-:W2:Y:S01]  /*1fa30*/  LDCU UR62, c[0x0][0x900] ;  /* 0x00012000ff3e77ac */ /* 0x000ea20008000800 */
[----:B------:R-:W3:Y:S01]  /*1fa40*/  LDCU UR23, c[0x0][0x904] ;  /* 0x00012080ff1777ac */ /* 0x000ee20008000800 */
[----:B------:R-:W4:Y:S01]  /*1fa50*/  LDCU UR70, c[0x0][0x380] ;  /* 0x00007000ff4677ac */ /* 0x000f220008000800 */
[----:B------:R-:W1:Y:S01]  /*1fa60*/  LDCU UR22, c[0x0][0x38c] ;  /* 0x00007180ff1677ac */ /* 0x000e620008000800 */
[----:B------:R-:W1:Y:S01]  /*1fa70*/  LDCU UR54, c[0x0][0x91c] ;  /* 0x00012380ff3677ac */ /* 0x000e620008000800 */
[----:B------:R-:W1:Y:S01]  /*1fa80*/  LDCU UR63, c[0x0][0x918] ;  /* 0x00012300ff3f77ac */ /* 0x000e620008000800 */
[----:B------:R-:W1:Y:S01]  /*1fa90*/  LDCU.64 UR30, c[0x0][0x908] ;  /* 0x00012100ff1e77ac */ /* 0x000e620008000a00 */
[----:B------:R-:W1:Y:S01]  /*1faa0*/  LDCU.64 UR38, c[0x0][0x920] ;  /* 0x00012400ff2677ac */ /* 0x000e620008000a00 */
[----:B------:R-:W1:Y:S02]  /*1fab0*/  LDCU.64 UR14, c[0x0][0x910] ;  /* 0x00012200ff0e77ac */ /* 0x000e640008000a00 */
.L_x_418:
[----:B------:R-:W-:Y:S01]  /*1fac0*/  R2UR UR8, R2 ;  /* 0x00000000020872ca */ /* 0x000fe200000e0000 */
[----:B---3--:R-:W-:-:S12]  /*1fad0*/  UISETP.NE.AND UP0, UPT, UR23, 0x1, UPT ;  /* 0x000000011700788c */ /* 0x008fd8000bf05270 */
[----:B-1----:R-:W-:-:S07]  /*1fae0*/  UIMAD.WIDE.U32 UR4, UR8, UR30, URZ ;  /* 0x0000001e080472a5 */ /* 0x002fce000f8e00ff */
[----:B------:R-:W-:Y:S02]  /*1faf0*/  UMOV UR4, UR5 ;  /* 0x0000000500047c82 */ /* 0x000fe40008000000 */
[----:B------:R-:W-:-:S04]  /*1fb00*/  USHF.R.U32.HI UR4, URZ, UR31, UR4 ;  /* 0x0000001fff047299 */ /* 0x000fc80008011604 */
[----:B------:R-:W-:Y:S02]  /*1fb10*/  USEL UR6, UR8, UR4, !UP0 ;  /* 0x0000000408067287 */ /* 0x000fe4000c000000 */
[----:B------:R-:W-:Y:S02]  /*1fb20*/  UISETP.NE.AND UP0, UPT, UR54, 0x1, UPT ;  /* 0x000000013600788c */ /* 0x000fe4000bf05270 */
[----:B------:R-:W-:-:S07]  /*1fb30*/  UIMAD.WIDE.U32 UR4, UR6, UR38, URZ ;  /* 0x00000026060472a5 */ /* 0x000fce000f8e00ff */
[----:B------:R-:W-:Y:S02]  /*1fb40*/  UMOV UR4, UR5 ;  /* 0x0000000500047c82 */ /* 0x000fe40008000000 */
[----:B------:R-:W-:Y:S02]  /*1fb50*/  USHF.R.U32.HI UR5, URZ, UR39, UR4 ;  /* 0x00000027ff057299 */ /* 0x000fe40008011604 */
[----:B------:R-:W-:Y:S02]  /*1fb60*/  UIADD3 UR4, UPT, UPT, -UR6, URZ, URZ ;  /* 0x000000ff06047290 */ /* 0x000fe4000fffe1ff */
[----:B------:R-:W-:Y:S02]  /*1fb70*/  USEL UR7, UR6, UR5, !UP0 ;  /* 0x0000000506077287 */ /* 0x000fe4000c000000 */
[----:B------:R-:W-:Y:S02]  /*1fb80*/  UIMAD UR4, UR23, UR4, UR8 ;  /* 0x00000004170472a4 */ /* 0x000fe4000f8e0208 */
[----:B------:R-:W-:-:S02]  /*1fb90*/  UIADD3 UR5, UPT, UPT, -UR7, URZ, URZ ;  /* 0x000000ff07057290 */ /* 0x000fc4000fffe1ff */
[----:B------:R-:W-:Y:S02]  /*1fba0*/  USHF.L.U32 UR8, UR4, 0x8, URZ ;  /* 0x0000000804087899 */ /* 0x000fe400080006ff */
[----:B------:R-:W-:Y:S02]  /*1fbb0*/  UIMAD UR4, UR54, UR5, UR6 ;  /* 0x00000005360472a4 */ /* 0x000fe4000f8e0206 */
[----:B----4-:R-:W-:Y:S02]  /*1fbc0*/  UISETP.GE.AND UP0, UPT, UR8, UR70, UPT ;  /* 0x000000460800728c */ /* 0x010fe4000bf06270 */
[----:B------:R-:W-:Y:S02]  /*1fbd0*/  IMAD.U32 R18, RZ, RZ, UR8 ;  /* 0x00000008ff127e24 */ /* 0x000fe4000f8e00ff */
[----:B------:R-:W-:-:S05]  /*1fbe0*/  MOV R19, UR4 ;  /* 0x0000000400137c02 */ /* 0x000fca0008000f00 */
[----:B------:R-:W-:Y:S05]  /*1fbf0*/  BRA.U UP0, `(.L_x_407) ;  /* 0x0000002100587547 */ /* 0x000fea000b800000 */
[----:B------:R-:W-:Y:S01]  /*1fc00*/  IMAD.U32 R5, RZ, RZ, UR22 ;  /* 0x00000016ff057e24 */ /* 0x000fe2000f8e00ff */
[----:B------:R-:W-:Y:S02]  /*1fc10*/  UIMAD.WIDE.U32 UR4, UR7, UR15, URZ ;  /* 0x0000000f070472a5 */ /* 0x000fe4000f8e00ff */
[----:B------:R-:W-:Y:S02]  /*1fc20*/  UISETP.NE.AND UP0, UPT, UR14, 0x1, UPT ;  /* 0x000000010e00788c */ /* 0x000fe4000bf05270 */
[----:B------:R-:W-:-:S03]  /*1fc30*/  IABS R5, R5 ;  /* 0x0000000500057213 */ /* 0x000fc60000000000 */
[----:B------:R-:W-:Y:S01]  /*1fc40*/  UMOV UR4, UR5 ;  /* 0x0000000500047c82 */ /* 0x000fe20008000000 */
[----:B------:R-:W1:Y:S01]  /*1fc50*/  I2F.RP R0, R5 ;  /* 0x0000000500007306 */ /* 0x000e620000209400 */
[----:B------:R-:W-:-:S04]  /*1fc60*/  USHF.R.U32.HI UR4, URZ, UR63, UR4 ;  /* 0x0000003fff047299 */ /* 0x000fc80008011604 */
[----:B------:R-:W-:Y:S02]  /*1fc70*/  USEL UR4, UR7, UR4, !UP0 ;  /* 0x0000000407047287 */ /* 0x000fe4000c000000 */
[----:B------:R-:W-:Y:S02]  /*1fc80*/  UISETP.NE.AND UP0, UPT, UR22, URZ, UPT ;  /* 0x000000ff1600728c */ /* 0x000fe4000bf05270 */
[----:B------:R-:W-:-:S04]  /*1fc90*/  UIADD3 UR4, UPT, UPT, -UR4, URZ, URZ ;  /* 0x000000ff04047290 */ /* 0x000fc8000fffe1ff */
[----:B------:R-:W-:Y:S01]  /*1fca0*/  UIMAD UR4, UR14, UR4, UR7 ;  /* 0x000000040e0472a4 */ /* 0x000fe2000f8e0207 */
[----:B-1----:R-:W1:Y:S03]  /*1fcb0*/  MUFU.RCP R6, R0 ;  /* 0x0000000000067308 */ /* 0x002e660000001000 */
        /* <DEDUP_REMOVED lines=17> */
[----:B------:R-:W-:Y:S01]  /*1fdd0*/  @P1 VIADD R6, R6, 0x1 ;  /* 0x0000000106061836 */ /* 0x000fe20000000000 */
[----:B------:R-:W-:-:S04]  /*1fde0*/  ELECT P1, URZ, PT ;  /* 0x0000000000ff782f */ /* 0x000fc80003820000 */
[----:B------:R-:W-:-:S13]  /*1fdf0*/  R2UR UR6, R6 ;  /* 0x00000000060672ca */ /* 0x000fda00000e0000 */
[----:B------:R-:W-:Y:S02]  /*1fe00*/  @!UP1 UIADD3 UR6, UPT, UPT, -UR6, URZ, URZ ;  /* 0x000000ff06069290 */ /* 0x000fe4000fffe1ff */
[----:B------:R-:W-:-:S04]  /*1fe10*/  @!UP0 ULOP3.LUT UR6, URZ, UR22, URZ, 0x33, !UPT ;  /* 0x00000016ff068292 */ /* 0x000fc8000f8e33ff */
[----:B------:R-:W-:Y:S02]  /*1fe20*/  UIADD3 UR5, UPT, UPT, -UR6, URZ, URZ ;  /* 0x000000ff06057290 */ /* 0x000fe4000fffe1ff */
[----:B------:R-:W-:Y:S02]  /*1fe30*/  MOV R17, UR6 ;  /* 0x0000000600117c02 */ /* 0x000fe40008000f00 */
[----:B------:R-:W-:-:S06]  /*1fe40*/  UIMAD UR4, UR22, UR5, UR4 ;  /* 0x00000005160472a4 */ /* 0x000fcc000f8e0204 */
[----:B------:R-:W-:Y:S01]  /*1fe50*/  IMAD.U32 R16, RZ, RZ, UR4 ;  /* 0x00000004ff107e24 */ /* 0x000fe2000f8e00ff */
[----:B------:R-:W-:Y:S06]  /*1fe60*/  BRA.U UP6, `(.L_x_408) ;  /* 0x0000000106047547 */ /* 0x000fec000b800000 */
[----:B--2---:R-:W-:Y:S05]  /*1fe70*/  BPT.TRAP 0x1 ;  /* 0x000000040000795c */ /* 0x004fea0000300000 */
.L_x_408:
[----:B------:R-:W1:Y:S01]  /*1fe80*/  S2UR UR55, SR_CgaCtaId ;  /* 0x00000000003779c3 */ /* 0x000e620000008800 */
[----:B------:R-:W-:Y:S01]  /*1fe90*/  UMOV UR5, 0x400 ;  /* 0x0000040000057882 */ /* 0x000fe20000000000 */
[----:B------:R-:W-:Y:S01]  /*1fea0*/  SHF.L.U32 R0, R3, 0x1f, RZ ;  /* 0x0000001f03007819 */ /* 0x000fe200000006ff */
[----:B-1----:R-:W-:-:S09]  /*1feb0*/  ULEA UR5, UR55, UR5, 0x18 ;  /* 0x0000000537057291 */ /* 0x002fd2000f8ec0ff */
[----:B------:R-:W1:Y:S02]  /*1fec0*/  SYNCS.PHASECHK.TRANS64.TRYWAIT P0, [UR5+0x380b0], R0 ;  /* 0x0380b000ff0075a7 */ /* 0x000e640008001105 */
[----:B-1----:R-:W-:Y:S05]  /*1fed0*/  @!P0 BRA `(.L_x_409) ;  /* 0x0000003400b88947 */ /* 0x002fea0003800000 */
.L_x_523:
[----:B------:R-:W-:Y:S04]  /*1fee0*/  BSSY.RECONVERGENT B0, `(.L_x_410) ;  /* 0x0000113000007945 */ /* 0x000fe80003800200 */
[----:B------:R-:W-:Y:S05]  /*1fef0*/  @!P1 BRA `(.L_x_411) ;  /* 0x0000001000449947 */ /* 0x000fea0003800000 */
[----:B------:R-:W-:Y:S01]  /*1ff00*/  R2UR UR50, R18 ;  /* 0x00000000123272ca */ /* 0x000fe200000e0000 */
[----:B------:R-:W-:Y:S01]  /*1ff10*/  UIADD3 UR32, UPT, UPT, UR5, 0x2a800, URZ ;  /* 0x0002a80005207890 */ /* 0x000fe2000fffe0ff */
[----:B------:R-:W-:Y:S01]  /*1ff20*/  R2UR UR51, R16 ;  /* 0x00000000103372ca */ /* 0x000fe200000e0000 */
[----:B------:R3:W-:Y:S01]  /*1ff30*/  STL [R1+0x7c], R18 ;  /* 0x00007c1201007387 */ /* 0x0007e20000100800 */
[----:B------:R-:W-:Y:S01]  /*1ff40*/  R2UR UR52, R17 ;  /* 0x00000000113472ca */ /* 0x000fe200000e0000 */
[----:B------:R-:W-:Y:S01]  /*1ff50*/  UIADD3 UR6, UP0, UPT, UR46, 0x400, URZ ;  /* 0x000004002e067890 */ /* 0x000fe2000ff1e0ff */
[----:B------:R-:W-:Y:S01]  /*1ff60*/  R2UR UR53, R19 ;  /* 0x00000000133572ca */ /* 0x000fe200000e0000 */
[----:B------:R4:W-:Y:S01]  /*1ff70*/  STL [R1+0x80], R16 ;  /* 0x0000801001007387 */ /* 0x0009e20000100800 */
[----:B------:R-:W-:Y:S01]  /*1ff80*/  UIADD3 UR48, UPT, UPT, UR5, 0x28000, URZ ;  /* 0x0002800005307890 */ /* 0x000fe2000fffe0ff */
[----:B------:R-:W-:Y:S01]  /*1ff90*/  MOV.SPILL R28, UR54 ;  /* 0x00000036001c7c02 */ /* 0x000fe20009000f00 */
[----:B------:R-:W-:Y:S01]  /*1ffa0*/  UIADD3.X UR7, UPT, UPT, URZ, UR47, URZ, UP0, !UPT ;  /* 0x0000002fff077290 */ /* 0x000fe200087fe4ff */
[----:B------:R2:W-:Y:S01]  /*1ffb0*/  STL [R1+0x84], R17 ;  /* 0x0000841101007387 */ /* 0x0005e20000100800 */
[----:B------:R-:W-:Y:S01]  /*1ffc0*/  UIADD3 UR8, UPT, UPT, UR5, 0x28800, URZ ;  /* 0x0002880005087890 */ /* 0x000fe2000fffe0ff */
[----:B------:R-:W-:Y:S01]  /*1ffd0*/  R2UR.FILL UR54, R28 ;  /* 0x000000001c3672ca */ /* 0x000fe200004e0000 */
[----:B------:R-:W-:Y:S01]  /*1ffe0*/  UIADD3 UR4, UPT, UPT, UR50, 0x10, URZ ;  /* 0x0000001032047890 */ /* 0x000fe2000fffe0ff */
[----:B------:R-:W-:Y:S01]  /*1fff0*/  IMAD.U32 R6, RZ, RZ, UR51 ;  /* 0x00000033ff067e24 */ /* 0x000fe2000f8e00ff */
[----:B------:R-:W-:Y:S01]  /*20000*/  UIADD3 UR34, UPT, UPT, UR50, 0x28, URZ ;  /* 0x0000002832227890 */ /* 0x000fe2000fffe0ff */
[----:B-1----:R-:W-:Y:S01]  /*20010*/  IMAD.U32 R5, RZ, RZ, UR52 ;  /* 0x00000034ff057e24 */ /* 0x002fe2000f8e00ff */
[----:B------:R-:W-:Y:S01]  /*20020*/  UMOV UR35, UR51 ;  /* 0x0000003300237c82 */ /* 0x000fe20008000000 */
[----:B------:R-:W-:Y:S01]  /*20030*/  IMAD.U32 R4, RZ, RZ, UR53 ;  /* 0x00000035ff047e24 */ /* 0x000fe2000f8e00ff */
[----:B------:R-:W-:Y:S01]  /*20040*/  UMOV UR36, UR52 ;  /* 0x0000003400247c82 */ /* 0x000fe20008000000 */
[----:B------:R-:W-:Y:S01]  /*20050*/  IMAD.U32 R7, RZ, RZ, UR4 ;  /* 0x00000004ff077e24 */ /* 0x000fe2000f8e00ff */
[----:B------:R-:W-:Y:S01]  /*20060*/  UIADD3 UR4, UPT, UPT, UR50, 0x18, URZ ;  /* 0x0000001832047890 */ /* 0x000fe2000fffe0ff */
[----:B------:R1:W-:Y:S01]  /*20070*/  STL [R1+0x88], R19 ;  /* 0x0000881301007387 */ /* 0x0003e20000100800 */
[----:B------:R-:W-:Y:S01]  /*20080*/  UMOV UR37, UR53 ;  /* 0x0000003500257c82 */ /* 0x000fe20008000000 */
[----:B------:R-:W-:Y:S01]  /*20090*/  UIADD3 UR10, UPT, UPT, UR50, 0x8, URZ ;  /* 0x00000008320a7890 */ /* 0x000fe2000fffe0ff */
[----:B------:R-:W-:Y:S01]  /*200a0*/  IMAD.U32 R26, RZ, RZ, UR51 ;  /* 0x00000033ff1a7e24 */ /* 0x000fe2000f8e00ff */
[----:B------:R1:W-:Y:S01]  /*200b0*/  STL [R1+0x78], R3 ;  /* 0x0000780301007387 */ /* 0x0003e20000100800 */
[----:B------:R-:W-:Y:S01]  /*200c0*/  IMAD.U32 R23, RZ, RZ, UR4 ;  /* 0x00000004ff177e24 */ /* 0x000fe2000f8e00ff */
[----:B------:R-:W-:Y:S01]  /*200d0*/  UIADD3 UR4, UPT, UPT, UR50, 0x20, URZ ;  /* 0x0000002032047890 */ /* 0x000fe2000fffe0ff */
[----:B---3--:R-:W-:Y:S01]  /*200e0*/  MOV.SPILL R18, UR34 ;  /* 0x0000002200127c02 */ /* 0x008fe20009000f00 */
[----:B------:R-:W-:Y:S01]  /*200f0*/  UMOV UR18, UR50 ;  /* 0x0000003200127c82 */ /* 0x000fe20008000000 */
[----:B----4-:R-:W-:Y:S01]  /*20100*/  MOV.SPILL R16, UR35 ;  /* 0x0000002300107c02 */ /* 0x010fe20009000f00 */
[----:B------:R-:W-:Y:S01]  /*20110*/  UMOV UR49, URZ ;  /* 0x000000ff00317c82 */ /* 0x000fe20008000000 */
[----:B------:R-:W-:Y:S01]  /*20120*/  R2UR UR34, R7 ;  /* 0x00000000072272ca */ /* 0x000fe200000e0000 */
[----:B------:R-:W-:Y:S01]  /*20130*/  IMAD.U32 R27, RZ, RZ, UR4 ;  /* 0x00000004ff1b7e24 */ /* 0x000fe2000f8e00ff */
[----:B------:R-:W-:Y:S01]  /*20140*/  UIADD3 UR4, UPT, UPT, UR50, 0x30, URZ ;  /* 0x0000003032047890 */ /* 0x000fe2000fffe0ff */
[----:B--2---:R-:W-:Y:S01]  /*20150*/  MOV.SPILL R17, UR36 ;  /* 0x0000002400117c02 */ /* 0x004fe20009000f00 */
[----:B------:R-:W-:Y:S01]  /*20160*/  IMAD.U32 R25, RZ, RZ, UR52 ;  /* 0x00000034ff197e24 */ /* 0x000fe2000f8e00ff */
[----:B------:R-:W-:Y:S01]  /*20170*/  R2UR UR35, R6 ;  /* 0x00000000062372ca */ /* 0x000fe200000e0000 */
[----:B------:R-:W-:Y:S01]  /*20180*/  UMOV UR25, URZ ;  /* 0x000000ff00197c82 */ /* 0x000fe20008000000 */
[----:B------:R-:W-:Y:S01]  /*20190*/  R2UR UR36, R5 ;  /* 0x00000000052472ca */ /* 0x000fe200000e0000 */
[----:B------:R-:W-:Y:S01]  /*201a0*/  IMAD.U32 R22, RZ, RZ, UR4 ;  /* 0x00000004ff167e24 */ /* 0x000fe2000f8e00ff */
[----:B------:R-:W-:Y:S01]  /*201b0*/  UIADD3 UR4, UPT, UPT, UR50, 0x38, URZ ;  /* 0x0000003832047890 */ /* 0x000fe2000fffe0ff */
[----:B------:R-:W-:Y:S01]  /*201c0*/  IMAD.U32 R15, RZ, RZ, UR51 ;  /* 0x00000033ff0f7e24 */ /* 0x000fe2000f8e00ff */
[----:B------:R-:W-:Y:S01]  /*201d0*/  UIADD3 UR58, UPT, UPT, UR18, 0x58, URZ ;  /* 0x00000058123a7890 */ /* 0x000fe2000fffe0ff */
[----:B------:R-:W-:Y:S01]  /*201e0*/  IMAD.U32 R14, RZ, RZ, UR52 ;  /* 0x00000034ff0e7e24 */ /* 0x000fe2000f8e00ff */
[----:B------:R-:W-:Y:S01]  /*201f0*/  UMOV UR11, UR51 ;  /* 0x00000033000b7c82 */ /* 0x000fe20008000000 */
[----:B-1----:R-:W-:Y:S01]  /*20200*/  MOV.SPILL R19, UR37 ;  /* 0x0000002500137c02 */ /* 0x002fe20009000f00 */
[----:B------:R-:W-:Y:S01]  /*20210*/  IMAD.U32 R21, RZ, RZ, UR4 ;  /* 0x00000004ff157e24 */ /* 0x000fe2000f8e00ff */
[----:B------:R-:W-:Y:S01]  /*20220*/  R2UR UR37, R4 ;  /* 0x00000000042572ca */ /* 0x000fe200000e0000 */
[----:B------:R-:W-:Y:S01]  /*20230*/  UIADD3 UR4, UPT, UPT, UR50, 0x40, URZ ;  /* 0x0000004032047890 */ /* 0x000fe2000fffe0ff */
[----:B------:R-:W-:Y:S01]  /*20240*/  MOV.SPILL R3, UR32 ;  /* 0x0000002000037c02 */ /* 0x000fe20009000f00 */
[----:B------:R-:W-:Y:S01]  /*20250*/  UIADD3 UR32, UPT, UPT, UR5, 0x29000, URZ ;  /* 0x0002900005207890 */ /* 0x000fe2000fffe0ff */
[----:B------:R-:W-:Y:S01]  /*20260*/  IMAD.U32 R13, RZ, RZ, UR53 ;  /* 0x00000035ff0d7e24 */ /* 0x000fe2000f8e00ff */
[----:B------:R-:W-:Y:S01]  /*20270*/  UMOV UR12, UR52 ;  /* 0x00000034000c7c82 */ /* 0x000fe20008000000 */
[----:B------:R-:W-:Y:S01]  /*20280*/  UMOV UR13, UR53 ;  /* 0x00000035000d7c82 */ /* 0x000fe20008000000 */
[----:B------:R-:W-:Y:S01]  /*20290*/  IMAD.U32 R20, RZ, RZ, UR4 ;  /* 0x00000004ff147e24 */ /* 0x000fe2000f8e00ff */
[----:B------:R-:W-:Y:S01]  /*202a0*/  UMOV UR9, UR49 ;  /* 0x0000003100097c82 */ /* 0x000fe20008000000 */
[----:B------:R1:W-:Y:S01]  /*202b0*/  UTMASTG.5D [UR48], [UR6] ;  /* 0x00000030060073b5 */ /* 0x0003e20008020000 */
[----:B------:R-:W-:Y:S01]  /*202c0*/  UMOV UR22, UR51 ;  /* 0x0000003300167c82 */ /* 0x000fe20008000000 */
[----:B------:R-:W-:Y:S01]  /*202d0*/  UMOV UR71, UR52 ;  /* 0x0000003400477c82 */ /* 0x000fe20008000000 */
[----:B------:R-:W-:Y:S01]  /*202e0*/  UMOV UR4, UR53 ;  /* 0x0000003500047c82 */ /* 0x000fe20008000000 */
[----:B------:R-:W-:Y:S01]  /*202f0*/  UMOV UR33, UR25 ;  /* 0x0000001900217c82 */ /* 0x000fe20008000000 */
[----:B------:R-:W-:Y:S01]  /*20300*/  IMAD.U32 R24, RZ, RZ, UR53 ;  /* 0x00000035ff187e24 */ /* 0x000fe2000f8e00ff */
[----:B------:R-:W-:Y:S01]  /*20310*/  UIADD3 UR56, UPT, UPT, UR5, 0x2d800, URZ ;  /* 0x0002d80005387890 */ /* 0x000fe2000fffe0ff */
[----:B------:R-:W-:Y:S01]  /*20320*/  IMAD.U32 R9, RZ, RZ, UR51 ;  /* 0x00000033ff097e24 */ /* 0x000fe2000f8e00ff */
[----:B------:R2:W-:Y:S01]  /*20330*/  STL [R1+0x70], R0 ;  /* 0x0000700001007387 */ /* 0x0005e20000100800 */
[----:B------:R-:W-:Y:S01]  /*20340*/  UMOV UR59, UR22 ;  /* 0x00000016003b7c82 */ /* 0x000fe20008000000 */
[----:B------:R-:W-:Y:S01]  /*20350*/  UMOV UR60, UR71 ;  /* 0x00000047003c7c82 */ /* 0x000fe20008000000 */
[----:B------:R-:W-:Y:S01]  /*20360*/  UMOV UR61, UR4 ;  /* 0x00000004003d7c82 */ /* 0x000fe20008000000 */
[----:B------:R3:W-:Y:S01]  /*20370*/  UTMASTG.5D [UR8], [UR6] ;  /* 0x00000008060073b5 */ /* 0x0007e20008020000 */
[----:B------:R-:W-:Y:S01]  /*20380*/  MOV.SPILL R28, UR61 ;  /* 0x0000003d001c7c02 */ /* 0x000fe20009000f00 */
[----:B------:R-:W-:Y:S01]  /*20390*/  UMOV UR57, UR25 ;  /* 0x0000001900397c82 */ /* 0x000fe20008000000 */
[----:B------:R-:W-:Y:S01]  /*203a0*/  R2UR UR61, R13 ;  /* 0x000000000d3d72ca */ /* 0x000fe200000e0000 */
[----:B------:R-:W-:Y:S01]  /*203b0*/  IMAD.U32 R8, RZ, RZ, UR52 ;  /* 0x00000034ff087e24 */ /* 0x000fe2000f8e00ff */
[----:B------:R-:W-:Y:S01]  /*203c0*/  UIADD3 UR74, UPT, UPT, UR50, 0x48, URZ ;  /* 0x00000048324a7890 */ /* 0x000fe2000fffe0ff */
[----:B------:R-:W-:Y:S01]  /*203d0*/  IMAD.U32 R7, RZ, RZ, UR53 ;  /* 0x00000035ff077e24 */ /* 0x000fe2000f8e00ff */
[----:B------:R-:W-:Y:S01]  /*203e0*/  UIADD3 UR72, UPT, UPT, UR5, 0x2c800, URZ ;  /* 0x0002c80005487890 */ /* 0x000fe2000fffe0ff */
[----:B------:R4:W-:Y:S01]  /*203f0*/  UTMASTG.5D [UR32], [UR6] ;  /* 0x00000020060073b5 */ /* 0x0009e20008020000 */
[----:B------:R-:W-:Y:S01]  /*20400*/  IMAD.U32 R12, RZ, RZ, UR51 ;  /* 0x00000033ff0c7e24 */ /* 0x000fe2000f8e00ff */
[----:B------:R-:W-:Y:S01]  /*20410*/  UIADD3 UR66, UPT, UPT, UR50, 0x50, URZ ;  /* 0x0000005032427890 */ /* 0x000fe2000fffe0ff */
[----:B------:R-:W-:Y:S01]  /*20420*/  IMAD.U32 R11, RZ, RZ, UR52 ;  /* 0x00000034ff0b7e24 */ /* 0x000fe2000f8e00ff */
[----:B------:R-:W-:Y:S01]  /*20430*/  UIADD3 UR64, UPT, UPT, UR5, 0x2d000, URZ ;  /* 0x0002d00005407890 */ /* 0x000fe2000fffe0ff */
[----:B------:R-:W-:Y:S01]  /*20440*/  IMAD.U32 R10, RZ, RZ, UR53 ;  /* 0x00000035ff0a7e24 */ /* 0x000fe2000f8e00ff */
[----:B------:R-:W-:Y:S01]  /*20450*/  UMOV UR75, UR51 ;  /* 0x00000033004b7c82 */ /* 0x000fe20008000000 */
[----:B------:R-:W-:Y:S01]  /*20460*/  UMOV UR76, UR52 ;  /* 0x00000034004c7c82 */ /* 0x000fe20008000000 */
[----:B------:R4:W-:Y:S01]  /*20470*/  STL [R1+0x74], R2 ;  /* 0x0000740201007387 */ /* 0x0009e20000100800 */
[----:B------:R-:W-:Y:S01]  /*20480*/  UMOV UR77, UR53 ;  /* 0x00000035004d7c82 */ /* 0x000fe20008000000 */
[----:B------:R-:W-:Y:S01]  /*20490*/  UIADD3 UR42, UPT, UPT, UR18, 0x68, URZ ;  /* 0x00000068122a7890 */ /* 0x000fe2000fffe0ff */
[----:B------:R-:W-:Y:S01]  /*204a0*/  MOV.SPILL R29, UR55 ;  /* 0x00000037001d7c02 */ /* 0x000fe20009000f00 */
[----:B------:R-:W-:Y:S01]  /*204b0*/  UIADD3 UR40, UPT, UPT, UR5, 0x2e800, URZ ;  /* 0x0002e80005287890 */ /* 0x000fe2000fffe0ff */
[----:B--2---:R-:W-:Y:S01]  /*204c0*/  MOV.SPILL R0, UR39 ;  /* 0x0000002700007c02 */ /* 0x004fe20009000f00 */
[----:B------:R-:W-:Y:S01]  /*204d0*/  UMOV UR73, UR25 ;  /* 0x0000001900497c82 */ /* 0x000fe20008000000 */
[----:B------:R-:W-:Y:S01]  /*204e0*/  UIADD3 UR26, UPT, UPT, UR18, 0x78, URZ ;  /* 0x00000078121a7890 */ /* 0x000fe2000fffe0ff */
[----:B------:R-:W-:Y:S01]  /*204f0*/  R2UR.FILL UR55, R29 ;  /* 0x000000001d3772ca */ /* 0x000fe200004e0000 */
[----:B-1----:R-:W-:Y:S01]  /*20500*/  UIADD3 UR48, UPT, UPT, UR5, 0x2e000, URZ ;  /* 0x0002e00005307890 */ /* 0x002fe2000fffe0ff */
[----:B------:R1:W-:Y:S01]  /*20510*/  STL [R1+0x18], R0 ;  /* 0x0000180001007387 */ /* 0x0003e20000100800 */
[----:B------:R-:W-:Y:S01]  /*20520*/  UIADD3 UR24, UPT, UPT, UR5, 0x2f800, URZ ;  /* 0x0002f80005187890 */ /* 0x000fe2000fffe0ff */
[----:B------:R-:W-:Y:S01]  /*20530*/  MOV.SPILL R29, UR62 ;  /* 0x0000003e001d7c02 */ /* 0x000fe20009000f00 */
[----:B------:R-:W-:Y:S01]  /*20540*/  UIADD3 UR16, UPT, UPT, UR5, 0x28400, URZ ;  /* 0x0002840005107890 */ /* 0x000fe2000fffe0ff */
[----:B------:R-:W-:Y:S01]  /*20550*/  UMOV UR67, UR51 ;  /* 0x0000003300437c82 */ /* 0x000fe20008000000 */
[----:B------:R-:W-:Y:S01]  /*20560*/  UMOV UR68, UR71 ;  /* 0x0000004700447c82 */ /* 0x000fe20008000000 */
[----:B------:R-:W-:Y:S01]  /*20570*/  UMOV UR69, UR4 ;  /* 0x0000000400457c82 */ /* 0x000fe20008000000 */
[----:B---3--:R-:W-:Y:S01]  /*20580*/  UMOV UR13, UR34 ;  /* 0x00000022000d7c82 */ /* 0x008fe20008000000 */
[----:B----4-:R-:W-:-:S02]  /*20590*/  MOV.SPILL R2, UR38 ;  /* 0x0000002600027c02 */ /* 0x010fc40009000f00 */
[----:B------:R-:W-:Y:S02]  /*205a0*/  R2UR UR34, R27 ;  /* 0x000000001b2272ca */ /* 0x000fe400000e0000 */
[----:B------:R-:W-:Y:S02]  /*205b0*/  R2UR UR35, R26 ;  /* 0x000000001a2372ca */ /* 0x000fe400000e0000 */
[----:B------:R-:W-:Y:S02]  /*205c0*/  R2UR UR36, R25 ;  /* 0x00000000192472ca */ /* 0x000fe400000e0000 */
[----:B------:R-:W-:Y:S02]  /*205d0*/  MOV.SPILL R27, UR60 ;  /* 0x0000003c001b7c02 */ /* 0x000fe40009000f00 */
[----:B------:R-:W-:Y:S02]  /*205e0*/  MOV.SPILL R26, UR59 ;  /* 0x0000003b001a7c02 */ /* 0x000fe40009000f00 */
[----:B------:R-:W-:-:S02]  /*205f0*/  MOV.SPILL R25, UR58 ;  /* 0x0000003a00197c02 */ /* 0x000fc40009000f00 */
[----:B------:R-:W-:Y:S02]  /*20600*/  R2UR UR58, R23 ;  /* 0x00000000173a72ca */ /* 0x000fe400000e0000 */
[----:B------:R-:W-:Y:S01]  /*20610*/  R2UR UR59, R15 ;  /* 0x000000000f3b72ca */ /* 0x000fe200000e0000 */
[----:B------:R-:W2:Y:S01]  /*20620*/  LDL.LU R23, [R1+0x18] ;  /* 0x0000180001177983 */ /* 0x000ea20000300800 */
[----:B------:R-:W-:Y:S02]  /*20630*/  R2UR UR60, R14 ;  /* 0x000000000e3c72ca */ /* 0x000fe400000e0000 */
[----:B------:R-:W-:Y:S02]  /*20640*/  R2UR UR37, R24 ;  /* 0x00000000182572ca */ /* 0x000fe400000e0000 */
[----:B------:R-:W-:Y:S01]  /*20650*/  MOV.SPILL R24, UR56 ;  /* 0x0000003800187c02 */ /* 0x000fe20009000f00 */
[----:B------:R-:W-:Y:S01]  /*20660*/  UIADD3 UR56, UPT, UPT, UR5, 0x29800, URZ ;  /* 0x0002980005387890 */ /* 0x000fe2000fffe0ff */
[----:B-1----:R-:W-:Y:S01]  /*20670*/  MOV.SPILL R0, UR63 ;  /* 0x0000003f00007c02 */ /* 0x002fe20009000f00 */
[----:B------:R-:W-:Y:S01]  /*20680*/  UIADD3 UR32, UPT, UPT, UR5, 0x2a000, URZ ;  /* 0x0002a00005207890 */ /* 0x000fe2000fffe0ff */
[----:B------:R-:W-:Y:S01]  /*20690*/  R2UR.FILL UR38, R2 ;  /* 0x00000000022672ca */ /* 0x000fe200004e0000 */
[----:B------:R-:W-:Y:S01]  /*206a0*/  UMOV UR11, UR34 ;  /* 0x00000022000b7c82 */ /* 0x000fe20008000000 */
[----:B------:R-:W-:Y:S01]  /*206b0*/  R2UR.FILL UR63, R0 ;  /* 0x00000000003f72ca */ /* 0x000fe200004e0000 */
[----:B------:R3:W5:Y:S03]  /*206c0*/  LDL.LU R2, [R1+0x74] ;  /* 0x0000740001027983 */ /* 0x0007660000300800 */
[----:B------:R-:W-:Y:S02]  /*206d0*/  UTMASTG.5D [UR56], [UR6] ;  /* 0x00000038060073b5 */ /* 0x000fe40008020000 */
[----:B------:R1:W-:Y:S01]  /*206e0*/  UTMASTG.5D [UR32], [UR6] ;  /* 0x00000020060073b5 */ /* 0x0003e20008020000 */
[----:B------:R3:W5:Y:S01]  /*206f0*/  LDL.LU R0, [R1+0x70] ;  /* 0x0000700001007983 */ /* 0x0007620000300800 */
[----:B-1----:R-:W-:-:S02]  /*20700*/  R2UR.FILL UR37, R19 ;  /* 0x00000000132572ca */ /* 0x002fc400004e0000 */
[----:B------:R-:W-:Y:S01]  /*20710*/  R2UR.FILL UR36, R17 ;  /* 0x00000000112472ca */ /* 0x000fe200004e0000 */
[----:B------:R3:W5:Y:S01]  /*20720*/  LDL.LU R19, [R1+0x88] ;  /* 0x0000880001137983 */ /* 0x0007620000300800 */
[----:B------:R-:W-:Y:S02]  /*20730*/  R2UR.FILL UR35, R16 ;  /* 0x00000000102372ca */ /* 0x000fe400004e0000 */
[----:B------:R-:W-:Y:S01]  /*20740*/  R2UR.FILL UR34, R18 ;  /* 0x00000000122272ca */ /* 0x000fe200004e0000 */
[----:B------:R3:W5:Y:S01]  /*20750*/  LDL.LU R17, [R1+0x84] ;  /* 0x0000840001117983 */ /* 0x0007620000300800 */
[----:B------:R-:W-:-:S03]  /*20760*/  R2UR.FILL UR32, R3 ;  /* 0x00000000032072ca */ /* 0x000fc600004e0000 */
[----:B------:R3:W5:Y:S04]  /*20770*/  LDL.LU R16, [R1+0x80] ;  /* 0x0000800001107983 */ /* 0x0007680000300800 */
[----:B------:R3:W5:Y:S04]  /*20780*/  LDL.LU R18, [R1+0x7c] ;  /* 0x00007c0001127983 */ /* 0x0007680000300800 */
[----:B------:R3:W5:Y:S01]  /*20790*/  LDL.LU R3, [R1+0x78] ;  /* 0x0000780001037983 */ /* 0x0007620000300800 */
[----:B------:R-:W-:Y:S01]  /*207a0*/  UMOV UR8, UR58 ;  /* 0x0000003a00087c82 */ /* 0x000fe20008000000 */
[----:B------:R-:W-:-:S02]  /*207b0*/  R2UR UR58, R20 ;  /* 0x00000000143a72ca */ /* 0x000fc400000e0000 */
[----:B------:R-:W-:Y:S01]  /*207c0*/  R2UR UR59, R6 ;  /* 0x00000000063b72ca */ /* 0x000fe200000e0000 */
[----:B------:R-:W-:Y:S01]  /*207d0*/  UIADD3 UR56, UPT, UPT, UR5, 0x2b000, URZ ;  /* 0x0002b00005387890 */ /* 0x000fe2000fffe0ff */
[----:B------:R-:W-:Y:S01]  /*207e0*/  R2UR UR60, R5 ;  /* 0x00000000053c72ca */ /* 0x000fe200000e0000 */
[----:B------:R1:W-:Y:S01]  /*207f0*/  UTMASTG.5D [UR32], [UR6] ;  /* 0x00000020060073b5 */ /* 0x0003e20008020000 */
[----:B------:R-:W-:-:S07]  /*20800*/  R2UR UR61, R4 ;  /* 0x00000000043d72ca */ /* 0x000fce00000e0000 */
[----:B------:R-:W-:Y:S02]  /*20810*/  MOV.SPILL R4, UR58 ;  /* 0x0000003a00047c02 */ /* 0x000fe40009000f00 */
[----:B------:R-:W-:Y:S02]  /*20820*/  MOV.SPILL R5, UR59 ;  /* 0x0000003b00057c02 */ /* 0x000fe40009000f00 */
[----:B------:R-:W-:Y:S02]  /*20830*/  MOV.SPILL R6, UR60 ;  /* 0x0000003c00067c02 */ /* 0x000fe40009000f00 */
[----:B------:R-:W-:Y:S02]  /*20840*/  MOV.SPILL R13, UR61 ;  /* 0x0000003d000d7c02 */ /* 0x000fe40009000f00 */
[----:B------:R-:W-:Y:S02]  /*20850*/  R2UR UR58, R21 ;  /* 0x00000000153a72ca */ /* 0x000fe400000e0000 */
[----:B------:R-:W-:-:S02]  /*20860*/  R2UR UR59, R9 ;  /* 0x00000000093b72ca */ /* 0x000fc400000e0000 */
[----:B------:R-:W-:Y:S02]  /*20870*/  R2UR UR60, R8 ;  /* 0x00000000083c72ca */ /* 0x000fe400000e0000 */
        /* <DEDUP_REMOVED lines=9> */
[----:B-1----:R-:W-:-:S06]  /*20910*/  UMOV UR33, UR58 ;  /* 0x0000003a00217c82 */ /* 0x002fcc0008000000 */
[----:B------:R1:W-:Y:S01]  /*20920*/  UTMASTG.5D [UR56], [UR6] ;  /* 0x00000038060073b5 */ /* 0x0003e20008020000 */
[----:B------:R-:W-:Y:S01]  /*20930*/  UIADD3 UR50, UPT, UPT, UR18, 0x60, URZ ;  /* 0x0000006012327890 */ /* 0x000fe2000fffe0ff */
[----:B------:R-:W-:Y:S01]  /*20940*/  UMOV UR12, UR34 ;  /* 0x00000022000c7c82 */ /* 0x000fe20008000000 */
[----:B-1----:R-:W-:Y:S02]  /*20950*/  R2UR.FILL UR61, R14 ;  /* 0x000000000e3d72ca */ /* 0x002fe400004e0000 */
[----:B------:R-:W-:Y:S02]  /*20960*/  R2UR.FILL UR60, R9 ;  /* 0x00000000093c72ca */ /* 0x000fe400004e0000 */
[----:B------:R-:W-:Y:S02]  /*20970*/  R2UR.FILL UR59, R8 ;  /* 0x00000000083b72ca */ /* 0x000fe400004e0000 */
[----:B------:R-:W-:Y:S01]  /*20980*/  R2UR.FILL UR58, R7 ;  /* 0x00000000073a72ca */ /* 0x000fe200004e0000 */
[----:B------:R-:W-:-:S12]  /*20990*/  UIADD3 UR56, UPT, UPT, UR5, 0x2b800, URZ ;  /* 0x0002b80005387890 */ /* 0x000fd8000fffe0ff */
[----:B------:R1:W-:Y:S01]  /*209a0*/  UTMASTG.5D [UR56], [UR6] ;  /* 0x00000038060073b5 */ /* 0x0003e20008020000 */
[----:B------:R-:W-:Y:S01]  /*209b0*/  UMOV UR23, UR58 ;  /* 0x0000003a00177c82 */ /* 0x000fe20008000000 */
[----:B------:R-:W-:Y:S02]  /*209c0*/  UIADD3 UR34, UPT, UPT, UR18, 0x70, URZ ;  /* 0x0000007012227890 */ /* 0x000fe4000fffe0ff */
[----:B------:R-:W-:Y:S01]  /*209d0*/  UIADD3 UR32, UPT, UPT, UR5, 0x2f000, URZ ;  /* 0x0002f00005207890 */ /* 0x000fe2000fffe0ff */
[----:B------:R-:W-:Y:S01]  /*209e0*/  UMOV UR65, UR25 ;  /* 0x0000001900417c82 */ /* 0x000fe20008000000 */
[----:B------:R-:W-:Y:S01]  /*209f0*/  UMOV UR51, UR22 ;  /* 0x0000001600337c82 */ /* 0x000fe20008000000 */
[----:B------:R-:W-:Y:S01]  /*20a00*/  UMOV UR52, UR71 ;  /* 0x0000004700347c82 */ /* 0x000fe20008000000 */
[----:B------:R-:W-:Y:S01]  /*20a10*/  UMOV UR53, UR4 ;  /* 0x0000000400357c82 */ /* 0x000fe20008000000 */
[----:B------:R-:W-:Y:S01]  /*20a20*/  UMOV UR49, UR25 ;  /* 0x0000001900317c82 */ /* 0x000fe20008000000 */
[----:B-1----:R-:W-:-:S02]  /*20a30*/  R2UR.FILL UR61, R13 ;  /* 0x000000000d3d72ca */ /* 0x002fc400004e0000 */
[----:B------:R-:W-:Y:S02]  /*20a40*/  R2UR.FILL UR60, R6 ;  /* 0x00000000063c72ca */ /* 0x000fe400004e0000 */
[----:B------:R-:W-:Y:S02]  /*20a50*/  R2UR.FILL UR59, R5 ;  /* 0x00000000053b72ca */ /* 0x000fe400004e0000 */
[----:B------:R-:W-:Y:S01]  /*20a60*/  R2UR.FILL UR58, R4 ;  /* 0x00000000043a72ca */ /* 0x000fe200004e0000 */
[----:B------:R-:W-:-:S12]  /*20a70*/  UIADD3 UR56, UPT, UPT, UR5, 0x2c000, URZ ;  /* 0x0002c00005387890 */ /* 0x000fd8000fffe0ff */
[----:B------:R1:W-:Y:S01]  /*20a80*/  UTMASTG.5D [UR56], [UR6] ;  /* 0x00000038060073b5 */ /* 0x0003e20008020000 */
[----:B------:R-:W-:Y:S01]  /*20a90*/  UMOV UR9, UR58 ;  /* 0x0000003a00097c82 */ /* 0x000fe20008000000 */
[----:B------:R-:W-:Y:S01]  /*20aa0*/  UMOV UR43, UR22 ;  /* 0x00000016002b7c82 */ /* 0x000fe20008000000 */
[----:B------:R-:W-:Y:S01]  /*20ab0*/  UMOV UR44, UR71 ;  /* 0x00000047002c7c82 */ /* 0x000fe20008000000 */
[----:B------:R4:W-:Y:S01]  /*20ac0*/  UTMASTG.5D [UR72], [UR6] ;  /* 0x00000048060073b5 */ /* 0x0009e20008020000 */
[----:B------:R-:W-:Y:S01]  /*20ad0*/  UMOV UR45, UR4 ;  /* 0x00000004002d7c82 */ /* 0x000fe20008000000 */
[----:B------:R-:W-:Y:S01]  /*20ae0*/  UMOV UR41, UR25 ;  /* 0x0000001900297c82 */ /* 0x000fe20008000000 */
[----:B------:R-:W-:Y:S01]  /*20af0*/  UMOV UR35, UR22 ;  /* 0x0000001600237c82 */ /* 0x000fe20008000000 */
[----:B------:R-:W-:Y:S01]  /*20b00*/  UMOV UR36, UR71 ;  /* 0x0000004700247c82 */ /* 0x000fe20008000000 */
[----:B------:R-:W-:Y:S01]  /*20b10*/  UMOV UR37, UR4 ;  /* 0x0000000400257c82 */ /* 0x000fe20008000000 */
[----:B------:R3:W-:Y:S01]  /*20b20*/  UTMASTG.5D [UR64], [UR6] ;  /* 0x00000040060073b5 */ /* 0x0007e20008020000 */
[----:B------:R-:W-:Y:S01]  /*20b30*/  UMOV UR27, UR22 ;  /* 0x00000016001b7c82 */ /* 0x000fe20008000000 */
[----:B------:R-:W-:Y:S01]  /*20b40*/  UMOV UR28, UR71 ;  /* 0x00000047001c7c82 */ /* 0x000fe20008000000 */
[----:B------:R-:W-:Y:S01]  /*20b50*/  UMOV UR29, UR4 ;  /* 0x00000004001d7c82 */ /* 0x000fe20008000000 */
[----:B------:R-:W-:Y:S01]  /*20b60*/  UMOV UR17, 0x40 ;  /* 0x0000004000117882 */ /* 0x000fe20000000000 */
[----:B------:R-:W-:Y:S01]  /*20b70*/  UMOV UR19, UR22 ;  /* 0x0000001600137c82 */ /* 0x000fe20008000000 */
[----:B-1----:R-:W-:-:S02]  /*20b80*/  R2UR.FILL UR61, R28 ;  /* 0x000000001c3d72ca */ /* 0x002fc400004e0000 */
[----:B------:R-:W-:Y:S02]  /*20b90*/  R2UR.FILL UR60, R27 ;  /* 0x000000001b3c72ca */ /* 0x000fe400004e0000 */
[----:B------:R-:W-:Y:S02]  /*20ba0*/  R2UR.FILL UR59, R26 ;  /* 0x000000001a3b72ca */ /* 0x000fe400004e0000 */
[----:B------:R-:W-:Y:S02]  /*20bb0*/  R2UR.FILL UR58, R25 ;  /* 0x00000000193a72ca */ /* 0x000fe400004e0000 */
[----:B------:R-:W-:Y:S01]  /*20bc0*/  R2UR.FILL UR56, R24 ;  /* 0x00000000183872ca */ /* 0x000fe200004e0000 */
[----:B----4-:R-:W-:Y:S01]  /*20bd0*/  UMOV UR72, UR8 ;  /* 0x0000000800487c82 */ /* 0x010fe20008000000 */
[----:B------:R-:W-:Y:S01]  /*20be0*/  UIADD3 UR8, UPT, UPT, UR5, 0x28c00, URZ ;  /* 0x00028c0005087890 */ /* 0x000fe2000fffe0ff */
[----:B------:R-:W-:Y:S01]  /*20bf0*/  UMOV UR76, UR33 ;  /* 0x00000021004c7c82 */ /* 0x000fe20008000000 */
[----:B------:R-:W-:Y:S01]  /*20c00*/  UMOV UR33, UR25 ;  /* 0x0000001900217c82 */ /* 0x000fe20008000000 */
[----:B------:R-:W-:Y:S01]  /*20c10*/  UMOV UR20, UR71 ;  /* 0x0000004700147c82 */ /* 0x000fe20008000000 */
[----:B------:R-:W-:Y:S01]  /*20c20*/  UMOV UR21, UR4 ;  /* 0x0000000400157c82 */ /* 0x000fe20008000000 */
[----:B------:R-:W-:Y:S01]  /*20c30*/  UMOV UR75, UR12 ;  /* 0x0000000c004b7c82 */ /* 0x000fe20008000000 */
[----:B------:R-:W-:Y:S01]  /*20c40*/  UMOV UR73, UR11 ;  /* 0x0000000b00497c82 */ /* 0x000fe20008000000 */
[----:B------:R-:W-:-:S04]  /*20c50*/  UMOV UR77, UR9 ;  /* 0x00000009004d7c82 */ /* 0x000fc80008000000 */
[----:B------:R-:W-:Y:S01]  /*20c60*/  UTMASTG.5D [UR56], [UR6] ;  /* 0x00000038060073b5 */ /* 0x000fe20008020000 */
[----:B---3--:R-:W-:Y:S01]  /*20c70*/  UMOV UR69, UR13 ;  /* 0x0000000d00457c82 */ /* 0x008fe20008000000 */
[----:B------:R-:W-:Y:S01]  /*20c80*/  UMOV UR9, 0x40 ;  /* 0x0000004000097882 */ /* 0x000fe20000000000 */
[----:B------:R-:W-:Y:S01]  /*20c90*/  UMOV UR11, UR22 ;  /* 0x00000016000b7c82 */ /* 0x000fe20008000000 */
[----:B------:R-:W-:Y:S01]  /*20ca0*/  UMOV UR12, UR71 ;  /* 0x00000047000c7c82 */ /* 0x000fe20008000000 */
[----:B------:R-:W-:Y:S01]  /*20cb0*/  UMOV UR13, UR4 ;  /* 0x00000004000d7c82 */ /* 0x000fe20008000000 */
[----:B--2---:R-:W-:Y:S01]  /*20cc0*/  R2UR.FILL UR39, R23 ;  /* 0x00000000172772ca */ /* 0x004fe200004e0000 */
[----:B------:R-:W3:Y:S01]  /*20cd0*/  LDCU UR22, c[0x0][0x38c] ;  /* 0x00007180ff1677ac */ /* 0x000ee20008000800 */
[----:B------:R-:W-:Y:S01]  /*20ce0*/  UTMASTG.5D [UR48], [UR6] ;  /* 0x00000030060073b5 */ /* 0x000fe20008020000 */
[----:B------:R-:W-:Y:S01]  /*20cf0*/  UTMASTG.5D [UR40], [UR6] ;  /* 0x00000028060073b5 */ /* 0x000fe20008020000 */
[----:B------:R-:W-:Y:S01]  /*20d00*/  UTMASTG.5D [UR32], [UR6] ;  /* 0x00000020060073b5 */ /* 0x000fe20008020000 */
[----:B------:R-:W-:Y:S01]  /*20d10*/  UTMASTG.5D [UR24], [UR6] ;  /* 0x00000018060073b5 */ /* 0x000fe20008020000 */
[----:B------:R1:W-:Y:S01]  /*20d20*/  UTMASTG.5D [UR16], [UR6] ;  /* 0x00000010060073b5 */ /* 0x0003e20008020000 */
[----:B------:R2:W-:Y:S01]  /*20d30*/  UTMASTG.5D [UR8], [UR6] ;  /* 0x00000008060073b5 */ /* 0x0005e20008020000 */
[----:B-1----:R-:W-:Y:S01]  /*20d40*/  UIADD3 UR16, UPT, UPT, UR5, 0x29400, URZ ;  /* 0x0002940005107890 */ /* 0x002fe2000fffe0ff */
[----:B------:R-:W-:Y:S01]  /*20d50*/  UMOV UR18, UR69 ;  /* 0x0000004500127c82 */ /* 0x000fe20008000000 */
[----:B--2---:R-:W-:-:S07]  /*20d60*/  UIADD3 UR8, UPT, UPT, UR5, 0x29c00, URZ ;  /* 0x00029c0005087890 */ /* 0x004fce000fffe0ff */
[----:B------:R1:W-:Y:S01]  /*20d70*/  UTMASTG.5D [UR16], [UR6] ;  /* 0x00000010060073b5 */ /* 0x0003e20008020000 */
[----:B------:R-:W-:Y:S02]  /*20d80*/  UMOV UR10, UR72 ;  /* 0x00000048000a7c82 */ /* 0x000fe40008000000 */
        /* <DEDUP_REMOVED lines=11> */
[----:B------:R-:W-:Y:S01]  /*20e40*/  UMOV UR10, UR23 ;  /* 0x00000017000a7c82 */ /* 0x000fe20008000000 */
[----:B------:R-:W-:Y:S01]  /*20e50*/  R2UR.FILL UR62, R29 ;  /* 0x000000001d3e72ca */ /* 0x000fe200004e0000 */
[----:B------:R-:W4:Y:S01]  /*20e60*/  LDCU UR23, c[0x0][0x904] ;  /* 0x00012080ff1777ac */ /* 0x000f220008000800 */
        /* <DEDUP_REMOVED lines=24> */
[----:B------:R1:W-:Y:S02]  /*20ff0*/  UTMASTG.5D [UR8], [UR6] ;  /* 0x00000008060073b5 */ /* 0x0003e40008020000 */
[----:B-1-34-:R-:W-:Y:S01]  /*21000*/  NOP ;  /* 0x0000000000007918 */ /* 0x01afe20000000000 */
.L_x_411:
[----:B--2---:R-:W-:Y:S05]  /*21010*/  BSYNC.RECONVERGENT B0 ;  /* 0x0000000000007941 */ /* 0x004fea0003800200 */
.L_x_410:
[----:B------:R0:W-:Y:S01]  /*21020*/  UTMACMDFLUSH ;  /* 0x00000000000079b7 */ /* 0x0001e20000000000 */
[----:B------:R-:W-:Y:S05]  /*21030*/  BRA.U UP6, `(.L_x_412) ;  /* 0x0000000106047547 */ /* 0x000fea000b800000 */
[----:B------:R-:W-:Y:S05]  /*21040*/  BPT.TRAP 0x1 ;  /* 0x000000040000795c */ /* 0x000fea0000300000 */
.L_x_412:
[----:B-----5:R-:W2:Y:S02]  /*21050*/  SYNCS.PHASECHK.TRANS64.TRYWAIT P0, [UR5+0x380b8], R0 ;  /* 0x0380b800ff0075a7 */ /* 0x020ea40008001105 */
[----:B--2---:R-:W-:Y:S05]  /*21060*/  @!P0 BRA `(.L_x_413) ;  /* 0x00000024006c8947 */ /* 0x004fea0003800000 */
.L_x_525:
[----:B------:R-:W-:Y:S04]  /*21070*/  BSSY.RECONVERGENT B0, `(.L_x_414) ;  /* 0x00000bf000007945 */ /* 0x000fe80003800200 */
[----:B------:R-:W-:Y:S05]  /*21080*/  @!P1 BRA `(.L_x_415) ;  /* 0x0000000800f49947 */ /* 0x000fea0003800000 */
[----:B------:R-:W-:Y:S01]  /*21090*/  R2UR UR16, R18 ;  /* 0x00000000121072ca */ /* 0x000fe200000e0000 */
[----:B------:R-:W-:Y:S01]  /*210a0*/  UIADD3 UR6, UP0, UPT, UR46, 0x400, URZ ;  /* 0x000004002e067890 */ /* 0x000fe2000ff1e0ff */
[----:B------:R-:W-:Y:S01]  /*210b0*/  R2UR UR22, R16 ;  /* 0x00000000101672ca */ /* 0x000fe200000e0000 */
[----:B------:R-:W-:Y:S01]  /*210c0*/  UIADD3 UR56, UPT, UPT, UR5, 0x35800, URZ ;  /* 0x0003580005387890 */ /* 0x000fe2000fffe0ff */
[----:B------:R-:W-:Y:S01]  /*210d0*/  R2UR UR71, R17 ;  /* 0x00000000114772ca */ /* 0x000fe200000e0000 */
[----:B------:R-:W-:Y:S01]  /*210e0*/  UIADD3 UR48, UPT, UPT, UR5, 0x30000, URZ ;  /* 0x0003000005307890 */ /* 0x000fe2000fffe0ff */
[----:B------:R-:W-:Y:S01]  /*210f0*/  R2UR UR4, R19 ;  /* 0x00000000130472ca */ /* 0x000fe200000e0000 */
[----:B------:R-:W-:Y:S01]  /*21100*/  UIADD3 UR8, UPT, UPT, UR5, 0x30800, URZ ;  /* 0x0003080005087890 */ /* 0x000fe2000fffe0ff */
[----:B------:R-:W-:Y:S01]  /*21110*/  MOV.SPILL R6, UR39 ;  /* 0x0000002700067c02 */ /* 0x000fe20009000f00 */
[----:B------:R-:W-:Y:S01]  /*21120*/  UIADD3 UR32, UPT, UPT, UR5, 0x31000, URZ ;  /* 0x0003100005207890 */ /* 0x000fe2000fffe0ff */
[----:B-1----:R-:W-:Y:S01]  /*21130*/  MOV.SPILL R5, UR38 ;  /* 0x0000002600057c02 */ /* 0x002fe20009000f00 */
[----:B------:R-:W-:Y:S01]  /*21140*/  UMOV UR25, URZ ;  /* 0x000000ff00197c82 */ /* 0x000fe20008000000 */
[----:B------:R-:W-:Y:S01]  /*21150*/  R2UR.FILL UR39, R6 ;  /* 0x00000000062772ca */ /* 0x000fe200004e0000 */
[----:B------:R-:W-:Y:S01]  /*21160*/  UIADD3 UR7, UPT, UPT, UR16, 0xb8, URZ ;  /* 0x000000b810077890 */ /* 0x000fe2000fffe0ff */
[----:B------:R-:W-:Y:S01]  /*21170*/  R2UR.FILL UR38, R5 ;  /* 0x00000000052672ca */ /* 0x000fe200004e0000 */
[----:B------:R-:W-:Y:S01]  /*21180*/  UIADD3 UR58, UPT, UPT, UR16, 0xd8, URZ ;  /* 0x000000d8103a7890 */ /* 0x000fe2000fffe0ff */
[----:B------:R-:W-:Y:S01]  /*21190*/  MOV.SPILL R5, UR56 ;  /* 0x0000003800057c02 */ /* 0x000fe20009000f00 */
[----:B------:R-:W-:Y:S01]  /*211a0*/  UIADD3 UR50, UPT, UPT, UR16, 0x80, URZ ;  /* 0x0000008010327890 */ /* 0x000fe2000fffe0ff */
[----:B------:R-:W-:Y:S01]  /*211b0*/  MOV.SPILL R8, UR55 ;  /* 0x0000003700087c02 */ /* 0x000fe20009000f00 */
[----:B------:R-:W-:Y:S01]  /*211c0*/  IMAD.U32 R4, RZ, RZ, UR7 ;  /* 0x00000007ff047e24 */ /* 0x000fe2000f8e00ff */
[----:B------:R-:W-:Y:S01]  /*211d0*/  UIADD3.X UR7, UPT, UPT, URZ, UR47, URZ, UP0, !UPT ;  /* 0x0000002fff077290 */ /* 0x000fe200087fe4ff */
[----:B------:R-:W-:Y:S01]  /*211e0*/  MOV.SPILL R6, UR58 ;  /* 0x0000003a00067c02 */ /* 0x000fe20009000f00 */
[----:B------:R-:W-:Y:S01]  /*211f0*/  UIADD3 UR10, UPT, UPT, UR16, 0x88, URZ ;  /* 0x00000088100a7890 */ /* 0x000fe2000fffe0ff */
[----:B------:R-:W-:Y:S01]  /*21200*/  MOV.SPILL R7, UR54 ;  /* 0x0000003600077c02 */ /* 0x000fe20009000f00 */
[----:B------:R-:W-:Y:S01]  /*21210*/  UIADD3 UR9, UPT, UPT, UR16, 0xc0, URZ ;  /* 0x000000c010097890 */ /* 0x000fe2000fffe0ff */
[----:B------:R-:W-:Y:S01]  /*21220*/  R2UR.FILL UR55, R8 ;  /* 0x00000000083772ca */ /* 0x000fe200004e0000 */
[----:B------:R-:W-:Y:S01]  /*21230*/  UIADD3 UR34, UPT, UPT, UR16, 0x90, URZ ;  /* 0x0000009010227890 */ /* 0x000fe2000fffe0ff */
[----:B------:R-:W-:Y:S01]  /*21240*/  R2UR.FILL UR54, R7 ;  /* 0x00000000073672ca */ /* 0x000fe200004e0000 */
[----:B------:R-:W-:Y:S01]  /*21250*/  UIADD3 UR56, UPT, UPT, UR5, 0x31800, URZ ;  /* 0x0003180005387890 */ /* 0x000fe2000fffe0ff */
[----:B------:R-:W-:Y:S01]  /*21260*/  MOV.SPILL R11, UR63 ;  /* 0x0000003f000b7c02 */ /* 0x000fe20009000f00 */
[----:B------:R-:W-:Y:S01]  /*21270*/  UIADD3 UR58, UPT, UPT, UR16, 0x98, URZ ;  /* 0x00000098103a7890 */ /* 0x000fe2000fffe0ff */
[----:B------:R-:W-:Y:S01]  /*21280*/  IMAD.U32 R0, RZ, RZ, UR9 ;  /* 0x00000009ff007e24 */ /* 0x000fe2000f8e00ff */
[----:B------:R-:W-:Y:S01]  /*21290*/  UMOV UR49, URZ ;  /* 0x000000ff00317c82 */ /* 0x000fe20008000000 */
[----:B------:R-:W-:Y:S01]  /*212a0*/  UMOV UR51, UR22 ;  /* 0x0000001600337c82 */ /* 0x000fe20008000000 */
        /* <DEDUP_REMOVED lines=15> */
[----:B------:R-:W-:Y:S01]  /*213a0*/  MOV.SPILL R9, UR61 ;  /* 0x0000003d00097c02 */ /* 0x000fe20009000f00 */
[----:B------:R-:W-:Y:S01]  /*213b0*/  UIADD3 UR74, UPT, UPT, UR16, 0xc8, URZ ;  /* 0x000000c8104a7890 */ /* 0x000fe2000fffe0ff */
[----:B------:R2:W-:Y:S01]  /*213c0*/  UTMASTG.5D [UR8], [UR6] ;  /* 0x00000008060073b5 */ /* 0x0005e20008020000 */
[----:B------:R-:W-:Y:S01]  /*213d0*/  MOV.SPILL R8, UR60 ;  /* 0x0000003c00087c02 */ /* 0x000fe20009000f00 */
[----:B------:R-:W-:Y:S01]  /*213e0*/  UIADD3 UR72, UPT, UPT, UR5, 0x34800, URZ ;  /* 0x0003480005487890 */ /* 0x000fe2000fffe0ff */
[----:B------:R-:W-:Y:S01]  /*213f0*/  MOV.SPILL R7, UR59 ;  /* 0x0000003b00077c02 */ /* 0x000fe20009000f00 */
[----:B------:R-:W-:Y:S01]  /*21400*/  UIADD3 UR66, UPT, UPT, UR16, 0xd0, URZ ;  /* 0x000000d010427890 */ /* 0x000fe2000fffe0ff */
[----:B------:R-:W-:Y:S01]  /*21410*/  MOV.SPILL R10, UR62 ;  /* 0x0000003e000a7c02 */ /* 0x000fe20009000f00 */
[----:B------:R-:W-:Y:S01]  /*21420*/  UIADD3 UR64, UPT, UPT, UR5, 0x35000, URZ ;  /* 0x0003500005407890 */ /* 0x000fe2000fffe0ff */
[----:B------:R-:W-:Y:S01]  /*21430*/  R2UR.FILL UR63, R11 ;  /* 0x000000000b3f72ca */ /* 0x000fe200004e0000 */
[----:B------:R3:W-:Y:S01]  /*21440*/  UTMASTG.5D [UR32], [UR6] ;  /* 0x00000020060073b5 */ /* 0x0007e20008020000 */
[----:B------:R-:W-:Y:S01]  /*21450*/  UMOV UR18, UR50 ;  /* 0x0000003200127c82 */ /* 0x000fe20008000000 */
[----:B------:R-:W-:Y:S01]  /*21460*/  UMOV UR75, UR22 ;  /* 0x00000016004b7c82 */ /* 0x000fe20008000000 */
[----:B------:R-:W-:Y:S01]  /*21470*/  UMOV UR76, UR71 ;  /* 0x00000047004c7c82 */ /* 0x000fe20008000000 */
[----:B------:R-:W-:Y:S01]  /*21480*/  UMOV UR77, UR4 ;  /* 0x00000004004d7c82 */ /* 0x000fe20008000000 */
[----:B------:R-:W-:Y:S01]  /*21490*/  UIADD3 UR42, UPT, UPT, UR16, 0xe8, URZ ;  /* 0x000000e8102a7890 */ /* 0x000fe2000fffe0ff */
[----:B------:R-:W-:Y:S01]  /*214a0*/  R2UR.FILL UR62, R10 ;  /* 0x000000000a3e72ca */ /* 0x000fe200004e0000 */
[----:B------:R-:W-:Y:S01]  /*214b0*/  UIADD3 UR40, UPT, UPT, UR5, 0x36800, URZ ;  /* 0x0003680005287890 */ /* 0x000fe2000fffe0ff */
[----:B------:R4:W-:Y:S01]  /*214c0*/  UTMASTG.5D [UR56], [UR6] ;  /* 0x00000038060073b5 */ /* 0x0009e20008020000 */
[----:B------:R-:W-:Y:S01]  /*214d0*/  UMOV UR73, UR25 ;  /* 0x0000001900497c82 */ /* 0x000fe20008000000 */
[----:B------:R-:W-:-:S02]  /*214e0*/  UIADD3 UR26, UPT, UPT, UR16, 0xf8, URZ ;  /* 0x000000f8101a7890 */ /* 0x000fc4000fffe0ff */
[----:B------:R-:W-:Y:S01]  /*214f0*/  UIADD3 UR24, UPT, UPT, UR5, 0x37800, URZ ;  /* 0x0003780005187890 */ /* 0x000fe2000fffe0ff */
[----:B------:R-:W-:Y:S01]  /*21500*/  UMOV UR67, UR22 ;  /* 0x0000001600437c82 */ /* 0x000fe20008000000 */
[----:B------:R-:W-:Y:S01]  /*21510*/  UMOV UR68, UR71 ;  /* 0x0000004700447c82 */ /* 0x000fe20008000000 */
[----:B------:R-:W-:Y:S01]  /*21520*/  UMOV UR69, UR4 ;  /* 0x0000000400457c82 */ /* 0x000fe20008000000 */
[----:B------:R-:W-:Y:S01]  /*21530*/  UMOV UR65, UR25 ;  /* 0x0000001900417c82 */ /* 0x000fe20008000000 */
[----:B------:R-:W-:Y:S01]  /*21540*/  UMOV UR43, UR22 ;  /* 0x00000016002b7c82 */ /* 0x000fe20008000000 */
[----:B------:R-:W-:Y:S01]  /*21550*/  UMOV UR44, UR71 ;  /* 0x00000047002c7c82 */ /* 0x000fe20008000000 */
[----:B------:R-:W-:Y:S01]  /*21560*/  UMOV UR45, UR4 ;  /* 0x00000004002d7c82 */ /* 0x000fe20008000000 */
[----:B-1----:R-:W-:Y:S02]  /*21570*/  UIADD3 UR50, UPT, UPT, UR16, 0xe0, URZ ;  /* 0x000000e010327890 */ /* 0x002fe4000fffe0ff */
[----:B------:R-:W-:Y:S01]  /*21580*/  UIADD3 UR48, UPT, UPT, UR5, 0x36000, URZ ;  /* 0x0003600005307890 */ /* 0x000fe2000fffe0ff */
[----:B------:R-:W-:Y:S01]  /*21590*/  UMOV UR49, UR25 ;  /* 0x0000001900317c82 */ /* 0x000fe20008000000 */
[----:B------:R-:W-:Y:S01]  /*215a0*/  UMOV UR41, UR25 ;  /* 0x0000001900297c82 */ /* 0x000fe20008000000 */
[----:B------:R-:W-:Y:S01]  /*215b0*/  UMOV UR27, UR22 ;  /* 0x00000016001b7c82 */ /* 0x000fe20008000000 */
[----:B------:R-:W-:Y:S01]  /*215c0*/  UMOV UR28, UR71 ;  /* 0x00000047001c7c82 */ /* 0x000fe20008000000 */
[----:B--2---:R-:W-:Y:S01]  /*215d0*/  UMOV UR9, UR58 ;  /* 0x0000003a00097c82 */ /* 0x004fe20008000000 */
[----:B------:R-:W-:Y:S01]  /*215e0*/  UMOV UR13, UR34 ;  /* 0x00000022000d7c82 */ /* 0x000fe20008000000 */
[----:B------:R-:W-:Y:S01]  /*215f0*/  UMOV UR29, UR4 ;  /* 0x00000004001d7c82 */ /* 0x000fe20008000000 */
[----:B------:R-:W-:Y:S01]  /*21600*/  UMOV UR17, 0x40 ;  /* 0x0000004000117882 */ /* 0x000fe20000000000 */
[----:B------:R-:W-:Y:S01]  /*21610*/  UMOV UR19, UR22 ;  /* 0x0000001600137c82 */ /* 0x000fe20008000000 */
[----:B------:R-:W-:Y:S01]  /*21620*/  UMOV UR20, UR71 ;  /* 0x0000004700147c82 */ /* 0x000fe20008000000 */
[----:B------:R-:W-:Y:S01]  /*21630*/  UMOV UR21, UR4 ;  /* 0x0000000400157c82 */ /* 0x000fe20008000000 */
[----:B---3--:R-:W-:-:S02]  /*21640*/  UIADD3 UR34, UPT, UPT, UR16, 0xf0, URZ ;  /* 0x000000f010227890 */ /* 0x008fc4000fffe0ff */
[----:B------:R-:W-:Y:S01]  /*21650*/  UIADD3 UR32, UPT, UPT, UR5, 0x37000, URZ ;  /* 0x0003700005207890 */ /* 0x000fe2000fffe0ff */
[----:B----4-:R-:W-:Y:S01]  /*21660*/  R2UR UR58, R0 ;  /* 0x00000000003a72ca */ /* 0x010fe200000e0000 */
[----:B------:R-:W-:-:S12]  /*21670*/  UIADD3 UR56, UPT, UPT, UR5, 0x32000, URZ ;  /* 0x0003200005387890 */ /* 0x000fd8000fffe0ff */
[----:B------:R-:W-:Y:S02]  /*21680*/  MOV.SPILL R0, UR58 ;  /* 0x0000003a00007c02 */ /* 0x000fe40009000f00 */
[----:B------:R-:W-:-:S13]  /*21690*/  R2UR UR58, R4 ;  /* 0x00000000043a72ca */ /* 0x000fda00000e0000 */
[----:B------:R-:W-:Y:S01]  /*216a0*/  MOV.SPILL R4, UR58 ;  /* 0x0000003a00047c02 */ /* 0x000fe20009000f00 */
[----:B------:R-:W-:-:S07]  /*216b0*/  UIADD3 UR58, UPT, UPT, UR16, 0xa0, URZ ;  /* 0x000000a0103a7890 */ /* 0x000fce000fffe0ff */
[----:B------:R-:W-:Y:S02]  /*216c0*/  UMOV UR12, UR58 ;  /* 0x0000003a000c7c82 */ /* 0x000fe40008000000 */
[----:B------:R1:W-:Y:S02]  /*216d0*/  UTMASTG.5D [UR56], [UR6] ;  /* 0x00000038060073b5 */ /* 0x0003e40008020000 */
[----:B-1----:R-:W-:Y:S02]  /*216e0*/  UIADD3 UR56, UPT, UPT, UR5, 0x32800, URZ ;  /* 0x0003280005387890 */ /* 0x002fe4000fffe0ff */
[----:B------:R-:W-:-:S07]  /*216f0*/  UIADD3 UR58, UPT, UPT, UR16, 0xa8, URZ ;  /* 0x000000a8103a7890 */ /* 0x000fce000fffe0ff */
[----:B------:R-:W-:Y:S02]  /*21700*/  UMOV UR23, UR58 ;  /* 0x0000003a00177c82 */ /* 0x000fe40008000000 */
[----:B------:R1:W-:Y:S02]  /*21710*/  UTMASTG.5D [UR56], [UR6] ;  /* 0x00000038060073b5 */ /* 0x0003e40008020000 */
[----:B-1----:R-:W-:Y:S02]  /*21720*/  UIADD3 UR56, UPT, UPT, UR5, 0x33000, URZ ;  /* 0x0003300005387890 */ /* 0x002fe4000fffe0ff */
[----:B------:R-:W-:Y:S02]  /*21730*/  UIADD3 UR58, UPT, UPT, UR16, 0xb0, URZ ;  /* 0x000000b0103a7890 */ /* 0x000fe4000fffe0ff */
[----:B------:R-:W-:-:S05]  /*21740*/  UIADD3 UR16, UPT, UPT, UR5, 0x30400, URZ ;  /* 0x0003040005107890 */ /* 0x000fca000fffe0ff */
[----:B------:R-:W-:Y:S02]  /*21750*/  UMOV UR33, UR58 ;  /* 0x0000003a00217c82 */ /* 0x000fe40008000000 */
[----:B------:R1:W-:Y:S02]  /*21760*/  UTMASTG.5D [UR56], [UR6] ;  /* 0x00000038060073b5 */ /* 0x0003e40008020000 */
[----:B-1----:R-:W-:Y:S01]  /*21770*/  R2UR.FILL UR58, R4 ;  /* 0x00000000043a72ca */ /* 0x002fe200004e0000 */
[----:B------:R-:W-:-:S12]  /*21780*/  UIADD3 UR56, UPT, UPT, UR5, 0x33800, URZ ;  /* 0x0003380005387890 */ /* 0x000fd8000fffe0ff */
[----:B------:R1:W-:Y:S01]  /*21790*/  UTMASTG.5D [UR56], [UR6] ;  /* 0x00000038060073b5 */ /* 0x0003e20008020000 */
[----:B------:R-:W-:Y:S01]  /*217a0*/  UMOV UR8, UR58 ;  /* 0x0000003a00087c82 */ /* 0x000fe20008000000 */
[----:B-1----:R-:W-:Y:S01]  /*217b0*/  R2UR.FILL UR58, R0 ;  /* 0x00000000003a72ca */ /* 0x002fe200004e0000 */
[----:B------:R-:W-:-:S12]  /*217c0*/  UIADD3 UR56, UPT, UPT, UR5, 0x34000, URZ ;  /* 0x0003400005387890 */ /* 0x000fd8000fffe0ff */
[----:B------:R1:W-:Y:S01]  /*217d0*/  UTMASTG.5D [UR56], [UR6] ;  /* 0x00000038060073b5 */ /* 0x0003e20008020000 */
[----:B------:R-:W-:Y:S01]  /*217e0*/  UMOV UR11, UR58 ;  /* 0x0000003a000b7c82 */ /* 0x000fe20008000000 */
[----:B------:R2:W-:Y:S01]  /*217f0*/  UTMASTG.5D [UR72], [UR6] ;  /* 0x00000048060073b5 */ /* 0x0005e20008020000 */
[----:B------:R3:W-:Y:S01]  /*21800*/  UTMASTG.5D [UR64], [UR6] ;  /* 0x00000040060073b5 */ /* 0x0007e20008020000 */
[----:B-1----:R-:W-:Y:S02]  /*21810*/  R2UR.FILL UR61, R9 ;  /* 0x00000000093d72ca */ /* 0x002fe400004e0000 */
[----:B------:R-:W-:Y:S02]  /*21820*/  R2UR.FILL UR60, R8 ;  /* 0x00000000083c72ca */ /* 0x000fe400004e0000 */
[----:B------:R-:W-:Y:S02]  /*21830*/  R2UR.FILL UR59, R7 ;  /* 0x00000000073b72ca */ /* 0x000fe400004e0000 */
[----:B------:R-:W-:-:S02]  /*21840*/  R2UR.FILL UR58, R6 ;  /* 0x00000000063a72ca */ /* 0x000fc400004e0000 */
[----:B------:R-:W-:Y:S01]  /*21850*/  R2UR.FILL UR56, R5 ;  /* 0x00000000053872ca */ /* 0x000fe200004e0000 */
[----:B--2---:R-:W-:Y:S01]  /*21860*/  UMOV UR76, UR8 ;  /* 0x00000008004c7c82 */ /* 0x004fe20008000000 */
[----:B------:R-:W-:Y:S01]  /*21870*/  UIADD3 UR8, UPT, UPT, UR5, 0x30c00, URZ ;  /* 0x00030c0005087890 */ /* 0x000fe2000fffe0ff */
[----:B------:R-:W-:Y:S01]  /*21880*/  UMOV UR75, UR33 ;  /* 0x00000021004b7c82 */ /* 0x000fe20008000000 */
[----:B------:R-:W-:Y:S01]  /*21890*/  UMOV UR33, UR25 ;  /* 0x0000001900217c82 */ /* 0x000fe20008000000 */
[----:B------:R-:W-:Y:S01]  /*218a0*/  UMOV UR73, UR12 ;  /* 0x0000000c00497c82 */ /* 0x000fe20008000000 */
[----:B------:R-:W-:Y:S01]  /*218b0*/  UMOV UR77, UR11 ;  /* 0x0000000b004d7c82 */ /* 0x000fe20008000000 */
[----:B------:R-:W-:Y:S01]  /*218c0*/  UMOV UR72, UR9 ;  /* 0x0000000900487c82 */ /* 0x000fe20008000000 */
[----:B---3--:R-:W-:Y:S01]  /*218d0*/  UMOV UR69, UR13 ;  /* 0x0000000d00457c82 */ /* 0x008fe20008000000 */
[----:B------:R-:W-:Y:S01]  /*218e0*/  UMOV UR9, 0x40 ;  /* 0x0000004000097882 */ /* 0x000fe20000000000 */
[----:B------:R-:W-:Y:S01]  /*218f0*/  UMOV UR11, UR22 ;  /* 0x00000016000b7c82 */ /* 0x000fe20008000000 */
[----:B------:R-:W-:-:S02]  /*21900*/  UMOV UR12, UR71 ;  /* 0x00000047000c7c82 */ /* 0x000fc40008000000 */
[----:B------:R-:W-:Y:S01]  /*21910*/  UTMASTG.5D [UR56], [UR6] ;  /* 0x00000038060073b5 */ /* 0x000fe20008020000 */
[----:B------:R-:W-:Y:S01]  /*21920*/  UMOV UR13, UR4 ;  /* 0x00000004000d7c82 */ /* 0x000fe20008000000 */
[----:B------:R-:W2:Y:S01]  /*21930*/  LDCU UR22, c[0x0][0x38c] ;  /* 0x00007180ff1677ac */ /* 0x000ea20008000800 */
        /* <DEDUP_REMOVED lines=8> */
[----:B---3--:R-:W-:-:S07]  /*219c0*/  UIADD3 UR8, UPT, UPT, UR5, 0x31c00, URZ ;  /* 0x00031c0005087890 */ /* 0x008fce000fffe0ff */
[----:B------:R1:W-:Y:S01]  /*219d0*/  UTMASTG.5D [UR16], [UR6] ;  /* 0x00000010060073b5 */ /* 0x0003e20008020000 */
[----:B------:R-:W-:Y:S02]  /*219e0*/  UMOV UR10, UR72 ;  /* 0x00000048000a7c82 */ /* 0x000fe40008000000 */
[----:B------:R3:W-:Y:S01]  /*219f0*/  UTMASTG.5D [UR8], [UR6] ;  /* 0x00000008060073b5 */ /* 0x0007e20008020000 */
[----:B-1----:R-:W-:Y:S01]  /*21a00*/  UIADD3 UR16, UPT, UPT, UR5, 0x32400, URZ ;  /* 0x0003240005107890 */ /* 0x002fe2000fffe0ff */
[----:B------:R-:W-:Y:S01]  /*21a10*/  UMOV UR18, UR73 ;  /* 0x0000004900127c82 */ /* 0x000fe20008000000 */
[----:B---3--:R-:W-:-:S07]  /*21a20*/  UIADD3 UR8, UPT, UPT, UR5, 0x32c00, URZ ;  /* 0x00032c0005087890 */ /* 0x008fce000fffe0ff */
[----:B------:R1:W-:Y:S01]  /*21a30*/  UTMASTG.5D [UR16], [UR6] ;  /* 0x00000010060073b5 */ /* 0x0003e20008020000 */
[----:B------:R-:W-:Y:S01]  /*21a40*/  UMOV UR10, UR23 ;  /* 0x00000017000a7c82 */ /* 0x000fe20008000000 */
[----:B------:R-:W3:Y:S01]  /*21a50*/  LDCU UR23, c[0x0][0x904] ;  /* 0x00012080ff1777ac */ /* 0x000ee20008000800 */
[----:B------:R4:W-:Y:S01]  /*21a60*/  UTMASTG.5D [UR8], [UR6] ;  /* 0x00000008060073b5 */ /* 0x0009e20008020000 */
[----:B-1----:R-:W-:Y:S01]  /*21a70*/  UIADD3 UR16, UPT, UPT, UR5, 0x33400, URZ ;  /* 0x0003340005107890 */ /* 0x002fe2000fffe0ff */
[----:B------:R-:W-:Y:S01]  /*21a80*/  UMOV UR18, UR75 ;  /* 0x0000004b00127c82 */ /* 0x000fe20008000000 */
[----:B----4-:R-:W-:-:S07]  /*21a90*/  UIADD3 UR8, UPT, UPT, UR5, 0x33c00, URZ ;  /* 0x00033c0005087890 */ /* 0x010fce000fffe0ff */
[----:B------:R1:W-:Y:S01]  /*21aa0*/  UTMASTG.5D [UR16], [UR6] ;  /* 0x00000010060073b5 */ /* 0x0003e20008020000 */
[----:B------:R-:W-:Y:S02]  /*21ab0*/  UMOV UR10, UR76 ;  /* 0x0000004c000a7c82 */ /* 0x000fe40008000000 */
        /* <DEDUP_REMOVED lines=24> */
[----:B------:R4:W-:Y:S02]  /*21c40*/  UTMASTG.5D [UR8], [UR6] ;  /* 0x00000008060073b5 */ /* 0x0009e40008020000 */
[----:B--234-:R-:W-:Y:S01]  /*21c50*/  NOP ;  /* 0x0000000000007918 */ /* 0x01cfe20000000000 */
.L_x_415:
[----:B------:R-:W-:Y:S05]  /*21c60*/  BSYNC.RECONVERGENT B0 ;  /* 0x0000000000007941 */ /* 0x000fea0003800200 */
.L_x_414:
[----:B------:R0:W-:Y:S01]  /*21c70*/  UTMACMDFLUSH ;  /* 0x00000000000079b7 */ /* 0x0001e20000000000 */
[----:B------:R-:W-:-:S04]  /*21c80*/  DEPBAR.LE SB0, 0x1 ;  /* 0x000080400000791a */ /* 0x000fc80000000000 */
[----:B------:R-:W-:Y:S05]  /*21c90*/  BRA.U UP6, `(.L_x_416) ;  /* 0x0000000106047547 */ /* 0x000fea000b800000 */
[----:B------:R-:W-:Y:S05]  /*21ca0*/  BPT.TRAP 0x1 ;  /* 0x000000040000795c */ /* 0x000fea0000300000 */
.L_x_416:
[----:B------:R-:W-:-:S04]  /*21cb0*/  UIADD3 UR4, UPT, UPT, UR5, 0x380c0, URZ ;  /* 0x000380c005047890 */ /* 0x000fc8000fffe0ff */
[----:B------:R-:W-:-:S09]  /*21cc0*/  UPRMT UR4, UR55, 0x654, UR4 ;  /* 0x0000065437047896 */ /* 0x000fd20008000004 */
[----:B------:R-:W-:Y:S01]  /*21cd0*/  SYNCS.ARRIVE.TRANS64.RED.A1T0 RZ, [UR4], RZ ;  /* 0x000000ffffff79a7 */ /* 0x000fe20008100404 */
[----:B------:R-:W-:-:S04]  /*21ce0*/  DEPBAR.LE SB0, 0x0 ;  /* 0x000080000000791a */ /* 0x000fc80000000000 */
[----:B------:R-:W-:Y:S05]  /*21cf0*/  BRA.U UP6, `(.L_x_417) ;  /* 0x0000000106047547 */ /* 0x000fea000b800000 */
[----:B------:R-:W-:Y:S05]  /*21d00*/  BPT.TRAP 0x1 ;  /* 0x000000040000795c */ /* 0x000fea0000300000 */
.L_x_417:
[----:B------:R-:W-:Y:S01]  /*21d10*/  UIADD3 UR4, UPT, UPT, UR5, 0x380c8, URZ ;  /* 0x000380c805047890 */ /* 0x000fe2000fffe0ff */
[----:B-1----:R-:W-:Y:S01]  /*21d20*/  HFMA2 R0, -RZ, RZ, 0, 5.9604644775390625e-08 ;  /* 0x00000001ff007431 */ /* 0x002fe200000001ff */
[----:B------:R-:W-:Y:S02]  /*21d30*/  LOP3.LUT R3, R3, 0x1, RZ, 0x3c, !PT ;  /* 0x0000000103037812 */ /* 0x000fe400078e3cff */
[----:B------:R-:W-:-:S09]  /*21d40*/  UPRMT UR4, UR55, 0x654, UR4 ;  /* 0x0000065437047896 */ /* 0x000fd20008000004 */
[----:B------:R-:W-:Y:S03]  /*21d50*/  SYNCS.ARRIVE.TRANS64.RED.A1T0 RZ, [UR4], RZ ;  /* 0x000000ffffff79a7 */ /* 0x000fe60008100404 */
.L_x_407:
[----:B------:R-:W1:Y:S01]  /*21d60*/  LDCU UR4, c[0x0][0x370] ;  /* 0x00006e00ff0477ac */ /* 0x000e620008000800 */
[----:B------:R-:W-:-:S13]  /*21d70*/  R2UR UR5, R2 ;  /* 0x00000000020572ca */ /* 0x000fda00000e0000 */
[----:B-1----:R-:W-:-:S04]  /*21d80*/  UIADD3 UR5, UPT, UPT, UR4, UR5, URZ ;  /* 0x0000000504057290 */ /* 0x002fc8000fffe0ff */
[----:B--2---:R-:W-:Y:S02]  /*21d90*/  UISETP.GE.AND UP0, UPT, UR5, UR62, UPT ;  /* 0x0000003e0500728c */ /* 0x004fe4000bf06270 */
[----:B------:R-:W-:-:S07]  /*21da0*/  MOV R2, UR5 ;  /* 0x0000000500027c02 */ /* 0x000fce0008000f00 */
[----:B------:R-:W-:Y:S05]  /*21db0*/  BRA.U !UP0, `(.L_x_418) ;  /* 0xffffffdd08407547 */ /* 0x000fea000b83ffff */
[----:B------:R-:W-:-:S13]  /*21dc0*/  LOP3.LUT P0, RZ, R0, 0xff, RZ, 0xc0, !PT ;  /* 0x000000ff00ff7812 */ /* 0x000fda000780c0ff */
[----:B------:R-:W-:Y:S05]  /*21dd0*/  @!P0 EXIT ;  /* 0x000000000000894d */ /* 0x000fea0003800000 */
[----:B------:R-:W1:Y:S01]  /*21de0*/  S2UR UR5, SR_CgaCtaId ;  /* 0x00000000000579c3 */ /* 0x000e620000008800 */
[----:B------:R-:W-:Y:S01]  /*21df0*/  UMOV UR4, 0x400 ;  /* 0x0000040000047882 */ /* 0x000fe20000000000 */
[----:B------:R-:W-:Y:S02]  /*21e00*/  IMAD.MOV.U32 R2, RZ, RZ, 0xffff ;  /* 0x0000ffffff027424 */ /* 0x000fe400078e00ff */
[----:B------:R-:W-:Y:S01]  /*21e10*/  IMAD.MOV.U32 R0, RZ, RZ, 0x1 ;  /* 0x00000001ff007424 */ /* 0x000fe200078e00ff */
[----:B-1----:R-:W-:-:S09]  /*21e20*/  ULEA UR4, UR5, UR4, 0x18 ;  /* 0x0000000405047291 */ /* 0x002fd2000f8ec0ff */
[----:B------:R-:W1:Y:S01]  /*21e30*/  LDS R3, [UR4+0x380e0] ;  /* 0x0380e004ff037984 */ /* 0x000e620008000800 */
[----:B------:R-:W-:Y:S02]  /*21e40*/  UMOV UR4, 0x40 ;  /* 0x0000004000047882 */ /* 0x000fe40000000000 */
[----:B------:R-:W-:Y:S01]  /*21e50*/  ULEA UR5, UR5, UR4, 0x18 ;  /* 0x0000000405057291 */ /* 0x000fe2000f8ec0ff */
[----:B------:R-:W-:-:S08]  /*21e60*/  NOP ;  /* 0x0000000000007918 */ /* 0x000fd00000000000 */
[----:B------:R-:W2:Y:S01]  /*21e70*/  LDS R5, [UR5+0x14] ;  /* 0x00001405ff057984 */ /* 0x000ea20008000800 */
[----:B-1----:R-:W-:-:S04]  /*21e80*/  LOP3.LUT R3, R3, 0xffff, RZ, 0xc0, !PT ;  /* 0x0000ffff03037812 */ /* 0x002fc800078ec0ff */
[----:B------:R-:W-:-:S04]  /*21e90*/  SHF.R.U32.HI R3, RZ, 0x5, R3 ;  /* 0x00000005ff037819 */ /* 0x000fc80000011603 */
[-C--:B------:R-:W-:Y:S02]  /*21ea0*/  SHF.L.U32 R2, R2, R3.reuse, RZ ;  /* 0x0000000302027219 */ /* 0x080fe400000006ff */
[----:B------:R-:W-:Y:S02]  /*21eb0*/  SHF.L.U32 R0, R0, R3, RZ ;  /* 0x0000000300007219 */ /* 0x000fe400000006ff */
[----:B--2---:R-:W-:-:S04]  /*21ec0*/  LOP3.LUT R5, R5, R2, RZ, 0xc0, !PT ;  /* 0x0000000205057212 */ /* 0x004fc800078ec0ff */
[----:B------:R-:W-:-:S13]  /*21ed0*/  ISETP.NE.AND P0, PT, R5, R2, PT ;  /* 0x000000020500720c */ /* 0x000fda0003f05270 */
[----:B------:R-:W-:Y:S05]  /*21ee0*/  @P0 BRA `(.L_x_419) ;  /* 0x00000000005c0947 */ /* 0x000fea0003800000 */
[----:B------:R-:W1:Y:S02]  /*21ef0*/  LDS R3, [UR5+0x18] ;  /* 0x00001805ff037984 */ /* 0x000e640008000800 */
[----:B-1----:R-:W-:-:S04]  /*21f00*/  LOP3.LUT R3, R3, R0, RZ, 0xc0, !PT ;  /* 0x0000000003037212 */ /* 0x002fc800078ec0ff */
[----:B------:R-:W-:-:S13]  /*21f10*/  ISETP.NE.AND P0, PT, R3, R0, PT ;  /* 0x000000000300720c */ /* 0x000fda0003f05270 */
[----:B------:R-:W-:Y:S05]  /*21f20*/  @P0 BRA `(.L_x_420) ;  /* 0x0000000000400947 */ /* 0x000fea0003800000 */
[----:B------:R-:W-:Y:S01]  /*21f30*/  R2UR UR4, R2 ;  /* 0x00000000020472ca */ /* 0x000fe200000e0000 */
[----:B------:R-:W1:Y:S01]  /*21f40*/  S2R R3, SR_LANEID ;  /* 0x0000000000037919 */ /* 0x000e620000000000 */
[----:B------:R-:W-:-:S04]  /*21f50*/  LOP3.LUT R4, RZ, R0, RZ, 0x33, !PT ;  /* 0x00000000ff047212 */ /* 0x000fc800078e33ff */
[----:B------:R-:W2:Y:S07]  /*21f60*/  REDUX UR7, R4 ;  /* 0x00000000040773c4 */ /* 0x000eae0000000000 */
[----:B------:R-:W-:-:S03]  /*21f70*/  ULOP3.LUT UR6, URZ, UR4, URZ, 0x33, !UPT ;  /* 0x00000004ff067292 */ /* 0x000fc6000f8e33ff */
[----:B------:R-:W-:Y:S02]  /*21f80*/  VOTEU.ANY UR4, UPT, PT ;  /* 0x0000000000047886 */ /* 0x000fe400038e0100 */
[----:B------:R-:W-:Y:S01]  /*21f90*/  UFLO.U32 UR4, UR4 ;  /* 0x00000004000472bd */ /* 0x000fe200080e0000 */
[----:B------:R-:W-:-:S04]  /*21fa0*/  IMAD.U32 R2, RZ, RZ, UR6 ;  /* 0x00000006ff027e24 */ /* 0x000fc8000f8e00ff */
[----:B------:R-:W3:Y:S02]  /*21fb0*/  REDUX UR8, R2 ;  /* 0x00000000020873c4 */ /* 0x000ee40000000000 */
[----:B------:R4:W-:Y:S01]  /*21fc0*/  UTCATOMSWS.AND URZ, UR6 ;  /* 0x0000000600ff79e3 */ /* 0x0009e20008000000 */
[----:B--2---:R-:W-:Y:S01]  /*21fd0*/  IMAD.U32 R0, RZ, RZ, UR7 ;  /* 0x00000007ff007e24 */ /* 0x004fe2000f8e00ff */
[----:B-1----:R-:W-:Y:S01]  /*21fe0*/  ISETP.EQ.U32.AND P0, PT, R3, UR4, PT ;  /* 0x0000000403007c0c */ /* 0x002fe2000bf02070 */
[----:B---3--:R-:W-:-:S12]  /*21ff0*/  IMAD.U32 R3, RZ, RZ, UR8 ;  /* 0x00000008ff037e24 */ /* 0x008fd8000f8e00ff */
[----:B------:R4:W-:Y:S04]  /*22000*/  @P0 ATOMS.AND RZ, [UR5+0x14], R3 ;  /* 0x00001403ffff098c */ /* 0x0009e8000a800005 */
[----:B------:R4:W-:Y:S01]  /*22010*/  @P0 ATOMS.AND RZ, [UR5+0x18], R0 ;  /* 0x00001800ffff098c */ /* 0x0009e2000a800005 */
[----:B------:R-:W-:Y:S05]  /*22020*/  BRA `(.L_x_421) ;  /* 0x0000000000147947 */ /* 0x000fea0003800000 */
.L_x_420:
[----:B------:R-:W-:Y:S02]  /*22030*/  MOV R2, 0x22050 ;  /* 0x0002205000027802 */ /* 0x000fe40000000f00 */
[----:B------:R-:W-:Y:S05]  /*22040*/  CALL.REL.NOINC `($__internal_0_$__cuda_sm10x_tcgen05_guardrail_trap_col_being_dealloced_not_returned_by_alloc) ;  /* 0x00000014008c7944 */ /* 0x000fea0003c00000 */
[----:B------:R-:W-:Y:S05]  /*22050*/  BRA `(.L_x_421) ;  /* 0x0000000000087947 */ /* 0x000fea0003800000 */
.L_x_419:
[----:B------:R-:W-:Y:S02]  /*22060*/  MOV R2, 0x22080 ;  /* 0x0002208000027802 */ /* 0x000fe40000000f00 */
[----:B------:R-:W-:Y:S05]  /*22070*/  CALL.REL.NOINC `($__internal_2_$__cuda_sm10x_tcgen05_guardrail_trap_unallocated_columns_being_dealloced) ;  /* 0x0000001400987944 */ /* 0x000fea0003c00000 */
.L_x_421:
[----:B------:R-:W-:Y:S01]  /*22080*/  NOP ;  /* 0x0000000000007918 */ /* 0x000fe20000000000 */
[----:B----4-:R-:W-:Y:S05]  /*22090*/  EXIT ;  /* 0x000000000000794d */ /* 0x010fea0003800000 */
.L_x_37:
[----:B-1----:R-:W-:-:S07]  /*220a0*/  MOV R0, UR22 ;  /* 0x0000001600007c02 */ /* 0x002fce0008000f00 */
.L_x_422:
[----:B-1----:R1:W2:Y:S02]  /*220b0*/  SYNCS.PHASECHK.TRANS64.TRYWAIT P0, [R0+URZ+0x38000], R5 ;  /* 0x03800005000075a7 */ /* 0x0022a400080011ff */
[----:B--2---:R-:W-:Y:S05]  /*220c0*/  @!P0 NANOSLEEP.SYNCS 0x989680 ;  /* 0x009896800000895d */ /* 0x004fea0003900000 */
[----:B------:R-:W2:Y:S02]  /*220d0*/  @!P0 SYNCS.PHASECHK.TRANS64 P0, [R0+URZ+0x38000], R5 ;  /* 0x03800005000085a7 */ /* 0x000ea400080010ff */
[----:B--2---:R-:W-:Y:S05]  /*220e0*/  @!P0 BRA `(.L_x_422) ;  /* 0xfffffffc00f08947 */ /* 0x004fea000383ffff */
[----:B------:R-:W-:Y:S05]  /*220f0*/  BRA `(.L_x_423) ;  /* 0xfffffdfc00187947 */ /* 0x000fea000383ffff */
.L_x_39:
[----:B------:R-:W-:-:S07]  /*22100*/  MOV R0, UR23 ;  /* 0x0000001700007c02 */ /* 0x000fce0008000f00 */
.L_x_424:
[----:B-1----:R1:W2:Y:S02]  /*22110*/  SYNCS.PHASECHK.TRANS64.TRYWAIT P0, [R0+URZ+0x38020], R3 ;  /* 0x03802003000075a7 */ /* 0x0022a400080011ff */
[----:B--2---:R-:W-:Y:S05]  /*22120*/  @!P0 NANOSLEEP.SYNCS 0x989680 ;  /* 0x009896800000895d */ /* 0x004fea0003900000 */
[----:B------:R-:W2:Y:S02]  /*22130*/  @!P0 SYNCS.PHASECHK.TRANS64 P0, [R0+URZ+0x38020], R3 ;  /* 0x03802003000085a7 */ /* 0x000ea400080010ff */
[----:B--2---:R-:W-:Y:S05]  /*22140*/  @!P0 BRA `(.L_x_424) ;  /* 0xfffffffc00f08947 */ /* 0x004fea000383ffff */
[----:B------:R-:W-:Y:S05]  /*22150*/  BRA `(.L_x_425) ;  /* 0xfffffdfc00247947 */ /* 0x000fea000383ffff */
.L_x_41:
[----:B------:R-:W-:-:S07]  /*22160*/  MOV R0, UR22 ;  /* 0x0000001600007c02 */ /* 0x000fce0008000f00 */
.L_x_426:
[----:B-1----:R1:W2:Y:S02]  /*22170*/  SYNCS.PHASECHK.TRANS64.TRYWAIT P0, [R0+URZ+0x38058], R13 ;  /* 0x0380580d000075a7 */ /* 0x0022a400080011ff */
[----:B--2---:R-:W-:Y:S05]  /*22180*/  @!P0 NANOSLEEP.SYNCS 0x989680 ;  /* 0x009896800000895d */ /* 0x004fea0003900000 */
[----:B------:R-:W2:Y:S02]  /*22190*/  @!P0 SYNCS.PHASECHK.TRANS64 P0, [R0+URZ+0x38058], R13 ;  /* 0x0380580d000085a7 */ /* 0x000ea400080010ff */
[----:B--2---:R-:W-:Y:S05]  /*221a0*/  @!P0 BRA `(.L_x_426) ;  /* 0xfffffffc00f08947 */ /* 0x004fea000383ffff */
[----:B------:R-:W-:Y:S05]  /*221b0*/  BRA `(.L_x_427) ;  /* 0xfffffdfc004c7947 */ /* 0x000fea000383ffff */
.L_x_45:
[----:B------:R-:W-:-:S07]  /*221c0*/  MOV R0, UR22 ;  /* 0x0000001600007c02 */ /* 0x000fce0008000f00 */
.L_x_428:
[----:B-1----:R1:W2:Y:S02]  /*221d0*/  SYNCS.PHASECHK.TRANS64.TRYWAIT P0, [R0+URZ+0x38008], R5 ;  /* 0x03800805000075a7 */ /* 0x0022a400080011ff */
[----:B--2---:R-:W-:Y:S05]  /*221e0*/  @!P0 NANOSLEEP.SYNCS 0x989680 ;  /* 0x009896800000895d */ /* 0x004fea0003900000 */
[----:B------:R-:W2:Y:S02]  /*221f0*/  @!P0 SYNCS.PHASECHK.TRANS64 P0, [R0+URZ+0x38008], R5 ;  /* 0x03800805000085a7 */ /* 0x000ea400080010ff */
[----:B--2---:R-:W-:Y:S05]  /*22200*/  @!P0 BRA `(.L_x_428) ;  /* 0xfffffffc00f08947 */ /* 0x004fea000383ffff */
[----:B------:R-:W-:Y:S05]  /*22210*/  BRA `(.L_x_429) ;  /* 0xfffffe0000687947 */ /* 0x000fea000383ffff */
.L_x_47:
[----:B------:R-:W-:-:S07]  /*22220*/  MOV R0, UR22 ;  /* 0x0000001600007c02 */ /* 0x000fce0008000f00 */
.L_x_430:
[----:B-1----:R1:W2:Y:S02]  /*22230*/  SYNCS.PHASECHK.TRANS64.TRYWAIT P0, [R0+URZ+0x38068], R5 ;  /* 0x03806805000075a7 */ /* 0x0022a400080011ff */
[----:B--2---:R-:W-:Y:S05]  /*22240*/  @!P0 NANOSLEEP.SYNCS 0x989680 ;  /* 0x009896800000895d */ /* 0x004fea0003900000 */
[----:B------:R-:W2:Y:S02]  /*22250*/  @!P0 SYNCS.PHASECHK.TRANS64 P0, [R0+URZ+0x38068], R5 ;  /* 0x03806805000085a7 */ /* 0x000ea400080010ff */
[----:B--2---:R-:W-:Y:S05]  /*22260*/  @!P0 BRA `(.L_x_430) ;  /* 0xfffffffc00f08947 */ /* 0x004fea000383ffff */
[----:B------:R-:W-:Y:S05]  /*22270*/  BRA `(.L_x_431) ;  /* 0xfffffe0000707947 */ /* 0x000fea000383ffff */
.L_x_51:
[----:B------:R-:W-:-:S07]  /*22280*/  MOV R0, UR4 ;  /* 0x0000000400007c02 */ /* 0x000fce0008000f00 */
.L_x_432:
[----:B-1----:R1:W2:Y:S02]  /*22290*/  SYNCS.PHASECHK.TRANS64.TRYWAIT P0, [R0+URZ+0x38020], R3 ;  /* 0x03802003000075a7 */ /* 0x0022a400080011ff */
[----:B--2---:R-:W-:Y:S05]  /*222a0*/  @!P0 NANOSLEEP.SYNCS 0x989680 ;  /* 0x009896800000895d */ /* 0x004fea0003900000 */
[----:B------:R-:W2:Y:S02]  /*222b0*/  @!P0 SYNCS.PHASECHK.TRANS64 P0, [R0+URZ+0x38020], R3 ;  /* 0x03802003000085a7 */ /* 0x000ea400080010ff */
[----:B--2---:R-:W-:Y:S05]  /*222c0*/  @!P0 BRA `(.L_x_432) ;  /* 0xfffffffc00f08947 */ /* 0x004fea000383ffff */
[----:B------:R-:W-:Y:S05]  /*222d0*/  BRA `(.L_x_433) ;  /* 0xfffffe0400947947 */ /* 0x000fea000383ffff */
.L_x_53:
[----:B------:R-:W-:-:S07]  /*222e0*/  MOV R0, UR22 ;  /* 0x0000001600007c02 */ /* 0x000fce0008000f00 */
.L_x_434:
[----:B-1----:R1:W2:Y:S02]  /*222f0*/  SYNCS.PHASECHK.TRANS64.TRYWAIT P0, [R0+URZ+0x380a0], R3 ;  /* 0x0380a003000075a7 */ /* 0x0022a400080011ff */
[----:B--2---:R-:W-:Y:S05]  /*22300*/  @!P0 NANOSLEEP.SYNCS 0x989680 ;  /* 0x009896800000895d */ /* 0x004fea0003900000 */
[----:B------:R-:W2:Y:S02]  /*22310*/  @!P0 SYNCS.PHASECHK.TRANS64 P0, [R0+URZ+0x380a0], R3 ;  /* 0x0380a003000085a7 */ /* 0x000ea400080010ff */
[----:B--2---:R-:W-:Y:S05]  /*22320*/  @!P0 BRA `(.L_x_434) ;  /* 0xfffffffc00f08947 */ /* 0x004fea000383ffff */
[----:B------:R-:W-:Y:S05]  /*22330*/  BRA `(.L_x_435) ;  /* 0xfffffe0400a87947 */ /* 0x000fea000383ffff */
.L_x_55:
[----:B------:R-:W-:Y:S01]  /*22340*/  IMAD.U32 R4, RZ, RZ, UR20 ;  /* 0x00000014ff047e24 */ /* 0x000fe2000f8e00ff */
[----:B------:R-:W-:-:S04]  /*22350*/  MOV R5, UR22 ;  /* 0x0000001600057c02 */ /* 0x000fc80008000f00 */
[----:B------:R-:W-:-:S07]  /*22360*/  SHF.L.U32 R4, R4, 0x1f, RZ ;  /* 0x0000001f04047819 */ /* 0x000fce00000006ff */
.L_x_436:
[----:B-1----:R1:W2:Y:S02]  /*22370*/  SYNCS.PHASECHK.TRANS64.TRYWAIT P0, [R5+URZ+0x38058], R4 ;  /* 0x03805804050075a7 */ /* 0x0022a400080011ff */
[----:B--2---:R-:W-:Y:S05]  /*22380*/  @!P0 NANOSLEEP.SYNCS 0x989680 ;  /* 0x009896800000895d */ /* 0x004fea0003900000 */
[----:B------:R-:W2:Y:S02]  /*22390*/  @!P0 SYNCS.PHASECHK.TRANS64 P0, [R5+URZ+0x38058], R4 ;  /* 0x03805804050085a7 */ /* 0x000ea400080010ff */
[----:B--2---:R-:W-:Y:S05]  /*223a0*/  @!P0 BRA `(.L_x_436) ;  /* 0xfffffffc00f08947 */ /* 0x004fea000383ffff */
[----:B------:R-:W-:Y:S05]  /*223b0*/  BRA `(.L_x_437) ;  /* 0xfffffe0400b07947 */ /* 0x000fea000383ffff */
.L_x_59:
[----:B------:R-:W-:Y:S07]  /*223c0*/  MOV R0, UR4 ;  /* 0x0000000400007c02 */ /* 0x000fee0008000f00 */
.L_x_438:
[----:B--2---:R2:W3:Y:S02]  /*223d0*/  SYNCS.PHASECHK.TRANS64.TRYWAIT P0, [R0+URZ+0x38020], R3 ;  /* 0x03802003000075a7 */ /* 0x0044e400080011ff */
[----:B---3--:R-:W-:Y:S05]  /*223e0*/  @!P0 NANOSLEEP.SYNCS 0x989680 ;  /* 0x009896800000895d */ /* 0x008fea0003900000 */
[----:B------:R-:W3:Y:S02]  /*223f0*/  @!P0 SYNCS.PHASECHK.TRANS64 P0, [R0+URZ+0x38020], R3 ;  /* 0x03802003000085a7 */ /* 0x000ee400080010ff */
[----:B---3--:R-:W-:Y:S05]  /*22400*/  @!P0 BRA `(.L_x_438) ;  /* 0xfffffffc00f08947 */ /* 0x008fea000383ffff */
[----:B------:R-:W-:Y:S05]  /*22410*/  BRA `(.L_x_439) ;  /* 0xfffffe0c00387947 */ /* 0x000fea000383ffff */
.L_x_62:
[----:B------:R-:W-:Y:S07]  /*22420*/  MOV R0, UR22 ;  /* 0x0000001600007c02 */ /* 0x000fee0008000f00 */
.L_x_440:
[----:B--2---:R2:W3:Y:S02]  /*22430*/  SYNCS.PHASECHK.TRANS64.TRYWAIT P0, [R0+URZ+0x380a8], R3 ;  /* 0x0380a803000075a7 */ /* 0x0044e400080011ff */
[----:B---3--:R-:W-:Y:S05]  /*22440*/  @!P0 NANOSLEEP.SYNCS 0x989680 ;  /* 0x009896800000895d */ /* 0x008fea0003900000 */
[----:B------:R-:W3:Y:S02]  /*22450*/  @!P0 SYNCS.PHASECHK.TRANS64 P0, [R0+URZ+0x380a8], R3 ;  /* 0x0380a803000085a7 */ /* 0x000ee400080010ff */
[----:B---3--:R-:W-:Y:S05]  /*22460*/  @!P0 BRA `(.L_x_440) ;  /* 0xfffffffc00f08947 */ /* 0x008fea000383ffff */
[----:B------:R-:W-:Y:S05]  /*22470*/  BRA `(.L_x_441) ;  /* 0xfffffe1000d07947 */ /* 0x000fea000383ffff */
.L_x_64:
[----:B------:R-:W-:Y:S07]  /*22480*/  MOV R3, UR22 ;  /* 0x0000001600037c02 */ /* 0x000fee0008000f00 */
.L_x_442:
[----:B-1----:R1:W2:Y:S02]  /*22490*/  SYNCS.PHASECHK.TRANS64.TRYWAIT P0, [R3+URZ+0x38068], R4 ;  /* 0x03806804030075a7 */ /* 0x0022a400080011ff */
[----:B--2---:R-:W-:Y:S05]  /*224a0*/  @!P0 NANOSLEEP.SYNCS 0x989680 ;  /* 0x009896800000895d */ /* 0x004fea0003900000 */
[----:B------:R-:W2:Y:S02]  /*224b0*/  @!P0 SYNCS.PHASECHK.TRANS64 P0, [R3+URZ+0x38068], R4 ;  /* 0x03806804030085a7 */ /* 0x000ea400080010ff */
[----:B--2---:R-:W-:Y:S05]  /*224c0*/  @!P0 BRA `(.L_x_442) ;  /* 0xfffffffc00f08947 */ /* 0x004fea000383ffff */
[----:B------:R-:W-:Y:S05]  /*224d0*/  BRA `(.L_x_443) ;  /* 0xfffffe1000d87947 */ /* 0x000fea000383ffff */
.L_x_70:
[----:B------:R-:W-:Y:S07]  /*224e0*/  MOV R0, UR4 ;  /* 0x0000000400007c02 */ /* 0x000fee0008000f00 */
.L_x_444:
[----:B--2---:R2:W3:Y:S02]  /*224f0*/  SYNCS.PHASECHK.TRANS64.TRYWAIT P0, [R0+URZ+0x38020], R3 ;  /* 0x03802003000075a7 */ /* 0x0044e400080011ff */
[----:B---3--:R-:W-:Y:S05]  /*22500*/  @!P0 NANOSLEEP.SYNCS 0x989680 ;  /* 0x009896800000895d */ /* 0x008fea0003900000 */
[----:B------:R-:W3:Y:S02]  /*22510*/  @!P0 SYNCS.PHASECHK.TRANS64 P0, [R0+URZ+0x38020], R3 ;  /* 0x03802003000085a7 */ /* 0x000ee400080010ff */
[----:B---3--:R-:W-:Y:S05]  /*22520*/  @!P0 BRA `(.L_x_444) ;  /* 0xfffffffc00f08947 */ /* 0x008fea000383ffff */
[----:B------:R-:W-:Y:S05]  /*22530*/  BRA `(.L_x_445) ;  /* 0xfffffe1c00a07947 */ /* 0x000fea000383ffff */
.L_x_72:
[----:B------:R-:W-:Y:S07]  /*22540*/  MOV R0, UR22 ;  /* 0x0000001600007c02 */ /* 0x000fee0008000f00 */
.L_x_446:
[----:B-1----:R1:W2:Y:S02]  /*22550*/  SYNCS.PHASECHK.TRANS64.TRYWAIT P0, [R0+URZ+0x380a0], R3 ;  /* 0x0380a003000075a7 */ /* 0x0022a400080011ff */
[----:B--2---:R-:W-:Y:S05]  /*22560*/  @!P0 NANOSLEEP.SYNCS 0x989680 ;  /* 0x009896800000895d */ /* 0x004fea0003900000 */
[----:B------:R-:W2:Y:S02]  /*22570*/  @!P0 SYNCS.PHASECHK.TRANS64 P0, [R0+URZ+0x380a0], R3 ;  /* 0x0380a003000085a7 */ /* 0x000ea400080010ff */
[----:B--2---:R-:W-:Y:S05]  /*22580*/  @!P0 BRA `(.L_x_446) ;  /* 0xfffffffc00f08947 */ /* 0x004fea000383ffff */
[----:B------:R-:W-:Y:S05]  /*22590*/  BRA `(.L_x_447) ;  /* 0xfffffe1c00b47947 */ /* 0x000fea000383ffff */
.L_x_74:
[----:B------:R-:W-:Y:S01]  /*225a0*/  MOV R6, UR22 ;  /* 0x0000001600067c02 */ /* 0x000fe20008000f00 */
[----:B------:R-:W-:Y:S05]  /*225b0*/  IMAD.U32 R5, RZ, RZ, UR20 ;  /* 0x00000014ff057e24 */ /* 0x000fea000f8e00ff */
[----:B------:R-:W-:Y:S07]  /*225c0*/  SHF.L.U32 R5, R5, 0x1f, RZ ;  /* 0x0000001f05057819 */ /* 0x000fee00000006ff */
.L_x_448:
[----:B-1----:R1:W2:Y:S02]  /*225d0*/  SYNCS.PHASECHK.TRANS64.TRYWAIT P0, [R6+URZ+0x38058], R5 ;  /* 0x03805805060075a7 */ /* 0x0022a400080011ff */
[----:B--2---:R-:W-:Y:S05]  /*225e0*/  @!P0 NANOSLEEP.SYNCS 0x989680 ;  /* 0x009896800000895d */ /* 0x004fea0003900000 */
[----:B------:R-:W2:Y:S02]  /*225f0*/  @!P0 SYNCS.PHASECHK.TRANS64 P0, [R6+URZ+0x38058], R5 ;  /* 0x03805805060085a7 */ /* 0x000ea400080010ff */
[----:B--2---:R-:W-:Y:S05]  /*22600*/  @!P0 BRA `(.L_x_448) ;  /* 0xfffffffc00f08947 */ /* 0x004fea000383ffff */
[----:B------:R-:W-:Y:S05]  /*22610*/  BRA `(.L_x_449) ;  /* 0xfffffe1c00c07947 */ /* 0x000fea000383ffff */
.L_x_82:
[----:B------:R-:W-:-:S07]  /*22620*/  MOV R0, UR22 ;  /* 0x0000001600007c02 */ /* 0x000fce0008000f00 */
.L_x_450:
[----:B---3--:R3:W4:Y:S02]  /*22630*/  SYNCS.PHASECHK.TRANS64.TRYWAIT P0, [R0+URZ+0x380a8], R3 ;  /* 0x0380a803000075a7 */ /* 0x00872400080011ff */
[----:B----4-:R-:W-:Y:S05]  /*22640*/  @!P0 NANOSLEEP.SYNCS 0x989680 ;  /* 0x009896800000895d */ /* 0x010fea0003900000 */
[----:B------:R-:W4:Y:S02]  /*22650*/  @!P0 SYNCS.PHASECHK.TRANS64 P0, [R0+URZ+0x380a8], R3 ;  /* 0x0380a803000085a7 */ /* 0x000f2400080010ff */
[----:B----4-:R-:W-:Y:S05]  /*22660*/  @!P0 BRA `(.L_x_450) ;  /* 0xfffffffc00f08947 */ /* 0x010fea000383ffff */
[----:B------:R-:W-:Y:S05]  /*22670*/  BRA `(.L_x_451) ;  /* 0xfffffe2400107947 */ /* 0x000fea000383ffff */
.L_x_84:
[----:B------:R-:W-:-:S07]  /*22680*/  MOV R0, UR22 ;  /* 0x0000001600007c02 */ /* 0x000fce0008000f00 */
.L_x_452:
[----:B-1----:R1:W3:Y:S02]  /*22690*/  SYNCS.PHASECHK.TRANS64.TRYWAIT P0, [R0+URZ+0x38068], R5 ;  /* 0x03806805000075a7 */ /* 0x0022e400080011ff */
[----:B---3--:R-:W-:Y:S05]  /*226a0*/  @!P0 NANOSLEEP.SYNCS 0x989680 ;  /* 0x009896800000895d */ /* 0x008fea0003900000 */
[----:B------:R-:W3:Y:S02]  /*226b0*/  @!P0 SYNCS.PHASECHK.TRANS64 P0, [R0+URZ+0x38068], R5 ;  /* 0x03806805000085a7 */ /* 0x000ee400080010ff */
[----:B---3--:R-:W-:Y:S05]  /*226c0*/  @!P0 BRA `(.L_x_452) ;  /* 0xfffffffc00f08947 */ /* 0x008fea000383ffff */
[----:B------:R-:W-:Y:S05]  /*226d0*/  BRA `(.L_x_453) ;  /* 0xfffffe2400187947 */ /* 0x000fea000383ffff */
.L_x_96:
[----:B-1----:R1:W2:Y:S02]  /*226e0*/  SYNCS.PHASECHK.TRANS64.TRYWAIT P0, [R16+URZ+0x380c0], R3 ;  /* 0x0380c003100075a7 */ /* 0x0022a400080011ff */
[----:B--2---:R-:W-:Y:S05]  /*226f0*/  @!P0 NANOSLEEP.SYNCS 0x989680 ;  /* 0x009896800000895d */ /* 0x004fea0003900000 */
[----:B------:R-:W2:Y:S02]  /*22700*/  @!P0 SYNCS.PHASECHK.TRANS64 P0, [R16+URZ+0x380c0], R3 ;  /* 0x0380c003100085a7 */ /* 0x000ea400080010ff */
[----:B--2---:R-:W-:Y:S05]  /*22710*/  @!P0 BRA `(.L_x_96) ;  /* 0xfffffffc00f08947 */ /* 0x004fea000383ffff */
[----:B------:R-:W-:Y:S05]  /*22720*/  BRA `(.L_x_454) ;  /* 0xfffffe2c00887947 */ /* 0x000fea000383ffff */
.L_x_163:
[----:B-1----:R1:W3:Y:S02]  /*22730*/  SYNCS.PHASECHK.TRANS64.TRYWAIT P0, [R0+URZ+0x380c8], R3 ;  /* 0x0380c803000075a7 */ /* 0x0022e400080011ff */
[----:B---3--:R-:W-:Y:S05]  /*22740*/  @!P0 NANOSLEEP.SYNCS 0x989680 ;  /* 0x009896800000895d */ /* 0x008fea0003900000 */
[----:B------:R-:W3:Y:S02]  /*22750*/  @!P0 SYNCS.PHASECHK.TRANS64 P0, [R0+URZ+0x380c8], R3 ;  /* 0x0380c803000085a7 */ /* 0x000ee400080010ff */
[----:B---3--:R-:W-:Y:S05]  /*22760*/  @!P0 BRA `(.L_x_163) ;  /* 0xfffffffc00f08947 */ /* 0x008fea000383ffff */
[----:B------:R-:W-:Y:S05]  /*22770*/  BRA `(.L_x_455) ;  /* 0xfffffe80008c7947 */ /* 0x000fea000383ffff */
.L_x_169:
[----:B-1----:R1:W2:Y:S02]  /*22780*/  SYNCS.PHASECHK.TRANS64.TRYWAIT P0, [R59+URZ+0x38070], R0 ;  /* 0x038070003b0075a7 */ /* 0x0022a400080011ff */
[----:B--2---:R-:W-:Y:S05]  /*22790*/  @!P0 NANOSLEEP.SYNCS 0x989680 ;  /* 0x009896800000895d */ /* 0x004fea0003900000 */
[----:B------:R-:W2:Y:S02]  /*227a0*/  @!P0 SYNCS.PHASECHK.TRANS64 P0, [R59+URZ+0x38070], R0 ;  /* 0x038070003b0085a7 */ /* 0x000ea400080010ff */
[----:B--2---:R-:W-:Y:S05]  /*227b0*/  @!P0 BRA `(.L_x_169) ;  /* 0xfffffffc00f08947 */ /* 0x004fea000383ffff */
[----:B------:R-:W-:Y:S05]  /*227c0*/  BRA `(.L_x_456) ;  /* 0xfffffe8400a87947 */ /* 0x000fea000383ffff */
.L_x_172:
[----:B--2---:R2:W3:Y:S02]  /*227d0*/  SYNCS.PHASECHK.TRANS64.TRYWAIT P1, [R59+URZ+0x38080], R6 ;  /* 0x038080063b0075a7 */ /* 0x0044e400080211ff */
[----:B---3--:R-:W-:Y:S05]  /*227e0*/  @!P1 NANOSLEEP.SYNCS 0x989680 ;  /* 0x009896800000995d */ /* 0x008fea0003900000 */
[----:B------:R-:W3:Y:S02]  /*227f0*/  @!P1 SYNCS.PHASECHK.TRANS64 P1, [R59+URZ+0x38080], R6 ;  /* 0x038080063b0095a7 */ /* 0x000ee400080210ff */
[----:B---3--:R-:W-:Y:S05]  /*22800*/  @!P1 BRA `(.L_x_172) ;  /* 0xfffffffc00f09947 */ /* 0x008fea000383ffff */
[----:B------:R-:W-:Y:S05]  /*22810*/  BRA `(.L_x_457) ;  /* 0xfffffe8400d07947 */ /* 0x000fea000383ffff */
.L_x_175:
[----:B-1----:R1:W3:Y:S02]  /*22820*/  SYNCS.PHASECHK.TRANS64.TRYWAIT P0, [R59+URZ+0x38070], R0 ;  /* 0x038070003b0075a7 */ /* 0x0022e400080011ff */
[----:B---3--:R-:W-:Y:S05]  /*22830*/  @!P0 NANOSLEEP.SYNCS 0x989680 ;  /* 0x009896800000895d */ /* 0x008fea0003900000 */
[----:B------:R-:W3:Y:S02]  /*22840*/  @!P0 SYNCS.PHASECHK.TRANS64 P0, [R59+URZ+0x38070], R0 ;  /* 0x038070003b0085a7 */ /* 0x000ee400080010ff */
[----:B---3--:R-:W-:Y:S05]  /*22850*/  @!P0 BRA `(.L_x_175) ;  /* 0xfffffffc00f08947 */ /* 0x008fea000383ffff */
[----:B------:R-:W-:Y:S05]  /*22860*/  BRA `(.L_x_458) ;  /* 0xfffffe88001c7947 */ /* 0x000fea000383ffff */
.L_x_177:
[----:B-1----:R1:W3:Y:S02]  /*22870*/  SYNCS.PHASECHK.TRANS64.TRYWAIT P0, [R59+URZ+0x38090], R0 ;  /* 0x038090003b0075a7 */ /* 0x0022e400080011ff */
[----:B---3--:R-:W-:Y:S05]  /*22880*/  @!P0 NANOSLEEP.SYNCS 0x989680 ;  /* 0x009896800000895d */ /* 0x008fea0003900000 */
[----:B------:R-:W3:Y:S02]  /*22890*/  @!P0 SYNCS.PHASECHK.TRANS64 P0, [R59+URZ+0x38090], R0 ;  /* 0x038090003b0085a7 */ /* 0x000ee400080010ff */
[----:B---3--:R-:W-:Y:S05]  /*228a0*/  @!P0 BRA `(.L_x_177) ;  /* 0xfffffffc00f08947 */ /* 0x008fea000383ffff */
[----:B------:R-:W-:Y:S05]  /*228b0*/  BRA `(.L_x_459) ;  /* 0xfffffe8800647947 */ /* 0x000fea000383ffff */
.L_x_196:
[----:B------:R1:W1:Y:S02]  /*228c0*/  SYNCS.PHASECHK.TRANS64.TRYWAIT P0, [R59+URZ+0x38080], R0 ;  /* 0x038080003b0075a7 */ /* 0x00026400080011ff */
[----:B-1----:R-:W-:Y:S05]  /*228d0*/  @!P0 NANOSLEEP.SYNCS 0x989680 ;  /* 0x009896800000895d */ /* 0x002fea0003900000 */
[----:B------:R-:W1:Y:S02]  /*228e0*/  @!P0 SYNCS.PHASECHK.TRANS64 P0, [R59+URZ+0x38080], R0 ;  /* 0x038080003b0085a7 */ /* 0x000e6400080010ff */
[----:B-1----:R-:W-:Y:S05]  /*228f0*/  @!P0 BRA `(.L_x_196) ;  /* 0xfffffffc00f08947 */ /* 0x002fea000383ffff */
[----:B------:R-:W-:Y:S05]  /*22900*/  BRA `(.L_x_460) ;  /* 0xfffffe9800c87947 */ /* 0x000fea000383ffff */
.L_x_198:
[----:B-1----:R1:W3:Y:S02]  /*22910*/  SYNCS.PHASECHK.TRANS64.TRYWAIT P0, [R59+URZ+0x38098], R0 ;  /* 0x038098003b0075a7 */ /* 0x0022e400080011ff */
[----:B---3--:R-:W-:Y:S05]  /*22920*/  @!P0 NANOSLEEP.SYNCS 0x989680 ;  /* 0x009896800000895d */ /* 0x008fea0003900000 */
[----:B------:R-:W3:Y:S02]  /*22930*/  @!P0 SYNCS.PHASECHK.TRANS64 P0, [R59+URZ+0x38098], R0 ;  /* 0x038098003b0085a7 */ /* 0x000ee400080010ff */
[----:B---3--:R-:W-:Y:S05]  /*22940*/  @!P0 BRA `(.L_x_198) ;  /* 0xfffffffc00f08947 */ /* 0x008fea000383ffff */
[----:B------:R-:W-:Y:S05]  /*22950*/  BRA `(.L_x_461) ;  /* 0xfffffe9c000c7947 */ /* 0x000fea000383ffff */
.L_x_219:
[----:B---3--:R3:W1:Y:S02]  /*22960*/  SYNCS.PHASECHK.TRANS64.TRYWAIT P0, [R59+URZ+0x38070], R4 ;  /* 0x038070043b0075a7 */ /* 0x00866400080011ff */
[----:B-1----:R-:W-:Y:S05]  /*22970*/  @!P0 NANOSLEEP.SYNCS 0x989680 ;  /* 0x009896800000895d */ /* 0x002fea0003900000 */
[----:B------:R-:W1:Y:S02]  /*22980*/  @!P0 SYNCS.PHASECHK.TRANS64 P0, [R59+URZ+0x38070], R4 ;  /* 0x038070043b0085a7 */ /* 0x000e6400080010ff */
[----:B-1----:R-:W-:Y:S05]  /*22990*/  @!P0 BRA `(.L_x_219) ;  /* 0xfffffffc00f08947 */ /* 0x002fea000383ffff */
[----:B------:R-:W-:Y:S05]  /*229a0*/  BRA `(.L_x_462) ;  /* 0xfffffeac00947947 */ /* 0x000fea000383ffff */
.L_x_222:
[----:B------:R1:W1:Y:S02]  /*229b0*/  SYNCS.PHASECHK.TRANS64.TRYWAIT P0, [R59+URZ+0x38090], R0 ;  /* 0x038090003b0075a7 */ /* 0x00026400080011ff */
[----:B-1----:R-:W-:Y:S05]  /*229c0*/  @!P0 NANOSLEEP.SYNCS 0x989680 ;  /* 0x009896800000895d */ /* 0x002fea0003900000 */
[----:B------:R-:W1:Y:S02]  /*229d0*/  @!P0 SYNCS.PHASECHK.TRANS64 P0, [R59+URZ+0x38090], R0 ;  /* 0x038090003b0085a7 */ /* 0x000e6400080010ff */
[----:B-1----:R-:W-:Y:S05]  /*229e0*/  @!P0 BRA `(.L_x_222) ;  /* 0xfffffffc00f08947 */ /* 0x002fea000383ffff */
[----:B------:R-:W-:Y:S05]  /*229f0*/  BRA `(.L_x_463) ;  /* 0xfffffeac00b87947 */ /* 0x000fea000383ffff */
.L_x_225:
[----:B------:R1:W1:Y:S02]  /*22a00*/  SYNCS.PHASECHK.TRANS64.TRYWAIT P0, [R59+URZ+0x380c0], R0 ;  /* 0x0380c0003b0075a7 */ /* 0x00026400080011ff */
[----:B-1----:R-:W-:Y:S05]  /*22a10*/  @!P0 NANOSLEEP.SYNCS 0x989680 ;  /* 0x009896800000895d */ /* 0x002fea0003900000 */
[----:B------:R-:W1:Y:S02]  /*22a20*/  @!P0 SYNCS.PHASECHK.TRANS64 P0, [R59+URZ+0x380c0], R0 ;  /* 0x0380c0003b0085a7 */ /* 0x000e6400080010ff */
[----:B-1----:R-:W-:Y:S05]  /*22a30*/  @!P0 BRA `(.L_x_225) ;  /* 0xfffffffc00f08947 */ /* 0x002fea000383ffff */
[----:B------:R-:W-:Y:S05]  /*22a40*/  BRA `(.L_x_464) ;  /* 0xfffffeac00c47947 */ /* 0x000fea000383ffff */
.L_x_239:
[----:B-1----:R1:W2:Y:S02]  /*22a50*/  SYNCS.PHASECHK.TRANS64.TRYWAIT P0, [R59+URZ+0x38080], R4 ;  /* 0x038080043b0075a7 */ /* 0x0022a400080011ff */
[----:B--2---:R-:W-:Y:S05]  /*22a60*/  @!P0 NANOSLEEP.SYNCS 0x989680 ;  /* 0x009896800000895d */ /* 0x004fea0003900000 */
[----:B------:R-:W2:Y:S02]  /*22a70*/  @!P0 SYNCS.PHASECHK.TRANS64 P0, [R59+URZ+0x38080], R4 ;  /* 0x038080043b0085a7 */ /* 0x000ea400080010ff */
[----:B--2---:R-:W-:Y:S05]  /*22a80*/  @!P0 BRA `(.L_x_239) ;  /* 0xfffffffc00f08947 */ /* 0x004fea000383ffff */
[----:B------:R-:W-:Y:S05]  /*22a90*/  BRA `(.L_x_465) ;  /* 0xfffffecc00f07947 */ /* 0x000fea000383ffff */
.L_x_242:
[----:B------:R1:W1:Y:S02]  /*22aa0*/  SYNCS.PHASECHK.TRANS64.TRYWAIT P0, [R59+URZ+0x38098], R0 ;  /* 0x038098003b0075a7 */ /* 0x00026400080011ff */
[----:B-1----:R-:W-:Y:S05]  /*22ab0*/  @!P0 NANOSLEEP.SYNCS 0x989680 ;  /* 0x009896800000895d */ /* 0x002fea0003900000 */
[----:B------:R-:W1:Y:S02]  /*22ac0*/  @!P0 SYNCS.PHASECHK.TRANS64 P0, [R59+URZ+0x38098], R0 ;  /* 0x038098003b0085a7 */ /* 0x000e6400080010ff */
[----:B-1----:R-:W-:Y:S05]  /*22ad0*/  @!P0 BRA `(.L_x_242) ;  /* 0xfffffffc00f08947 */ /* 0x002fea000383ffff */
[----:B------:R-:W-:Y:S05]  /*22ae0*/  BRA `(.L_x_466) ;  /* 0xfffffed000147947 */ /* 0x000fea000383ffff */
.L_x_245:
[----:B------:R1:W1:Y:S02]  /*22af0*/  SYNCS.PHASECHK.TRANS64.TRYWAIT P0, [R59+URZ+0x380c8], R0 ;  /* 0x0380c8003b0075a7 */ /* 0x00026400080011ff */
[----:B-1----:R-:W-:Y:S05]  /*22b00*/  @!P0 NANOSLEEP.SYNCS 0x989680 ;  /* 0x009896800000895d */ /* 0x002fea0003900000 */
[----:B------:R-:W1:Y:S02]  /*22b10*/  @!P0 SYNCS.PHASECHK.TRANS64 P0, [R59+URZ+0x380c8], R0 ;  /* 0x0380c8003b0085a7 */ /* 0x000e6400080010ff */
[----:B-1----:R-:W-:Y:S05]  /*22b20*/  @!P0 BRA `(.L_x_245) ;  /* 0xfffffffc00f08947 */ /* 0x002fea000383ffff */
[----:B------:R-:W-:Y:S05]  /*22b30*/  BRA `(.L_x_467) ;  /* 0xfffffed000207947 */ /* 0x000fea000383ffff */
.L_x_261:
[----:B------:R-:W-:-:S07]  /*22b40*/  MOV R0, UR4 ;  /* 0x0000000400007c02 */ /* 0x000fce0008000f00 */
.L_x_468:
[----:B-1----:R1:W2:Y:S02]  /*22b50*/  SYNCS.PHASECHK.TRANS64.TRYWAIT P0, [R0+URZ], R3 ;  /* 0x00000003000075a7 */ /* 0x0022a400080011ff */
[----:B--2---:R-:W-:Y:S05]  /*22b60*/  @!P0 NANOSLEEP.SYNCS 0x989680 ;  /* 0x009896800000895d */ /* 0x004fea0003900000 */
[----:B------:R-:W2:Y:S02]  /*22b70*/  @!P0 SYNCS.PHASECHK.TRANS64 P0, [R0+URZ], R3 ;  /* 0x00000003000085a7 */ /* 0x000ea400080010ff */
[----:B--2---:R-:W-:Y:S05]  /*22b80*/  @!P0 BRA `(.L_x_468) ;  /* 0xfffffffc00f08947 */ /* 0x004fea000383ffff */
[----:B------:R-:W-:Y:S05]  /*22b90*/  BRA `(.L_x_469) ;  /* 0xfffffef400187947 */ /* 0x000fea000383ffff */
.L_x_264:
[----:B------:R-:W-:-:S07]  /*22ba0*/  MOV R0, UR4 ;  /* 0x0000000400007c02 */ /* 0x000fce0008000f00 */
.L_x_470:
[----:B-1----:R1:W4:Y:S02]  /*22bb0*/  SYNCS.PHASECHK.TRANS64.TRYWAIT P1, [R0+URZ], R3 ;  /* 0x00000003000075a7 */ /* 0x00232400080211ff */
[----:B----4-:R-:W-:Y:S05]  /*22bc0*/  @!P1 NANOSLEEP.SYNCS 0x989680 ;  /* 0x009896800000995d */ /* 0x010fea0003900000 */
[----:B------:R-:W4:Y:S02]  /*22bd0*/  @!P1 SYNCS.PHASECHK.TRANS64 P1, [R0+URZ], R3 ;  /* 0x00000003000095a7 */ /* 0x000f2400080210ff */
[----:B----4-:R-:W-:Y:S05]  /*22be0*/  @!P1 BRA `(.L_x_470) ;  /* 0xfffffffc00f09947 */ /* 0x010fea000383ffff */
[----:B------:R-:W-:Y:S05]  /*22bf0*/  BRA `(.L_x_471) ;  /* 0xfffffef400a07947 */ /* 0x000fea000383ffff */
.L_x_271:
[----:B-1----:R-:W-:-:S04]  /*22c00*/  MOV R4, UR49 ;  /* 0x0000003100047c02 */ /* 0x002fc80008000f00 */
[----:B------:R1:W2:Y:S03]  /*22c10*/  SYNCS.PHASECHK.TRANS64.TRYWAIT P5, [R4+URZ], R3 ;  /* 0x00000003040075a7 */ /* 0x0002a600080a11ff */
[----:B--2---:R-:W-:Y:S05]  /*22c20*/  @!P5 NANOSLEEP.SYNCS 0x989680 ;  /* 0x009896800000d95d */ /* 0x004fea0003900000 */
[----:B------:R-:W2:Y:S02]  /*22c30*/  @!P5 SYNCS.PHASECHK.TRANS64 P5, [R4+URZ], R3 ;  /* 0x000000030400d5a7 */ /* 0x000ea400080a10ff */
[----:B--2---:R-:W-:Y:S05]  /*22c40*/  @!P5 BRA `(.L_x_271) ;  /* 0xfffffffc00ecd947 */ /* 0x004fea000383ffff */
[----:B------:R-:W-:Y:S05]  /*22c50*/  BRA `(.L_x_472) ;  /* 0xffffff0000d87947 */ /* 0x000fea000383ffff */
.L_x_276:
[----:B------:R-:W-:-:S07]  /*22c60*/  MOV R5, UR4 ;  /* 0x0000000400057c02 */ /* 0x000fce0008000f00 */
.L_x_473:
[----:B--2---:R2:W3:Y:S02]  /*22c70*/  SYNCS.PHASECHK.TRANS64.TRYWAIT P2, [R5+URZ], R0 ;  /* 0x00000000050075a7 */ /* 0x0044e400080411ff */
[----:B---3--:R-:W-:Y:S05]  /*22c80*/  @!P2 NANOSLEEP.SYNCS 0x989680 ;  /* 0x009896800000a95d */ /* 0x008fea0003900000 */
[----:B------:R-:W3:Y:S02]  /*22c90*/  @!P2 SYNCS.PHASECHK.TRANS64 P2, [R5+URZ], R0 ;  /* 0x000000000500a5a7 */ /* 0x000ee400080410ff */
[----:B---3--:R-:W-:Y:S05]  /*22ca0*/  @!P2 BRA `(.L_x_473) ;  /* 0xfffffffc00f0a947 */ /* 0x008fea000383ffff */
[----:B------:R-:W-:Y:S05]  /*22cb0*/  BRA `(.L_x_474) ;  /* 0xffffff3000747947 */ /* 0x000fea000383ffff */
.L_x_281:
[----:B------:R-:W-:-:S07]  /*22cc0*/  MOV R3, UR4 ;  /* 0x0000000400037c02 */ /* 0x000fce0008000f00 */
.L_x_475:
[----:B-1----:R1:W2:Y:S02]  /*22cd0*/  SYNCS.PHASECHK.TRANS64.TRYWAIT P1, [R3+URZ], R0 ;  /* 0x00000000030075a7 */ /* 0x0022a400080211ff */
[----:B--2---:R-:W-:Y:S05]  /*22ce0*/  @!P1 NANOSLEEP.SYNCS 0x989680 ;  /* 0x009896800000995d */ /* 0x004fea0003900000 */
[----:B------:R-:W2:Y:S02]  /*22cf0*/  @!P1 SYNCS.PHASECHK.TRANS64 P1, [R3+URZ], R0 ;  /* 0x00000000030095a7 */ /* 0x000ea400080210ff */
[----:B--2---:R-:W-:Y:S05]  /*22d00*/  @!P1 BRA `(.L_x_475) ;  /* 0xfffffffc00f09947 */ /* 0x004fea000383ffff */
[----:B------:R-:W-:Y:S05]  /*22d10*/  BRA `(.L_x_476) ;  /* 0xffffff3400d47947 */ /* 0x000fea000383ffff */
.L_x_286:
[----:B------:R-:W-:-:S07]  /*22d20*/  MOV R0, UR4 ;  /* 0x0000000400007c02 */ /* 0x000fce0008000f00 */
.L_x_477:
[----:B-1----:R1:W3:Y:S02]  /*22d30*/  SYNCS.PHASECHK.TRANS64.TRYWAIT P1, [R0+URZ], R3 ;  /* 0x00000003000075a7 */ /* 0x0022e400080211ff */
[----:B---3--:R-:W-:Y:S05]  /*22d40*/  @!P1 NANOSLEEP.SYNCS 0x989680 ;  /* 0x009896800000995d */ /* 0x008fea0003900000 */
[----:B------:R-:W3:Y:S02]  /*22d50*/  @!P1 SYNCS.PHASECHK.TRANS64 P1, [R0+URZ], R3 ;  /* 0x00000003000095a7 */ /* 0x000ee400080210ff */
[----:B---3--:R-:W-:Y:S05]  /*22d60*/  @!P1 BRA `(.L_x_477) ;  /* 0xfffffffc00f09947 */ /* 0x008fea000383ffff */
[----:B------:R-:W-:Y:S05]  /*22d70*/  BRA `(.L_x_478) ;  /* 0xffffff3800a47947 */ /* 0x000fea000383ffff */
.L_x_293:
[----:B-1----:R-:W-:-:S04]  /*22d80*/  MOV R4, UR49 ;  /* 0x0000003100047c02 */ /* 0x002fc80008000f00 */
[----:B------:R1:W4:Y:S03]  /*22d90*/  SYNCS.PHASECHK.TRANS64.TRYWAIT P5, [R4+URZ], R3 ;  /* 0x00000003040075a7 */ /* 0x00032600080a11ff */
[----:B----4-:R-:W-:Y:S05]  /*22da0*/  @!P5 NANOSLEEP.SYNCS 0x989680 ;  /* 0x009896800000d95d */ /* 0x010fea0003900000 */
[----:B------:R-:W4:Y:S02]  /*22db0*/  @!P5 SYNCS.PHASECHK.TRANS64 P5, [R4+URZ], R3 ;  /* 0x000000030400d5a7 */ /* 0x000f2400080a10ff */
[----:B----4-:R-:W-:Y:S05]  /*22dc0*/  @!P5 BRA `(.L_x_293) ;  /* 0xfffffffc00ecd947 */ /* 0x010fea000383ffff */
[----:B------:R-:W-:Y:S05]  /*22dd0*/  BRA `(.L_x_479) ;  /* 0xffffff5c00e07947 */ /* 0x000fea000383ffff */
.L_x_298:
[----:B------:R-:W-:-:S07]  /*22de0*/  MOV R3, UR4 ;  /* 0x0000000400037c02 */ /* 0x000fce0008000f00 */
.L_x_480:
[----:B--2---:R2:W3:Y:S02]  /*22df0*/  SYNCS.PHASECHK.TRANS64.TRYWAIT P2, [R3+URZ], R0 ;  /* 0x00000000030075a7 */ /* 0x0044e400080411ff */
[----:B---3--:R-:W-:Y:S05]  /*22e00*/  @!P2 NANOSLEEP.SYNCS 0x989680 ;  /* 0x009896800000a95d */ /* 0x008fea0003900000 */
[----:B------:R-:W3:Y:S02]  /*22e10*/  @!P2 SYNCS.PHASECHK.TRANS64 P2, [R3+URZ], R0 ;  /* 0x000000000300a5a7 */ /* 0x000ee400080410ff */
[----:B---3--:R-:W-:Y:S05]  /*22e20*/  @!P2 BRA `(.L_x_480) ;  /* 0xfffffffc00f0a947 */ /* 0x008fea000383ffff */
[----:B------:R-:W-:Y:S05]  /*22e30*/  BRA `(.L_x_481) ;  /* 0xffffff8c006c7947 */ /* 0x000fea000383ffff */
.L_x_302:
[----:B------:R-:W-:-:S07]  /*22e40*/  MOV R3, UR4 ;  /* 0x0000000400037c02 */ /* 0x000fce0008000f00 */
.L_x_482:
[----:B-1----:R1:W2:Y:S02]  /*22e50*/  SYNCS.PHASECHK.TRANS64.TRYWAIT P1, [R3+URZ], R0 ;  /* 0x00000000030075a7 */ /* 0x0022a400080211ff */
[----:B--2---:R-:W-:Y:S05]  /*22e60*/  @!P1 NANOSLEEP.SYNCS 0x989680 ;  /* 0x009896800000995d */ /* 0x004fea0003900000 */
[----:B------:R-:W2:Y:S02]  /*22e70*/  @!P1 SYNCS.PHASECHK.TRANS64 P1, [R3+URZ], R0 ;  /* 0x00000000030095a7 */ /* 0x000ea400080210ff */
[----:B--2---:R-:W-:Y:S05]  /*22e80*/  @!P1 BRA `(.L_x_482) ;  /* 0xfffffffc00f09947 */ /* 0x004fea000383ffff */
[----:B------:R-:W-:Y:S05]  /*22e90*/  BRA `(.L_x_483) ;  /* 0xffffff9000c47947 */ /* 0x000fea000383ffff */
.L_x_306:
[----:B------:R-:W-:-:S07]  /*22ea0*/  MOV R0, UR5 ;  /* 0x0000000500007c02 */ /* 0x000fce0008000f00 */
.L_x_484:
[----:B-1----:R1:W4:Y:S02]  /*22eb0*/  SYNCS.PHASECHK.TRANS64.TRYWAIT P0, [R0+URZ], R3 ;  /* 0x00000003000075a7 */ /* 0x00232400080011ff */
[----:B----4-:R-:W-:Y:S05]  /*22ec0*/  @!P0 NANOSLEEP.SYNCS 0x989680 ;  /* 0x009896800000895d */ /* 0x010fea0003900000 */
[----:B------:R-:W4:Y:S02]  /*22ed0*/  @!P0 SYNCS.PHASECHK.TRANS64 P0, [R0+URZ], R3 ;  /* 0x00000003000085a7 */ /* 0x000f2400080010ff */
[----:B----4-:R-:W-:Y:S05]  /*22ee0*/  @!P0 BRA `(.L_x_484) ;  /* 0xfffffffc00f08947 */ /* 0x010fea000383ffff */
[----:B------:R-:W-:Y:S05]  /*22ef0*/  BRA `(.L_x_485) ;  /* 0xffffff9400707947 */ /* 0x000fea000383ffff */
.L_x_312:
[----:B------:R-:W-:-:S07]  /*22f00*/  MOV R3, UR8 ;  /* 0x0000000800037c02 */ /* 0x000fce0008000f00 */
.L_x_486:
[----:B-1----:R1:W2:Y:S02]  /*22f10*/  SYNCS.PHASECHK.TRANS64.TRYWAIT P1, [R3+URZ+0x38010], R4 ;  /* 0x03801004030075a7 */ /* 0x0022a400080211ff */
[----:B--2---:R-:W-:Y:S05]  /*22f20*/  @!P1 NANOSLEEP.SYNCS 0x989680 ;  /* 0x009896800000995d */ /* 0x004fea0003900000 */
[----:B------:R-:W2:Y:S02]  /*22f30*/  @!P1 SYNCS.PHASECHK.TRANS64 P1, [R3+URZ+0x38010], R4 ;  /* 0x03801004030095a7 */ /* 0x000ea400080210ff */
[----:B--2---:R-:W-:Y:S05]  /*22f40*/  @!P1 BRA `(.L_x_486) ;  /* 0xfffffffc00f09947 */ /* 0x004fea000383ffff */
[----:B------:R-:W-:Y:S05]  /*22f50*/  BRA `(.L_x_487) ;  /* 0xffffff9c002c7947 */ /* 0x000fea000383ffff */
.L_x_318:
[----:B------:R-:W-:-:S07]  /*22f60*/  MOV R0, UR25 ;  /* 0x0000001900007c02 */ /* 0x000fce0008000f00 */
.L_x_488:
[----:B-1----:R1:W2:Y:S02]  /*22f70*/  SYNCS.PHASECHK.TRANS64.TRYWAIT P1, [R0+URZ+0x38038], R7 ;  /* 0x03803807000075a7 */ /* 0x0022a400080211ff */
[----:B--2---:R-:W-:Y:S05]  /*22f80*/  @!P1 NANOSLEEP.SYNCS 0x989680 ;  /* 0x009896800000995d */ /* 0x004fea0003900000 */
[----:B------:R-:W2:Y:S02]  /*22f90*/  @!P1 SYNCS.PHASECHK.TRANS64 P1, [R0+URZ+0x38038], R7 ;  /* 0x03803807000095a7 */ /* 0x000ea400080210ff */
[----:B--2---:R-:W-:Y:S05]  /*22fa0*/  @!P1 BRA `(.L_x_488) ;  /* 0xfffffffc00f09947 */ /* 0x004fea000383ffff */
[----:B------:R-:W-:Y:S05]  /*22fb0*/  BRA `(.L_x_489) ;  /* 0xffffff9c00a07947 */ /* 0x000fea000383ffff */
.L_x_324:
[----:B--2---:R-:W-:-:S07]  /*22fc0*/  MOV R3, UR8 ;  /* 0x0000000800037c02 */ /* 0x004fce0008000f00 */
.L_x_490:
[----:B-1----:R1:W2:Y:S02]  /*22fd0*/  SYNCS.PHASECHK.TRANS64.TRYWAIT P1, [R3+URZ+0x38018], R4 ;  /* 0x03801804030075a7 */ /* 0x0022a400080211ff */
[----:B--2---:R-:W-:Y:S05]  /*22fe0*/  @!P1 NANOSLEEP.SYNCS 0x989680 ;  /* 0x009896800000995d */ /* 0x004fea0003900000 */
[----:B------:R-:W2:Y:S02]  /*22ff0*/  @!P1 SYNCS.PHASECHK.TRANS64 P1, [R3+URZ+0x38018], R4 ;  /* 0x03801804030095a7 */ /* 0x000ea400080210ff */
[----:B--2---:R-:W-:Y:S05]  /*23000*/  @!P1 BRA `(.L_x_490) ;  /* 0xfffffffc00f09947 */ /* 0x004fea000383ffff */
[----:B------:R-:W-:Y:S05]  /*23010*/  BRA `(.L_x_491) ;  /* 0xffffffa000207947 */ /* 0x000fea000383ffff */
.L_x_330:
[----:B---3--:R-:W-:-:S07]  /*23020*/  MOV R0, UR25 ;  /* 0x0000001900007c02 */ /* 0x008fce0008000f00 */
.L_x_492:
[----:B-1----:R1:W2:Y:S02]  /*23030*/  SYNCS.PHASECHK.TRANS64.TRYWAIT P1, [R0+URZ+0x38038], R7 ;  /* 0x03803807000075a7 */ /* 0x0022a400080211ff */
[----:B--2---:R-:W-:Y:S05]  /*23040*/  @!P1 NANOSLEEP.SYNCS 0x989680 ;  /* 0x009896800000995d */ /* 0x004fea0003900000 */
[----:B------:R-:W2:Y:S02]  /*23050*/  @!P1 SYNCS.PHASECHK.TRANS64 P1, [R0+URZ+0x38038], R7 ;  /* 0x03803807000095a7 */ /* 0x000ea400080210ff */
[----:B--2---:R-:W-:Y:S05]  /*23060*/  @!P1 BRA `(.L_x_492) ;  /* 0xfffffffc00f09947 */ /* 0x004fea000383ffff */
[----:B------:R-:W-:Y:S05]  /*23070*/  BRA `(.L_x_493) ;  /* 0xffffffa0009c7947 */ /* 0x000fea000383ffff */
.L_x_336:
[----:B---3--:R-:W-:-:S07]  /*23080*/  MOV R0, UR25 ;  /* 0x0000001900007c02 */ /* 0x008fce0008000f00 */
.L_x_494:
[----:B-1----:R1:W2:Y:S02]  /*23090*/  SYNCS.PHASECHK.TRANS64.TRYWAIT P1, [R0+URZ+0x38038], R7 ;  /* 0x03803807000075a7 */ /* 0x0022a400080211ff */
[----:B--2---:R-:W-:Y:S05]  /*230a0*/  @!P1 NANOSLEEP.SYNCS 0x989680 ;  /* 0x009896800000995d */ /* 0x004fea0003900000 */
[----:B------:R-:W2:Y:S02]  /*230b0*/  @!P1 SYNCS.PHASECHK.TRANS64 P1, [R0+URZ+0x38038], R7 ;  /* 0x03803807000095a7 */ /* 0x000ea400080210ff */
[----:B--2---:R-:W-:Y:S05]  /*230c0*/  @!P1 BRA `(.L_x_494) ;  /* 0xfffffffc00f09947 */ /* 0x004fea000383ffff */
[----:B------:R-:W-:Y:S05]  /*230d0*/  BRA `(.L_x_495) ;  /* 0xffffffa400707947 */ /* 0x000fea000383ffff */
.L_x_341:
[----:B------:R-:W-:-:S07]  /*230e0*/  MOV R0, UR25 ;  /* 0x0000001900007c02 */ /* 0x000fce0008000f00 */
.L_x_496:
[----:B-1----:R1:W2:Y:S02]  /*230f0*/  SYNCS.PHASECHK.TRANS64.TRYWAIT P1, [R0+URZ+0x38038], R7 ;  /* 0x03803807000075a7 */ /* 0x0022a400080211ff */
[----:B--2---:R-:W-:Y:S05]  /*23100*/  @!P1 NANOSLEEP.SYNCS 0x989680 ;  /* 0x009896800000995d */ /* 0x004fea0003900000 */
[----:B------:R-:W2:Y:S02]  /*23110*/  @!P1 SYNCS.PHASECHK.TRANS64 P1, [R0+URZ+0x38038], R7 ;  /* 0x03803807000095a7 */ /* 0x000ea400080210ff */
[----:B--2---:R-:W-:Y:S05]  /*23120*/  @!P1 BRA `(.L_x_496) ;  /* 0xfffffffc00f09947 */ /* 0x004fea000383ffff */
[----:B------:R-:W-:Y:S05]  /*23130*/  BRA `(.L_x_497) ;  /* 0xffffffa800007947 */ /* 0x000fea000383ffff */
.L_x_346:
[----:B------:R-:W-:-:S07]  /*23140*/  MOV R0, UR25 ;  /* 0x0000001900007c02 */ /* 0x000fce0008000f00 */
.L_x_498:
[----:B-1----:R1:W2:Y:S02]  /*23150*/  SYNCS.PHASECHK.TRANS64.TRYWAIT P1, [R0+URZ+0x38038], R7 ;  /* 0x03803807000075a7 */ /* 0x0022a400080211ff */
[----:B--2---:R-:W-:Y:S05]  /*23160*/  @!P1 NANOSLEEP.SYNCS 0x989680 ;  /* 0x009896800000995d */ /* 0x004fea0003900000 */
[----:B------:R-:W2:Y:S02]  /*23170*/  @!P1 SYNCS.PHASECHK.TRANS64 P1, [R0+URZ+0x38038], R7 ;  /* 0x03803807000095a7 */ /* 0x000ea400080210ff */
[----:B--2---:R-:W-:Y:S05]  /*23180*/  @!P1 BRA `(.L_x_498) ;  /* 0xfffffffc00f09947 */ /* 0x004fea000383ffff */
[----:B------:R-:W-:Y:S05]  /*23190*/  BRA `(.L_x_499) ;  /* 0xffffffa800847947 */ /* 0x000fea000383ffff */
.L_x_351:
[----:B------:R-:W-:-:S07]  /*231a0*/  MOV R0, UR25 ;  /* 0x0000001900007c02 */ /* 0x000fce0008000f00 */
.L_x_500:
[----:B-1----:R1:W2:Y:S02]  /*231b0*/  SYNCS.PHASECHK.TRANS64.TRYWAIT P1, [R0+URZ+0x38038], R7 ;  /* 0x03803807000075a7 */ /* 0x0022a400080211ff */
[----:B--2---:R-:W-:Y:S05]  /*231c0*/  @!P1 NANOSLEEP.SYNCS 0x989680 ;  /* 0x009896800000995d */ /* 0x004fea0003900000 */
[----:B------:R-:W2:Y:S02]  /*231d0*/  @!P1 SYNCS.PHASECHK.TRANS64 P1, [R0+URZ+0x38038], R7 ;  /* 0x03803807000095a7 */ /* 0x000ea400080210ff */
[----:B--2---:R-:W-:Y:S05]  /*231e0*/  @!P1 BRA `(.L_x_500) ;  /* 0xfffffffc00f09947 */ /* 0x004fea000383ffff */
[----:B------:R-:W-:Y:S05]  /*231f0*/  BRA `(.L_x_501) ;  /* 0xffffffac00087947 */ /* 0x000fea000383ffff */
.L_x_356:
[----:B------:R-:W-:-:S07]  /*23200*/  MOV R0, UR25 ;  /* 0x0000001900007c02 */ /* 0x000fce0008000f00 */
.L_x_502:
[----:B-1----:R1:W2:Y:S02]  /*23210*/  SYNCS.PHASECHK.TRANS64.TRYWAIT P1, [R0+URZ+0x38038], R7 ;  /* 0x03803807000075a7 */ /* 0x0022a400080211ff */
[----:B--2---:R-:W-:Y:S05]  /*23220*/  @!P1 NANOSLEEP.SYNCS 0x989680 ;  /* 0x009896800000995d */ /* 0x004fea0003900000 */
[----:B------:R-:W2:Y:S02]  /*23230*/  @!P1 SYNCS.PHASECHK.TRANS64 P1, [R0+URZ+0x38038], R7 ;  /* 0x03803807000095a7 */ /* 0x000ea400080210ff */
[----:B--2---:R-:W-:Y:S05]  /*23240*/  @!P1 BRA `(.L_x_502) ;  /* 0xfffffffc00f09947 */ /* 0x004fea000383ffff */
[----:B------:R-:W-:Y:S05]  /*23250*/  BRA `(.L_x_503) ;  /* 0xffffffac008c7947 */ /* 0x000fea000383ffff */
.L_x_361:
[----:B------:R-:W-:-:S07]  /*23260*/  MOV R0, UR25 ;  /* 0x0000001900007c02 */ /* 0x000fce0008000f00 */
.L_x_504:
[----:B-1----:R1:W2:Y:S02]  /*23270*/  SYNCS.PHASECHK.TRANS64.TRYWAIT P1, [R0+URZ+0x38038], R7 ;  /* 0x03803807000075a7 */ /* 0x0022a400080211ff */
[----:B--2---:R-:W-:Y:S05]  /*23280*/  @!P1 NANOSLEEP.SYNCS 0x989680 ;  /* 0x009896800000995d */ /* 0x004fea0003900000 */
[----:B------:R-:W2:Y:S02]  /*23290*/  @!P1 SYNCS.PHASECHK.TRANS64 P1, [R0+URZ+0x38038], R7 ;  /* 0x03803807000095a7 */ /* 0x000ea400080210ff */
[----:B--2---:R-:W-:Y:S05]  /*232a0*/  @!P1 BRA `(.L_x_504) ;  /* 0xfffffffc00f09947 */ /* 0x004fea000383ffff */
[----:B------:R-:W-:Y:S05]  /*232b0*/  BRA `(.L_x_505) ;  /* 0xffffffb000107947 */ /* 0x000fea000383ffff */
.L_x_366:
[----:B------:R-:W-:-:S07]  /*232c0*/  MOV R0, UR25 ;  /* 0x0000001900007c02 */ /* 0x000fce0008000f00 */
.L_x_506:
[----:B-1----:R1:W2:Y:S02]  /*232d0*/  SYNCS.PHASECHK.TRANS64.TRYWAIT P1, [R0+URZ+0x38038], R7 ;  /* 0x03803807000075a7 */ /* 0x0022a400080211ff */
[----:B--2---:R-:W-:Y:S05]  /*232e0*/  @!P1 NANOSLEEP.SYNCS 0x989680 ;  /* 0x009896800000995d */ /* 0x004fea0003900000 */
[----:B------:R-:W2:Y:S02]  /*232f0*/  @!P1 SYNCS.PHASECHK.TRANS64 P1, [R0+URZ+0x38038], R7 ;  /* 0x03803807000095a7 */ /* 0x000ea400080210ff */
[----:B--2---:R-:W-:Y:S05]  /*23300*/  @!P1 BRA `(.L_x_506) ;  /* 0xfffffffc00f09947 */ /* 0x004fea000383ffff */
[----:B------:R-:W-:Y:S05]  /*23310*/  BRA `(.L_x_507) ;  /* 0xffffffb000987947 */ /* 0x000fea000383ffff */
.L_x_371:
[----:B------:R-:W-:-:S07]  /*23320*/  MOV R0, UR25 ;  /* 0x0000001900007c02 */ /* 0x000fce0008000f00 */
.L_x_508:
[----:B-1----:R1:W2:Y:S02]  /*23330*/  SYNCS.PHASECHK.TRANS64.TRYWAIT P1, [R0+URZ+0x38038], R7 ;  /* 0x03803807000075a7 */ /* 0x0022a400080211ff */
[----:B--2---:R-:W-:Y:S05]  /*23340*/  @!P1 NANOSLEEP.SYNCS 0x989680 ;  /* 0x009896800000995d */ /* 0x004fea0003900000 */
[----:B------:R-:W2:Y:S02]  /*23350*/  @!P1 SYNCS.PHASECHK.TRANS64 P1, [R0+URZ+0x38038], R7 ;  /* 0x03803807000095a7 */ /* 0x000ea400080210ff */
[----:B--2---:R-:W-:Y:S05]  /*23360*/  @!P1 BRA `(.L_x_508) ;  /* 0xfffffffc00f09947 */ /* 0x004fea000383ffff */
[----:B------:R-:W-:Y:S05]  /*23370*/  BRA `(.L_x_509) ;  /* 0xffffffb4001c7947 */ /* 0x000fea000383ffff */
.L_x_377:
[----:B---3--:R-:W-:-:S07]  /*23380*/  MOV R0, UR25 ;  /* 0x0000001900007c02 */ /* 0x008fce0008000f00 */
.L_x_510:
[----:B-1----:R1:W2:Y:S02]  /*23390*/  SYNCS.PHASECHK.TRANS64.TRYWAIT P1, [R0+URZ+0x38038], R7 ;  /* 0x03803807000075a7 */ /* 0x0022a400080211ff */
[----:B--2---:R-:W-:Y:S05]  /*233a0*/  @!P1 NANOSLEEP.SYNCS 0x989680 ;  /* 0x009896800000995d */ /* 0x004fea0003900000 */
[----:B------:R-:W2:Y:S02]  /*233b0*/  @!P1 SYNCS.PHASECHK.TRANS64 P1, [R0+URZ+0x38038], R7 ;  /* 0x03803807000095a7 */ /* 0x000ea400080210ff */
[----:B--2---:R-:W-:Y:S05]  /*233c0*/  @!P1 BRA `(.L_x_510) ;  /* 0xfffffffc00f09947 */ /* 0x004fea000383ffff */
[----:B------:R-:W-:Y:S05]  /*233d0*/  BRA `(.L_x_511) ;  /* 0xffffffb400b47947 */ /* 0x000fea000383ffff */
.L_x_382:
[----:B---3--:R-:W-:-:S07]  /*233e0*/  MOV R0, UR25 ;  /* 0x0000001900007c02 */ /* 0x008fce0008000f00 */
.L_x_512:
[----:B-1----:R1:W2:Y:S02]  /*233f0*/  SYNCS.PHASECHK.TRANS64.TRYWAIT P1, [R0+URZ+0x38038], R7 ;  /* 0x03803807000075a7 */ /* 0x0022a400080211ff */
[----:B--2---:R-:W-:Y:S05]  /*23400*/  @!P1 NANOSLEEP.SYNCS 0x989680 ;  /* 0x009896800000995d */ /* 0x004fea0003900000 */
[----:B------:R-:W2:Y:S02]  /*23410*/  @!P1 SYNCS.PHASECHK.TRANS64 P1, [R0+URZ+0x38038], R7 ;  /* 0x03803807000095a7 */ /* 0x000ea400080210ff */
[----:B--2---:R-:W-:Y:S05]  /*23420*/  @!P1 BRA `(.L_x_512) ;  /* 0xfffffffc00f09947 */ /* 0x004fea000383ffff */
[----:B------:R-:W-:Y:S05]  /*23430*/  BRA `(.L_x_513) ;  /* 0xffffffb800387947 */ /* 0x000fea000383ffff */
.L_x_387:
[----:B---3--:R-:W-:-:S07]  /*23440*/  MOV R0, UR25 ;  /* 0x0000001900007c02 */ /* 0x008fce0008000f00 */
.L_x_514:
[----:B-1----:R1:W2:Y:S02]  /*23450*/  SYNCS.PHASECHK.TRANS64.TRYWAIT P1, [R0+URZ+0x38038], R7 ;  /* 0x03803807000075a7 */ /* 0x0022a400080211ff */
[----:B--2---:R-:W-:Y:S05]  /*23460*/  @!P1 NANOSLEEP.SYNCS 0x989680 ;  /* 0x009896800000995d */ /* 0x004fea0003900000 */
[----:B------:R-:W2:Y:S02]  /*23470*/  @!P1 SYNCS.PHASECHK.TRANS64 P1, [R0+URZ+0x38038], R7 ;  /* 0x03803807000095a7 */ /* 0x000ea400080210ff */
[----:B--2---:R-:W-:Y:S05]  /*23480*/  @!P1 BRA `(.L_x_514) ;  /* 0xfffffffc00f09947 */ /* 0x004fea000383ffff */
[----:B------:R-:W-:Y:S05]  /*23490*/  BRA `(.L_x_515) ;  /* 0xffffffb800c47947 */ /* 0x000fea000383ffff */
.L_x_392:
[----:B---3--:R-:W-:-:S07]  /*234a0*/  MOV R0, UR25 ;  /* 0x0000001900007c02 */ /* 0x008fce0008000f00 */
.L_x_516:
[----:B-1----:R1:W2:Y:S02]  /*234b0*/  SYNCS.PHASECHK.TRANS64.TRYWAIT P1, [R0+URZ+0x38038], R7 ;  /* 0x03803807000075a7 */ /* 0x0022a400080211ff */
[----:B--2---:R-:W-:Y:S05]  /*234c0*/  @!P1 NANOSLEEP.SYNCS 0x989680 ;  /* 0x009896800000995d */ /* 0x004fea0003900000 */
[----:B------:R-:W2:Y:S02]  /*234d0*/  @!P1 SYNCS.PHASECHK.TRANS64 P1, [R0+URZ+0x38038], R7 ;  /* 0x03803807000095a7 */ /* 0x000ea400080210ff */
[----:B--2---:R-:W-:Y:S05]  /*234e0*/  @!P1 BRA `(.L_x_516) ;  /* 0xfffffffc00f09947 */ /* 0x004fea000383ffff */
[----:B------:R-:W-:Y:S05]  /*234f0*/  BRA `(.L_x_517) ;  /* 0xffffffbc00487947 */ /* 0x000fea000383ffff */
.L_x_397:
[----:B---3--:R-:W-:-:S07]  /*23500*/  MOV R0, UR25 ;  /* 0x0000001900007c02 */ /* 0x008fce0008000f00 */
.L_x_518:
[----:B-1----:R1:W2:Y:S02]  /*23510*/  SYNCS.PHASECHK.TRANS64.TRYWAIT P1, [R0+URZ+0x38038], R7 ;  /* 0x03803807000075a7 */ /* 0x0022a400080211ff */
[----:B--2---:R-:W-:Y:S05]  /*23520*/  @!P1 NANOSLEEP.SYNCS 0x989680 ;  /* 0x009896800000995d */ /* 0x004fea0003900000 */
[----:B------:R-:W2:Y:S02]  /*23530*/  @!P1 SYNCS.PHASECHK.TRANS64 P1, [R0+URZ+0x38038], R7 ;  /* 0x03803807000095a7 */ /* 0x000ea400080210ff */
[----:B--2---:R-:W-:Y:S05]  /*23540*/  @!P1 BRA `(.L_x_518) ;  /* 0xfffffffc00f09947 */ /* 0x004fea000383ffff */
[----:B------:R-:W-:Y:S05]  /*23550*/  BRA `(.L_x_519) ;  /* 0xffffffbc00d87947 */ /* 0x000fea000383ffff */
.L_x_402:
[----:B---3--:R-:W-:-:S07]  /*23560*/  MOV R0, UR17 ;  /* 0x0000001100007c02 */ /* 0x008fce0008000f00 */
.L_x_520:
[----:B-1----:R1:W2:Y:S02]  /*23570*/  SYNCS.PHASECHK.TRANS64.TRYWAIT P1, [R0+URZ+0x38038], R7 ;  /* 0x03803807000075a7 */ /* 0x0022a400080211ff */
[----:B--2---:R-:W-:Y:S05]  /*23580*/  @!P1 NANOSLEEP.SYNCS 0x989680 ;  /* 0x009896800000995d */ /* 0x004fea0003900000 */
[----:B------:R-:W2:Y:S02]  /*23590*/  @!P1 SYNCS.PHASECHK.TRANS64 P1, [R0+URZ+0x38038], R7 ;  /* 0x03803807000095a7 */ /* 0x000ea400080210ff */
[----:B--2---:R-:W-:Y:S05]  /*235a0*/  @!P1 BRA `(.L_x_520) ;  /* 0xfffffffc00f09947 */ /* 0x004fea000383ffff */
[----:B------:R-:W-:Y:S05]  /*235b0*/  BRA `(.L_x_521) ;  /* 0xffffffc0005c7947 */ /* 0x000fea000383ffff */
.L_x_409:
[----:B------:R-:W-:-:S07]  /*235c0*/  MOV R5, UR5 ;  /* 0x0000000500057c02 */ /* 0x000fce0008000f00 */
.L_x_522:
[----:B-1----:R1:W3:Y:S02]  /*235d0*/  SYNCS.PHASECHK.TRANS64.TRYWAIT P0, [R5+URZ+0x380b0], R0 ;  /* 0x0380b000050075a7 */ /* 0x0022e400080011ff */
[----:B---3--:R-:W-:Y:S05]  /*235e0*/  @!P0 NANOSLEEP.SYNCS 0x989680 ;  /* 0x009896800000895d */ /* 0x008fea0003900000 */
[----:B------:R-:W3:Y:S02]  /*235f0*/  @!P0 SYNCS.PHASECHK.TRANS64 P0, [R5+URZ+0x380b0], R0 ;  /* 0x0380b000050085a7 */ /* 0x000ee400080010ff */
[----:B---3--:R-:W-:Y:S05]  /*23600*/  @!P0 BRA `(.L_x_522) ;  /* 0xfffffffc00f08947 */ /* 0x008fea000383ffff */
[----:B------:R-:W-:Y:S05]  /*23610*/  BRA `(.L_x_523) ;  /* 0xffffffc800307947 */ /* 0x000fea000383ffff */
.L_x_413:
[----:B-1----:R-:W-:-:S07]  /*23620*/  MOV R5, UR5 ;  /* 0x0000000500057c02 */ /* 0x002fce0008000f00 */
.L_x_524:
[----:B-1----:R1:W2:Y:S02]  /*23630*/  SYNCS.PHASECHK.TRANS64.TRYWAIT P0, [R5+URZ+0x380b8], R0 ;  /* 0x0380b800050075a7 */ /* 0x0022a400080011ff */
[----:B--2---:R-:W-:Y:S05]  /*23640*/  @!P0 NANOSLEEP.SYNCS 0x989680 ;  /* 0x009896800000895d */ /* 0x004fea0003900000 */
[----:B------:R-:W2:Y:S02]  /*23650*/  @!P0 SYNCS.PHASECHK.TRANS64 P0, [R5+URZ+0x380b8], R0 ;  /* 0x0380b800050085a7 */ /* 0x000ea400080010ff */
[----:B--2---:R-:W-:Y:S05]  /*23660*/  @!P0 BRA `(.L_x_524) ;  /* 0xfffffffc00f08947 */ /* 0x004fea000383ffff */
[----:B------:R-:W-:Y:S05]  /*23670*/  BRA `(.L_x_525) ;  /* 0xffffffd8007c7947 */ /* 0x000fea000383ffff */
        .weak           $__internal_0_$__cuda_sm10x_tcgen05_guardrail_trap_col_being_dealloced_not_returned_by_alloc
        .type           $__internal_0_$__cuda_sm10x_tcgen05_guardrail_trap_col_being_dealloced_not_returned_by_alloc,@function
        .size           $__internal_0_$__cuda_sm10x_tcgen05_guardrail_trap_col_being_dealloced_not_returned_by_alloc,($__internal_1_$__cuda_sm10x_tcgen05_guardrail_trap_phase_invalid_during_alloc - $__internal_0_$__cuda_sm10x_tcgen05_guardrail_trap_col_being_dealloced_not_returned_by_alloc)
$__internal_0_$__cuda_sm10x_tcgen05_guardrail_trap_col_being_dealloced_not_returned_by_alloc:
[----:B------:R-:W-:Y:S05]  /*23680*/  BPT.TRAP 0x1 ;  /* 0x000000040000795c */ /* 0x000fea0000300000 */
[----:B------:R-:W-:-:S04]  /*23690*/  MOV R3, 0x0 ;  /* 0x0000000000037802 */ /* 0x000fc80000000f00 */
[----:B------:R-:W-:Y:S05]  /*236a0*/  RET.REL.NODEC R2 `(_ZN7cutlass13device_kernelINS_4fmha6kernel36Sm100FmhaFwdKernelTmaWarpspecializedIN4cute5tupleIJiiiNS5_IJNS5_IJiiEEEiEEEEEENS1_10collective38Sm100FmhaFwdMainloopTmaWarpspecializedINS_6half_tEffNS5_IJNS4_1CILi256EEENSC_ILi128EEESE_EEENS5_IJiNSC_ILi1EEES7_EEENS5_IJiSG_NS5_IJNS5_IJNSC_ILi0EEEiEEEiEEEEEESL_NS9_12ResidualMaskENS5_IJNSC_ILi2EEESG_SG_EEENSC_ILb0EEEEENS9_38Sm100FmhaFwdEpilogueTmaWarpspecializedISB_fNS5_IJSE_SE_SE_EEESH_NS5_IJSG_S7_EEESP_EENS2_23PersistentTileSchedulerENS2_41Sm100FmhaCtxKernelWarpspecializedScheduleEEEEEvNT_6ParamsE) ;  /* 0xfffffdc802547950 */ /* 0x000fea0003c3ffff */
        .weak           $__internal_1_$__cuda_sm10x_tcgen05_guardrail_trap_phase_invalid_during_alloc
        .type           $__internal_1_$__cuda_sm10x_tcgen05_guardrail_trap_phase_invalid_during_alloc,@function
        .size           $__internal_1_$__cuda_sm10x_tcgen05_guardrail_trap_phase_invalid_during_alloc,($__internal_2_$__cuda_sm10x_tcgen05_guardrail_trap_unallocated_columns_being_dealloced - $__internal_1_$__cuda_sm10x_tcgen05_guardrail_trap_phase_invalid_during_alloc)
$__internal_1_$__cuda_sm10x_tcgen05_guardrail_trap_phase_invalid_during_alloc:
[----:B------:R-:W-:Y:S05]  /*236b0*/  BPT.TRAP 0x1 ;  /* 0x000000040000795c */ /* 0x000fea0000300000 */
[----:B------:R-:W-:-:S04]  /*236c0*/  HFMA2 R3, -RZ, RZ, 0, 0 ;  /* 0x00000000ff037431 */ /* 0x000fc800000001ff */
[----:B------:R-:W-:Y:S05]  /*236d0*/  RET.REL.NODEC R2 `(_ZN7cutlass13device_kernelINS_4fmha6kernel36Sm100FmhaFwdKernelTmaWarpspecializedIN4cute5tupleIJiiiNS5_IJNS5_IJiiEEEiEEEEEENS1_10collective38Sm100FmhaFwdMainloopTmaWarpspecializedINS_6half_tEffNS5_IJNS4_1CILi256EEENSC_ILi128EEESE_EEENS5_IJiNSC_ILi1EEES7_EEENS5_IJiSG_NS5_IJNS5_IJNSC_ILi0EEEiEEEiEEEEEESL_NS9_12ResidualMaskENS5_IJNSC_ILi2EEESG_SG_EEENSC_ILb0EEEEENS9_38Sm100FmhaFwdEpilogueTmaWarpspecializedISB_fNS5_IJSE_SE_SE_EEESH_NS5_IJSG_S7_EEESP_EENS2_23PersistentTileSchedulerENS2_41Sm100FmhaCtxKernelWarpspecializedScheduleEEEEEvNT_6ParamsE) ;  /* 0xfffffdc802487950 */ /* 0x000fea0003c3ffff */
        .weak           $__internal_2_$__cuda_sm10x_tcgen05_guardrail_trap_unallocated_columns_being_dealloced
        .type           $__internal_2_$__cuda_sm10x_tcgen05_guardrail_trap_unallocated_columns_being_dealloced,@function
        .size           $__internal_2_$__cuda_sm10x_tcgen05_guardrail_trap_unallocated_columns_being_dealloced,($__internal_3_$__cuda_sm3x_div_rn_noftz_f32_slowpath - $__internal_2_$__cuda_sm10x_tcgen05_guardrail_trap_unallocated_columns_being_dealloced)
$__internal_2_$__cuda_sm10x_tcgen05_guardrail_trap_unallocated_columns_being_dealloced:
[----:B------:R-:W-:Y:S05]  /*236e0*/  BPT.TRAP 0x1 ;  /* 0x000000040000795c */ /* 0x000fea0000300000 */
[----:B------:R-:W-:-:S04]  /*236f0*/  MOV R3, 0x0 ;  /* 0x0000000000037802 */ /* 0x000fc80000000f00 */
[----:B------:R-:W-:Y:S05]  /*23700*/  RET.REL.NODEC R2 `(_ZN7cutlass13device_kernelINS_4fmha6kernel36Sm100FmhaFwdKernelTmaWarpspecializedIN4cute5tupleIJiiiNS5_IJNS5_IJiiEEEiEEEEEENS1_10collective38Sm100FmhaFwdMainloopTmaWarpspecializedINS_6half_tEffNS5_IJNS4_1CILi256EEENSC_ILi128EEESE_EEENS5_IJiNSC_ILi1EEES7_EEENS5_IJiSG_NS5_IJNS5_IJNSC_ILi0EEEiEEEiEEEEEESL_NS9_12ResidualMaskENS5_IJNSC_ILi2EEESG_SG_EEENSC_ILb0EEEEENS9_38Sm100FmhaFwdEpilogueTmaWarpspecializedISB_fNS5_IJSE_SE_SE_EEESH_NS5_IJSG_S7_EEESP_EENS2_23PersistentTileSchedulerENS2_41Sm100FmhaCtxKernelWarpspecializedScheduleEEEEEvNT_6ParamsE) ;  /* 0xfffffdc8023c7950 */ /* 0x000fea0003c3ffff */
        .weak           $__internal_3_$__cuda_sm3x_div_rn_noftz_f32_slowpath
        .type           $__internal_3_$__cuda_sm3x_div_rn_noftz_f32_slowpath,@function
        .size           $__internal_3_$__cuda_sm3x_div_rn_noftz_f32_slowpath,(.L_x_542 - $__internal_3_$__cuda_sm3x_div_rn_noftz_f32_slowpath)
$__internal_3_$__cuda_sm3x_div_rn_noftz_f32_slowpath:
[----:B------:R-:W-:Y:S01]  /*23710*/  SHF.R.U32.HI R3, RZ, 0x17, R24 ;  /* 0x00000017ff037819 */ /* 0x000fe20000011618 */
[----:B------:R-:W-:Y:S01]  /*23720*/  BSSY B1, `(.L_x_526) ;  /* 0x0000065000017945 */ /* 0x000fe20003800000 */
[--C-:B------:R-:W-:Y:S01]  /*23730*/  SHF.R.U32.HI R8, RZ, 0x17, R32.reuse ;  /* 0x00000017ff087819 */ /* 0x100fe20000011620 */
[----:B------:R-:W-:Y:S01]  /*23740*/  IMAD.MOV.U32 R7, RZ, RZ, R32 ;  /* 0x000000ffff077224 */ /* 0x000fe200078e0020 */
[----:B------:R-:W-:Y:S01]  /*23750*/  LOP3.LUT R3, R3, 0xff, RZ, 0xc0, !PT ;  /* 0x000000ff03037812 */ /* 0x000fe200078ec0ff */
[----:B------:R-:W-:Y:S01]  /*23760*/  IMAD.MOV.U32 R6, RZ, RZ, R24 ;  /* 0x000000ffff067224 */ /* 0x000fe200078e0018 */
[----:B------:R-:W-:-:S03]  /*23770*/  LOP3.LUT R8, R8, 0xff, RZ, 0xc0, !PT ;  /* 0x000000ff08087812 */ /* 0x000fc600078ec0ff */
[----:B------:R-:W-:Y:S02]  /*23780*/  VIADD R0, R3, 0xffffffff ;  /* 0xffffffff03007836 */ /* 0x000fe40000000000 */
[----:B------:R-:W-:-:S03]  /*23790*/  VIADD R5, R8, 0xffffffff ;  /* 0xffffffff08057836 */ /* 0x000fc60000000000 */
[----:B------:R-:W-:-:S04]  /*237a0*/  ISETP.GT.U32.AND P0, PT, R0, 0xfd, PT ;  /* 0x000000fd0000780c */ /* 0x000fc80003f04070 */
[----:B------:R-:W-:-:S13]  /*237b0*/  ISETP.GT.U32.OR P0, PT, R5, 0xfd, P0 ;  /* 0x000000fd0500780c */ /* 0x000fda0000704470 */
[----:B------:R-:W-:Y:S01]  /*237c0*/  @!P0 IMAD.MOV.U32 R10, RZ, RZ, RZ ;  /* 0x000000ffff0a8224 */ /* 0x000fe200078e00ff */
[----:B------:R-:W-:Y:S06]  /*237d0*/  @!P0 BRA `(.L_x_527) ;  /* 0x00000000005c8947 */ /* 0x000fec0003800000 */
[----:B------:R-:W-:Y:S02]  /*237e0*/  FSETP.GTU.FTZ.AND P1, PT, |R32|, +INF , PT ;  /* 0x7f8000002000780b */ /* 0x000fe40003f3c200 */
[----:B------:R-:W-:-:S04]  /*237f0*/  FSETP.GTU.FTZ.AND P0, PT, |R24|, +INF , PT ;  /* 0x7f8000001800780b */ /* 0x000fc80003f1c200 */
[----:B------:R-:W-:-:S13]  /*23800*/  PLOP3.LUT P0, PT, P1, P0, PT, 0xf8, 0x8f ;  /* 0x00000000008f781c */ /* 0x000fda0000f01f70 */
[----:B------:R-:W-:Y:S05]  /*23810*/  @P0 BRA `(.L_x_528) ;  /* 0x0000000400500947 */ /* 0x000fea0003800000 */
[----:B------:R-:W-:-:S13]  /*23820*/  LOP3.LUT P0, RZ, R6, 0x7fffffff, R7, 0xc8, !PT ;  /* 0x7fffffff06ff7812 */ /* 0x000fda000780c807 */
[----:B------:R-:W-:Y:S05]  /*23830*/  @!P0 BRA `(.L_x_529) ;  /* 0x0000000400408947 */ /* 0x000fea0003800000 */
[----:B------:R-:W-:Y:S02]  /*23840*/  FSETP.NEU.FTZ.AND P0, PT, |R32|, +INF , PT ;  /* 0x7f8000002000780b */ /* 0x000fe40003f1d200 */
[----:B------:R-:W-:Y:S02]  /*23850*/  FSETP.NEU.FTZ.AND P1, PT, |R24|, +INF , PT ;  /* 0x7f8000001800780b */ /* 0x000fe40003f3d200 */
[----:B------:R-:W-:-:S11]  /*23860*/  FSETP.NEU.FTZ.AND P2, PT, |R32|, +INF , PT ;  /* 0x7f8000002000780b */ /* 0x000fd60003f5d200 */
[----:B------:R-:W-:Y:S05]  /*23870*/  @!P1 BRA !P0, `(.L_x_529) ;  /* 0x0000000400309947 */ /* 0x000fea0004000000 */
[----:B------:R-:W-:-:S04]  /*23880*/  LOP3.LUT P0, RZ, R7, 0x7fffffff, RZ, 0xc0, !PT ;  /* 0x7fffffff07ff7812 */ /* 0x000fc8000780c0ff */
[----:B------:R-:W-:-:S13]  /*23890*/  PLOP3.LUT P0, PT, P1, P0, PT, 0x2f, 0xf2 ;  /* 0x0000000000f2781c */ /* 0x000fda0000f00577 */
[----:B------:R-:W-:Y:S05]  /*238a0*/  @P0 BRA `(.L_x_530) ;  /* 0x00000004001c0947 */ /* 0x000fea0003800000 */
[----:B------:R-:W-:-:S04]  /*238b0*/  LOP3.LUT P0, RZ, R6, 0x7fffffff, RZ, 0xc0, !PT ;  /* 0x7fffffff06ff7812 */ /* 0x000fc8000780c0ff */
[----:B------:R-:W-:-:S13]  /*238c0*/  PLOP3.LUT P0, PT, P2, P0, PT, 0x2f, 0xf2 ;  /* 0x0000000000f2781c */ /* 0x000fda0001700577 */
[----:B------:R-:W-:Y:S05]  /*238d0*/  @P0 BRA `(.L_x_531) ;  /* 0x0000000400040947 */ /* 0x000fea0003800000 */
[----:B------:R-:W-:Y:S02]  /*238e0*/  ISETP.GE.AND P1, PT, R5, RZ, PT ;  /* 0x000000ff0500720c */ /* 0x000fe40003f26270 */
[----:B------:R-:W-:-:S11]  /*238f0*/  ISETP.GE.AND P0, PT, R0, RZ, PT ;  /* 0x000000ff0000720c */ /* 0x000fd60003f06270 */
[----:B------:R-:W-:Y:S01]  /*23900*/  @P1 MOV R10, RZ ;  /* 0x000000ff000a1202 */ /* 0x000fe20000000f00 */
[----:B------:R-:W-:Y:S01]  /*23910*/  @!P1 FFMA R7, R32, 1.84467440737095516160e+19, RZ ;  /* 0x5f80000020079823 */ /* 0x000fe200000000ff */
[----:B------:R-:W-:Y:S01]  /*23920*/  @!P1 MOV R10, 0xffffffc0 ;  /* 0xffffffc0000a9802 */ /* 0x000fe20000000f00 */
[----:B------:R-:W-:-:S03]  /*23930*/  @!P0 FFMA R6, R24, 1.84467440737095516160e+19, RZ ;  /* 0x5f80000018068823 */ /* 0x000fc600000000ff */
[----:B------:R-:W-:-:S07]  /*23940*/  @!P0 IADD3 R10, PT, PT, R10, 0x40, RZ ;  /* 0x000000400a0a8810 */ /* 0x000fce0007ffe0ff */
.L_x_527:
[----:B------:R-:W-:Y:S01]  /*23950*/  LEA R11, R3, 0xc0800000, 0x17 ;  /* 0xc0800000030b7811 */ /* 0x000fe200078eb8ff */
[----:B------:R-:W-:Y:S01]  /*23960*/  BSSY B0, `(.L_x_532) ;  /* 0x0000036000007945 */ /* 0x000fe20003800000 */
[----:B------:R-:W-:Y:S02]  /*23970*/  IADD3 R8, PT, PT, R8, -0x7f, RZ ;  /* 0xffffff8108087810 */ /* 0x000fe40007ffe0ff */
[----:B------:R-:W-:-:S03]  /*23980*/  IADD3 R11, PT, PT, -R11, R6, RZ ;  /* 0x000000060b0b7210 */ /* 0x000fc60007ffe1ff */
[----:B------:R-:W-:Y:S01]  /*23990*/  IMAD R9, R8, -0x800000, R7 ;  /* 0xff80000008097824 */ /* 0x000fe200078e0207 */
[----:B------:R-:W1:Y:S01]  /*239a0*/  MUFU.RCP R5, R11 ;  /* 0x0000000b00057308 */ /* 0x000e620000001000 */
[----:B------:R-:W-:-:S04]  /*239b0*/  FADD.FTZ R6, -R11, -RZ ;  /* 0x800000ff0b067221 */ /* 0x000fc80000010100 */
[----:B-1----:R-:W-:-:S04]  /*239c0*/  FFMA R0, R5, R6, 1 ;  /* 0x3f80000005007423 */ /* 0x002fc80000000006 */
[----:B------:R-:W-:-:S04]  /*239d0*/  FFMA R0, R5, R0, R5 ;  /* 0x0000000005007223 */ /* 0x000fc80000000005 */
[----:B------:R-:W-:-:S04]  /*239e0*/  FFMA R7, R9, R0, RZ ;  /* 0x0000000009077223 */ /* 0x000fc800000000ff */
[----:B------:R-:W-:-:S04]  /*239f0*/  FFMA R5, R6, R7, R9 ;  /* 0x0000000706057223 */ /* 0x000fc80000000009 */
[----:B------:R-:W-:-:S04]  /*23a00*/  FFMA R5, R0, R5, R7 ;  /* 0x0000000500057223 */ /* 0x000fc80000000007 */
[----:B------:R-:W-:Y:S01]  /*23a10*/  FFMA R6, R6, R5, R9 ;  /* 0x0000000506067223 */ /* 0x000fe20000000009 */
[----:B------:R-:W-:-:S03]  /*23a20*/  IADD3 R9, PT, PT, R8, 0x7f, -R3 ;  /* 0x0000007f08097810 */ /* 0x000fc60007ffe803 */
[----:B------:R-:W-:Y:S01]  /*23a30*/  FFMA R7, R0, R6, R5 ;  /* 0x0000000600077223 */ /* 0x000fe20000000005 */
[----:B------:R-:W-:-:S04]  /*23a40*/  IADD3 R10, PT, PT, R9, R10, RZ ;  /* 0x0000000a090a7210 */ /* 0x000fc80007ffe0ff */
[----:B------:R-:W-:-:S04]  /*23a50*/  SHF.R.U32.HI R3, RZ, 0x17, R7 ;  /* 0x00000017ff037819 */ /* 0x000fc80000011607 */
[----:B------:R-:W-:-:S04]  /*23a60*/  LOP3.LUT R3, R3, 0xff, RZ, 0xc0, !PT ;  /* 0x000000ff03037812 */ /* 0x000fc800078ec0ff */
[----:B------:R-:W-:-:S04]  /*23a70*/  IADD3 R3, PT, PT, R3, R10, RZ ;  /* 0x0000000a03037210 */ /* 0x000fc80007ffe0ff */
[----:B------:R-:W-:-:S04]  /*23a80*/  IADD3 R8, PT, PT, R3, -0x1, RZ ;  /* 0xffffffff03087810 */ /* 0x000fc80007ffe0ff */
[----:B------:R-:W-:-:S13]  /*23a90*/  ISETP.GE.U32.AND P0, PT, R8, 0xfe, PT ;  /* 0x000000fe0800780c */ /* 0x000fda0003f06070 */
[----:B------:R-:W-:Y:S05]  /*23aa0*/  @!P0 BRA `(.L_x_533) ;  /* 0x0000000000808947 */ /* 0x000fea0003800000 */
[----:B------:R-:W-:-:S13]  /*23ab0*/  ISETP.GT.AND P0, PT, R3, 0xfe, PT ;  /* 0x000000fe0300780c */ /* 0x000fda0003f04270 */
[----:B------:R-:W-:Y:S05]  /*23ac0*/  @P0 BRA `(.L_x_534) ;  /* 0x00000000006c0947 */ /* 0x000fea0003800000 */
[----:B------:R-:W-:-:S13]  /*23ad0*/  ISETP.GE.AND P0, PT, R3, 0x1, PT ;  /* 0x000000010300780c */ /* 0x000fda0003f06270 */
[----:B------:R-:W-:Y:S05]  /*23ae0*/  @P0 BRA `(.L_x_535) ;  /* 0x0000000000740947 */ /* 0x000fea0003800000 */
[----:B------:R-:W-:Y:S02]  /*23af0*/  ISETP.GE.AND P0, PT, R3, -0x18, PT ;  /* 0xffffffe80300780c */ /* 0x000fe40003f06270 */
[----:B------:R-:W-:-:S11]  /*23b00*/  LOP3.LUT R7, R7, 0x80000000, RZ, 0xc0, !PT ;  /* 0x8000000007077812 */ /* 0x000fd600078ec0ff */
[----:B------:R-:W-:Y:S05]  /*23b10*/  @!P0 BRA `(.L_x_535) ;  /* 0x0000000000688947 */ /* 0x000fea0003800000 */
[CCC-:B------:R-:W-:Y:S01]  /*23b20*/  FFMA.RZ R8, R0.reuse, R6.reuse, R5.reuse ;  /* 0x0000000600087223 */ /* 0x1c0fe2000000c005 */
[CCC-:B------:R-:W-:Y:S01]  /*23b30*/  FFMA.RP R9, R0.reuse, R6.reuse, R5.reuse ;  /* 0x0000000600097223 */ /* 0x1c0fe20000008005 */
[----:B------:R-:W-:Y:S01]  /*23b40*/  FFMA.RM R6, R0, R6, R5 ;  /* 0x0000000600067223 */ /* 0x000fe20000004005 */
[C---:B------:R-:W-:Y:S01]  /*23b50*/  VIADD R0, R3.reuse, 0x20 ;  /* 0x0000002003007836 */ /* 0x040fe20000000000 */
[C---:B------:R-:W-:Y:S02]  /*23b60*/  ISETP.NE.AND P0, PT, R3.reuse, RZ, PT ;  /* 0x000000ff0300720c */ /* 0x040fe40003f05270 */
[----:B------:R-:W-:Y:S02]  /*23b70*/  LOP3.LUT R8, R8, 0x7fffff, RZ, 0xc0, !PT ;  /* 0x007fffff08087812 */ /* 0x000fe400078ec0ff */
[----:B------:R-:W-:Y:S01]  /*23b80*/  ISETP.NE.AND P1, PT, R3, RZ, PT ;  /* 0x000000ff0300720c */ /* 0x000fe20003f25270 */
[----:B------:R-:W-:Y:S01]  /*23b90*/  IMAD.MOV R3, RZ, RZ, -R3 ;  /* 0x000000ffff037224 */ /* 0x000fe200078e0a03 */
[----:B------:R-:W-:-:S02]  /*23ba0*/  LOP3.LUT R5, R8, 0x800000, RZ, 0xfc, !PT ;  /* 0x0080000008057812 */ /* 0x000fc400078efcff */
[----:B------:R-:W-:Y:S02]  /*23bb0*/  FSETP.NEU.FTZ.AND P2, PT, R9, R6, PT ;  /* 0x000000060900720b */ /* 0x000fe40003f5d000 */
[----:B------:R-:W-:Y:S02]  /*23bc0*/  SHF.L.U32 R0, R5, R0, RZ ;  /* 0x0000000005007219 */ /* 0x000fe400000006ff */
[----:B------:R-:W-:Y:S02]  /*23bd0*/  SEL R6, R3, RZ, P0 ;  /* 0x000000ff03067207 */ /* 0x000fe40000000000 */
[----:B------:R-:W-:Y:S02]  /*23be0*/  ISETP.NE.AND P1, PT, R0, RZ, P1 ;  /* 0x000000ff0000720c */ /* 0x000fe40000f25270 */
[----:B------:R-:W-:Y:S02]  /*23bf0*/  SHF.R.U32.HI R5, RZ, R6, R5 ;  /* 0x00000006ff057219 */ /* 0x000fe40000011605 */
[----:B------:R-:W-:-:S02]  /*23c00*/  PLOP3.LUT P1, PT, P2, P1, PT, 0xf8, 0x8f ;  /* 0x00000000008f781c */ /* 0x000fc40001723f70 */
[----:B------:R-:W-:Y:S02]  /*23c10*/  SHF.R.U32.HI R3, RZ, 0x1, R5 ;  /* 0x00000001ff037819 */ /* 0x000fe40000011605 */
[----:B------:R-:W-:-:S04]  /*23c20*/  SEL R0, RZ, 0x1, !P1 ;  /* 0x00000001ff007807 */ /* 0x000fc80004800000 */
[----:B------:R-:W-:-:S04]  /*23c30*/  LOP3.LUT R0, R0, 0x1, R3, 0xf8, !PT ;  /* 0x0000000100007812 */ /* 0x000fc800078ef803 */
[----:B------:R-:W-:-:S05]  /*23c40*/  LOP3.LUT R0, R0, R5, RZ, 0xc0, !PT ;  /* 0x0000000500007212 */ /* 0x000fca00078ec0ff */
[----:B------:R-:W-:-:S05]  /*23c50*/  IMAD.IADD R0, R3, 0x1, R0 ;  /* 0x0000000103007824 */ /* 0x000fca00078e0200 */
[----:B------:R-:W-:Y:S01]  /*23c60*/  LOP3.LUT R7, R0, R7, RZ, 0xfc, !PT ;  /* 0x0000000700077212 */ /* 0x000fe200078efcff */
[----:B------:R-:W-:Y:S05]  /*23c70*/  BRA `(.L_x_535) ;  /* 0x0000000000107947 */ /* 0x000fea0003800000 */
.L_x_534:
[----:B------:R-:W-:-:S04]  /*23c80*/  LOP3.LUT R7, R7, 0x80000000, RZ, 0xc0, !PT ;  /* 0x8000000007077812 */ /* 0x000fc800078ec0ff */
[----:B------:R-:W-:Y:S01]  /*23c90*/  LOP3.LUT R7, R7, 0x7f800000, RZ, 0xfc, !PT ;  /* 0x7f80000007077812 */ /* 0x000fe200078efcff */
[----:B------:R-:W-:Y:S05]  /*23ca0*/  BRA `(.L_x_535) ;  /* 0x0000000000047947 */ /* 0x000fea0003800000 */
.L_x_533:
[----:B------:R-:W-:Y:S02]  /*23cb0*/  LEA R7, R10, R7, 0x17 ;  /* 0x000000070a077211 */ /* 0x000fe400078eb8ff */
.L_x_535:
[----:B------:R-:W-:Y:S05]  /*23cc0*/  BSYNC B0 ;  /* 0x0000000000007941 */ /* 0x000fea0003800000 */
.L_x_532:
[----:B------:R-:W-:Y:S01]  /*23cd0*/  MOV R33, R7 ;  /* 0x0000000700217202 */ /* 0x000fe20000000f00 */
[----:B------:R-:W-:Y:S05]  /*23ce0*/  BRA `(.L_x_536) ;  /* 0x0000000000207947 */ /* 0x000fea0003800000 */
.L_x_531:
[----:B------:R-:W-:-:S04]  /*23cf0*/  LOP3.LUT R6, R6, 0x80000000, R7, 0x48, !PT ;  /* 0x8000000006067812 */ /* 0x000fc800078e4807 */
[----:B------:R-:W-:Y:S01]  /*23d00*/  LOP3.LUT R33, R6, 0x7f800000, RZ, 0xfc, !PT ;  /* 0x7f80000006217812 */ /* 0x000fe200078efcff */
[----:B------:R-:W-:Y:S05]  /*23d10*/  BRA `(.L_x_536) ;  /* 0x0000000000147947 */ /* 0x000fea0003800000 */
.L_x_530:
[----:B------:R-:W-:Y:S01]  /*23d20*/  LOP3.LUT R33, R6, 0x80000000, R7, 0x48, !PT ;  /* 0x8000000006217812 */ /* 0x000fe200078e4807 */
[----:B------:R-:W-:Y:S05]  /*23d30*/  BRA `(.L_x_536) ;  /* 0x00000000000c7947 */ /* 0x000fea0003800000 */
.L_x_529:
[----:B------:R-:W1:Y:S01]  /*23d40*/  MUFU.RSQ R33, -QNAN ;  /* 0xffc0000000217908 */ /* 0x000e620000001400 */
[----:B------:R-:W-:Y:S05]  /*23d50*/  BRA `(.L_x_536) ;  /* 0x0000000000047947 */ /* 0x000fea0003800000 */
.L_x_528:
[----:B------:R-:W-:-:S07]  /*23d60*/  FADD.FTZ R33, R32, R24 ;  /* 0x0000001820217221 */ /* 0x000fce0000010000 */
.L_x_536:
[----:B------:R-:W-:Y:S05]  /*23d70*/  BSYNC B1 ;  /* 0x0000000000017941 */ /* 0x000fea0003800000 */
.L_x_526:
[----:B------:R-:W-:-:S04]  /*23d80*/  HFMA2 R5, -RZ, RZ, 0, 0 ;  /* 0x00000000ff057431 */ /* 0x000fc800000001ff */
[----:B-1----:R-:W-:Y:S05]  /*23d90*/  RET.REL.NODEC R4 `(_ZN7cutlass13device_kernelINS_4fmha6kernel36Sm100FmhaFwdKernelTmaWarpspecializedIN4cute5tupleIJiiiNS5_IJNS5_IJiiEEEiEEEEEENS1_10collective38Sm100FmhaFwdMainloopTmaWarpspecializedINS_6half_tEffNS5_IJNS4_1CILi256EEENSC_ILi128EEESE_EEENS5_IJiNSC_ILi1EEES7_EEENS5_IJiSG_NS5_IJNS5_IJNSC_ILi0EEEiEEEiEEEEEESL_NS9_12ResidualMaskENS5_IJNSC_ILi2EEESG_SG_EEENSC_ILb0EEEEENS9_38Sm100FmhaFwdEpilogueTmaWarpspecializedISB_fNS5_IJSE_SE_SE_EEESH_NS5_IJSG_S7_EEESP_EENS2_23PersistentTileSchedulerENS2_41Sm100FmhaCtxKernelWarpspecializedScheduleEEEEEvNT_6ParamsE) ;  /* 0xfffffdc004987950 */ /* 0x002fea0003c3ffff */
.L_x_537:
[----:B------:R-:W-:-:S00]  /*23da0*/  BRA `(.L_x_537) ;  /* 0xfffffffc00fc7947 */ /* 0x000fc0000383ffff */
[----:B------:R-:W-:-:S00]  /*23db0*/  NOP ;  /* 0x0000000000007918 */ /* 0x000fc00000000000 */
        /* <DEDUP_REMOVED lines=12> */
.L_x_542:


//--------------------- .nv.global.init           --------------------------
	.section	.nv.global.init,"aw",@progbits
.nv.global.init:
	.type		$str$23,@object
	.size		$str$23,($str$37 - $str$23)
$str$23:
        /*0000*/ 	.byte	0x0a, 0x00
	.type		$str$37,@object
	.size		$str$37,($str$32 - $str$37)
$str$37:
        /*0002*/ 	.byte	0x3a, 0x00
	.type		$str$32,@object
	.size		$str$32,($str$29 - $str$32)
$str$32:
        /*0004*/ 	.byte	0x5f, 0x00
	.type		$str$29,@object
	.size		$str$29,($str$28 - $str$29)
$str$29:
        /*0006*/ 	.byte	0x25, 0x64, 0x00
	.type		$str$28,@object
	.size		$str$28,($str$30 - $str$28)
$str$28:
        /*0009*/ 	.byte	0x25, 0x63, 0x00
	.type		$str$30,@object
	.size		$str$30,($str$31 - $str$30)
$str$30:
        /*000c*/ 	.byte	0x25, 0x73, 0x00
	.type		$str$31,@object
	.size		$str$31,($str$35 - $str$31)
$str$31:
        /*000f*/ 	.byte	0x20, 0x6f, 0x20, 0x00
	.type		$str$35,@object
	.size		$str$35,($str$22 - $str$35)
$str$35:
        /*0013*/ 	.byte	0x70, 0x74, 0x72, 0x5b, 0x00
	.type		$str$22,@object
	.size		$str$22,($str$34 - $str$22)
$str$22:
        /*0018*/ 	.byte	0x73, 0x4f, 0x3a, 0x20, 0x00
	.type		$str$34,@object
	.size		$str$34,($str$36 - $str$34)
$str$34:
        /*001d*/ 	.byte	0x73, 0x6d, 0x65, 0x6d, 0x5f, 0x00
	.type		$str$36,@object
	.size		$str$36,($str$33 - $str$36)
$str$36:
        /*0023*/ 	.byte	0x62, 0x5d, 0x28, 0x25, 0x70, 0x29, 0x00
	.type		$str$33,@object
	.size		$str$33,($str$27 - $str$33)
$str$33:
        /*002a*/ 	.byte	0x53, 0x77, 0x3c, 0x25, 0x64, 0x2c, 0x25, 0x64, 0x2c, 0x25, 0x64, 0x3e, 0x00
	.type		$str$27,@object
	.size		$str$27,($str$26 - $str$27)
$str$27:
        /*0037*/ 	.byte	0x2f, 0x74, 0x6d, 0x70, 0x2f, 0x63, 0x75, 0x74, 0x6c, 0x61, 0x73, 0x73, 0x5f, 0x73, 0x77, 0x65
        /*0047*/ 	.byte	0x65, 0x70, 0x5f, 0x73, 0x72, 0x63, 0x2f, 0x69, 0x6e, 0x63, 0x6c, 0x75, 0x64, 0x65, 0x2f, 0x63
        /*0057*/ 	.byte	0x75, 0x74, 0x65, 0x2f, 0x61, 0x74, 0x6f, 0x6d, 0x2f, 0x63, 0x6f, 0x70, 0x79, 0x5f, 0x74, 0x72
        /*0067*/ 	.byte	0x61, 0x69, 0x74, 0x73, 0x5f, 0x73, 0x6d, 0x31, 0x30, 0x30, 0x2e, 0x68, 0x70, 0x70, 0x00
	.type		$str$26,@object
	.size		$str$26,(__unnamed_4 - $str$26)
$str$26:
        /*0076*/ 	.byte	0x28, 0x28, 0x75, 0x69, 0x6e, 0x74, 0x33, 0x32, 0x5f, 0x74, 0x28, 0x74, 0x68, 0x72, 0x65, 0x61
        /*0086*/ 	.byte	0x64, 0x49, 0x64, 0x78, 0x2e, 0x78, 0x29, 0x20, 0x2f, 0x20, 0x33, 0x32, 0x29, 0x20, 0x25, 0x20
        /*0096*/ 	.byte	0x34, 0x29, 0x20, 0x3d, 0x3d, 0x20, 0x28, 0x28, 0x28, 0x74, 0x6d, 0x65, 0x6d, 0x5f, 0x61, 0x64
        /*00a6*/ 	.byte	0x64, 0x72, 0x20, 0x3e, 0x3e, 0x20, 0x31, 0x36, 0x29, 0x20, 0x2f, 0x20, 0x33, 0x32, 0x29, 0x20
        /*00b6*/ 	.byte	0x25, 0x20, 0x34, 0x29, 0x00
	.type		__unnamed_4,@object
	.size		__unnamed_4,(__unnamed_1 - __unnamed_4)
__unnamed_4:
        /* <DEDUP_REMOVED lines=37> */
        /*030b*/ 	.byte	0x30, 0x3e, 0x3e, 0x3e, 0x3e, 0x5d, 0x00
	.type		__unnamed_1,@object
	.size		__unnamed_1,(__unnamed_5 - __unnamed_1)
__unnamed_1:
        /* <DEDUP_REMOVED lines=37> */
        /*0562*/ 	.byte	0x3a, 0x43, 0x3c, 0x30, 0x3e, 0x3e, 0x3e, 0x3e, 0x5d, 0x00
	.type		__unnamed_5,@object
	.size		__unnamed_5,(__unnamed_6 - __unnamed_5)
__unnamed_5:
        /* <DEDUP_REMOVED lines=38> */
	.type		__unnamed_6,@object
	.size		__unnamed_6,(__unnamed_7 - __unnamed_6)
__unnamed_6:
        /* <DEDUP_REMOVED lines=37> */
        /*0a16*/ 	.byte	0x74, 0x65, 0x3a, 0x3a, 0x43, 0x3c, 0x30, 0x3e, 0x3e, 0x3e, 0x3e, 0x5d, 0x00
	.type		__unnamed_7,@object
	.size		__unnamed_7,(__unnamed_2 - __unnamed_7)
__unnamed_7:
        /* <DEDUP_REMOVED lines=37> */
        /*0c73*/ 	.byte	0x63, 0x75, 0x74, 0x65, 0x3a, 0x3a, 0x43, 0x3c, 0x30, 0x3e, 0x3e, 0x3e, 0x3e, 0x5d, 0x00
	.type		__unnamed_2,@object
	.size		__unnamed_2,(__unnamed_3 - __unnamed_2)
__unnamed_2:
        /* <DEDUP_REMOVED lines=38> */
	.type		__unnamed_3,@object
	.size		__unnamed_3,(.L_3 - __unnamed_3)
__unnamed_3:
        /* <DEDUP_REMOVED lines=38> */
        /*1142*/ 	.byte	0x3e, 0x3e, 0x5d, 0x00
.L_3:


//--------------------- .nv.shared._ZN7cutlass13device_kernelINS_4fmha6kernel36Sm100FmhaFwdKernelTmaWarpspecializedIN4cute5tupleIJiiiNS5_IJNS5_IJiiEEEiEEEEEENS1_10collective38Sm100FmhaFwdMainloopTmaWarpspecializedINS_6half_tEffNS5_IJNS4_1CILi256EEENSC_ILi128EEESE_EEENS5_IJiNSC_ILi1EEES7_EEENS5_IJiSG_NS5_IJNS5_IJNSC_ILi0EEEiEEEiEEEEEESL_NS9_12ResidualMaskENS5_IJNSC_ILi2EEESG_SG_EEENSC_ILb0EEEEENS9_38Sm100FmhaFwdEpilogueTmaWarpspecializedISB_fNS5_IJSE_SE_SE_EEESH_NS5_IJSG_S7_EEESP_EENS2_23PersistentTileSchedulerENS2_41Sm100FmhaCtxKernelWarpspecializedScheduleEEEEEvNT_6ParamsE --------------------------
	.section	.nv.shared._ZN7cutlass13device_kernelINS_4fmha6kernel36Sm100FmhaFwdKernelTmaWarpspecializedIN4cute5tupleIJiiiNS5_IJNS5_IJiiEEEiEEEEEENS1_10collective38Sm100FmhaFwdMainloopTmaWarpspecializedINS_6half_tEffNS5_IJNS4_1CILi256EEENSC_ILi128EEESE_EEENS5_IJiNSC_ILi1EEES7_EEENS5_IJiSG_NS5_IJNS5_IJNSC_ILi0EEEiEEEiEEEEEESL_NS9_12ResidualMaskENS5_IJNSC_ILi2EEESG_SG_EEENSC_ILb0EEEEENS9_38Sm100FmhaFwdEpilogueTmaWarpspecializedISB_fNS5_IJSE_SE_SE_EEESH_NS5_IJSG_S7_EEESP_EENS2_23PersistentTileSchedulerENS2_41Sm100FmhaCtxKernelWarpspecializedScheduleEEEEEvNT_6ParamsE,"aw",@nobits
	.sectionflags	@""
	.align	16
	.zero		1024


//--------------------- .nv.shared.reserved.0     --------------------------
	.section	.nv.shared.reserved.0,"aw",@nobits
	.weak		__nv_reservedSMEM_offset_0_alias
	.size		__nv_reservedSMEM_offset_0_alias, 0, 64
	.other		__nv_reservedSMEM_offset_0_alias,@"STO_CUDA_RESERVED_SHARED STV_DEFAULT"
__nv_reservedSMEM_offset_0_alias:
	.zero		0
.nv.shared.reserved.0:
	.zero		64
	.weak		__nv_reservedSMEM_tcgen05_partition
	.type		__nv_reservedSMEM_tcgen05_partition,@object
	.size		__nv_reservedSMEM_tcgen05_partition,(.L_0 - __nv_reservedSMEM_tcgen05_partition)
__nv_reservedSMEM_tcgen05_partition:
	.zero		32
.L_0:


//--------------------- .nv.global                --------------------------
	.section	.nv.global,"aw",@nobits
.nv.global:
	.type		_ZN39_INTERNAL_87e5971e_4_k_cu_027e3880_29174cute1_E,@object
	.size		_ZN39_INTERNAL_87e5971e_4_k_cu_027e3880_29174cute1_E,(_ZN39_INTERNAL_87e5971e_4_k_cu_027e3880_29174cuda3std3__45__cpo6cbeginE - _ZN39_INTERNAL_87e5971e_4_k_cu_027e3880_29174cute1_E)
_ZN39_INTERNAL_87e5971e_4_k_cu_027e3880_29174cute1_E:
	.zero		1
	.type		_ZN39_INTERNAL_87e5971e_4_k_cu_027e3880_29174cuda3std3__45__cpo6cbeginE,@object
	.size		_ZN39_INTERNAL_87e5971e_4_k_cu_027e3880_29174cuda3std3__45__cpo6cbeginE,(_ZN39_INTERNAL_87e5971e_4_k_cu_027e3880_29174cuda3std3__48in_placeE - _ZN39_INTERNAL_87e5971e_4_k_cu_027e3880_29174cuda3std3__45__cpo6cbeginE)
_ZN39_INTERNAL_87e5971e_4_k_cu_027e3880_29174cuda3std3__45__cpo6cbeginE:
	.zero		1
	.type		_ZN39_INTERNAL_87e5971e_4_k_cu_027e3880_29174cuda3std3__48in_placeE,@object
	.size		_ZN39_INTERNAL_87e5971e_4_k_cu_027e3880_29174cuda3std3__48in_placeE,(_ZN39_INTERNAL_87e5971e_4_k_cu_027e3880_29174cuda3std6ranges3__45__cpo9iter_moveE - _ZN39_INTERNAL_87e5971e_4_k_cu_027e3880_29174cuda3std3__48in_placeE)
_ZN39_INTERNAL_87e5971e_4_k_cu_027e3880_29174cuda3std3__48in_placeE:
	.zero		1
	.type		_ZN39_INTERNAL_87e5971e_4_k_cu_027e3880_29174cuda3std6ranges3__45__cpo9iter_moveE,@object
	.size		_ZN39_INTERNAL_87e5971e_4_k_cu_027e3880_29174cuda3std6ranges3__45__cpo9iter_moveE,(_ZN39_INTERNAL_87e5971e_4_k_cu_027e3880_29174cuda3std3__45__cpo5beginE - _ZN39_INTERNAL_87e5971e_4_k_cu_027e3880_29174cuda3std6ranges3__45__cpo9iter_moveE)
_ZN39_INTERNAL_87e5971e_4_k_cu_027e3880_29174cuda3std6ranges3__45__cpo9iter_moveE:
	.zero		1
	.type		_ZN39_INTERNAL_87e5971e_4_k_cu_027e3880_29174cuda3std3__45__cpo5beginE,@object
	.size		_ZN39_INTERNAL_87e5971e_4_k_cu_027e3880_29174cuda3std3__45__cpo5beginE,(_ZN39_INTERNAL_87e5971e_4_k_cu_027e3880_29174cuda3std3__441_GLOBAL__N__87e5971e_4_k_cu_027e3880_29176ignoreE - _ZN39_INTERNAL_87e5971e_4_k_cu_027e3880_29174cuda3std3__45__cpo5beginE)
_ZN39_INTERNAL_87e5971e_4_k_cu_027e3880_29174cuda3std3__45__cpo5beginE:
	.zero		1
	.type		_ZN39_INTERNAL_87e5971e_4_k_cu_027e3880_29174cuda3std3__441_GLOBAL__N__87e5971e_4_k_cu_027e3880_29176ignoreE,@object
	.size		_ZN39_INTERNAL_87e5971e_4_k_cu_027e3880_29174cuda3std3__441_GLOBAL__N__87e5971e_4_k_cu_027e3880_29176ignoreE,(_ZN39_INTERNAL_87e5971e_4_k_cu_027e3880_29174cute7productE - _ZN39_INTERNAL_87e5971e_4_k_cu_027e3880_29174cuda3std3__441_GLOBAL__N__87e5971e_4_k_cu_027e3880_29176ignoreE)
_ZN39_INTERNAL_87e5971e_4_k_cu_027e3880_29174cuda3std3__441_GLOBAL__N__87e5971e_4_k_cu_027e3880_29176ignoreE:
	.zero		1
	.type		_ZN39_INTERNAL_87e5971e_4_k_cu_027e3880_29174cute7productE,@object
	.size		_ZN39_INTERNAL_87e5971e_4_k_cu_027e3880_29174cute7productE,(_ZN39_INTERNAL_87e5971e_4_k_cu_027e3880_29174cuda3std3__45__cpo3endE - _ZN39_INTERNAL_87e5971e_4_k_cu_027e3880_29174cute7productE)
_ZN39_INTERNAL_87e5971e_4_k_cu_027e3880_29174cute7productE:
	.zero		1
	.type		_ZN39_INTERNAL_87e5971e_4_k_cu_027e3880_29174cuda3std3__45__cpo3endE,@object
	.size		_ZN39_INTERNAL_87e5971e_4_k_cu_027e3880_29174cuda3std3__45__cpo3endE,(_ZN39_INTERNAL_87e5971e_4_k_cu_027e3880_29174cuda3std3__419piecewise_constructE - _ZN39_INTERNAL_87e5971e_4_k_cu_027e3880_29174cuda3std3__45__cpo3endE)
_ZN39_INTERNAL_87e5971e_4_k_cu_027e3880_29174cuda3std3__45__cpo3endE:
	.zero		1
	.type		_ZN39_INTERNAL_87e5971e_4_k_cu_027e3880_29174cuda3std3__419piecewise_constructE,@object
	.size		_ZN39_INTERNAL_87e5971e_4_k_cu_027e3880_29174cuda3std3__419piecewise_constructE,(_ZN39_INTERNAL_87e5971e_4_k_cu_027e3880_29174cuda3std3__45__cpo4cendE - _ZN39_INTERNAL_87e5971e_4_k_cu_027e3880_29174cuda3std3__419piecewise_constructE)
_ZN39_INTERNAL_87e5971e_4_k_cu_027e3880_29174cuda3std3__419piecewise_constructE:
	.zero		1
	.type		_ZN39_INTERNAL_87e5971e_4_k_cu_027e3880_29174cuda3std3__45__cpo4cendE,@object
	.size		_ZN39_INTERNAL_87e5971e_4_k_cu_027e3880_29174cuda3std3__45__cpo4cendE,(_ZN39_INTERNAL_87e5971e_4_k_cu_027e3880_29174cuda3std6ranges3__45__cpo4swapE - _ZN39_INTERNAL_87e5971e_4_k_cu_027e3880_29174cuda3std3__45__cpo4cendE)
_ZN39_INTERNAL_87e5971e_4_k_cu_027e3880_29174cuda3std3__45__cpo4cendE:
	.zero		1
	.type		_ZN39_INTERNAL_87e5971e_4_k_cu_027e3880_29174cuda3std6ranges3__45__cpo4swapE,@object
	.size		_ZN39_INTERNAL_87e5971e_4_k_cu_027e3880_29174cuda3std6ranges3__45__cpo4swapE,(.L_15 - _ZN39_INTERNAL_87e5971e_4_k_cu_027e3880_29174cuda3std6ranges3__45__cpo4swapE)
_ZN39_INTERNAL_87e5971e_4_k_cu_027e3880_29174cuda3std6ranges3__45__cpo4swapE:
	.zero		1
.L_15:


//--------------------- .nv.constant0._ZN7cutlass13device_kernelINS_4fmha6kernel36Sm100FmhaFwdKernelTmaWarpspecializedIN4cute5tupleIJiiiNS5_IJNS5_IJiiEEEiEEEEEENS1_10collective38Sm100FmhaFwdMainloopTmaWarpspecializedINS_6half_tEffNS5_IJNS4_1CILi256EEENSC_ILi128EEESE_EEENS5_IJiNSC_ILi1EEES7_EEENS5_IJiSG_NS5_IJNS5_IJNSC_ILi0EEEiEEEiEEEEEESL_NS9_12ResidualMaskENS5_IJNSC_ILi2EEESG_SG_EEENSC_ILb0EEEEENS9_38Sm100FmhaFwdEpilogueTmaWarpspecializedISB_fNS5_IJSE_SE_SE_EEESH_NS5_IJSG_S7_EEESP_EENS2_23PersistentTileSchedulerENS2_41Sm100FmhaCtxKernelWarpspecializedScheduleEEEEEvNT_6ParamsE --------------------------
	.section	.nv.constant0._ZN7cutlass13device_kernelINS_4fmha6kernel36Sm100FmhaFwdKernelTmaWarpspecializedIN4cute5tupleIJiiiNS5_IJNS5_IJiiEEEiEEEEEENS1_10collective38Sm100FmhaFwdMainloopTmaWarpspecializedINS_6half_tEffNS5_IJNS4_1CILi256EEENSC_ILi128EEESE_EEENS5_IJiNSC_ILi1EEES7_EEENS5_IJiSG_NS5_IJNS5_IJNSC_ILi0EEEiEEEiEEEEEESL_NS9_12ResidualMaskENS5_IJNSC_ILi2EEESG_SG_EEENSC_ILb0EEEEENS9_38Sm100FmhaFwdEpilogueTmaWarpspecializedISB_fNS5_IJSE_SE_SE_EEESH_NS5_IJSG_S7_EEESP_EENS2_23PersistentTileSchedulerENS2_41Sm100FmhaCtxKernelWarpspecializedScheduleEEEEEvNT_6ParamsE,"a",@progbits
	.sectionflags	@""
	.align	4
.nv.constant0._ZN7cutlass13device_kernelINS_4fmha6kernel36Sm100FmhaFwdKernelTmaWarpspecializedIN4cute5tupleIJiiiNS5_IJNS5_IJiiEEEiEEEEEENS1_10collective38Sm100FmhaFwdMainloopTmaWarpspecializedINS_6half_tEffNS5_IJNS4_1CILi256EEENSC_ILi128EEESE_EEENS5_IJiNSC_ILi1EEES7_EEENS5_IJiSG_NS5_IJNS5_IJNSC_ILi0EEEiEEEiEEEEEESL_NS9_12ResidualMaskENS5_IJNSC_ILi2EEESG_SG_EEENSC_ILb0EEEEENS9_38Sm100FmhaFwdEpilogueTmaWarpspecializedISB_fNS5_IJSE_SE_SE_EEESH_NS5_IJSG_S7_EEESP_EENS2_23PersistentTileSchedulerENS2_41Sm100FmhaCtxKernelWarpspecializedScheduleEEEEEvNT_6ParamsE:
	.zero		2432


//--------------------- SYMBOLS --------------------------

	.type		.nv.reservedSmem.offset0,@object
	.size		.nv.reservedSmem.offset0,0x4
	.type		.nv.reservedSmem.cap,@object
	.size		.nv.reservedSmem.cap,0x4
	.type		vprintf,@function
	.type		__assertfail,@function
